	.target	sm_90a

	.elftype	@"ET_EXEC"


//--------------------- .note.nv.tkinfo           --------------------------
	.section	.note.nv.tkinfo,"",@"SHT_NOTE"
	.sectionflags	@"SHF_NOTE_NV_TKINFO"
	.tkinfo
        /*0018*/ 	.word	0x00000002
        /*0030*/ 	.string	""
        /*0030*/ 	.string	"ptxas"
        /*0030*/ 	.string	"Cuda compilation tools, release 13.0, V13.0.88"
        /*0030*/ 	.string	"Build cuda_13.0.r13.0/compiler.36424714_0"
        /*0030*/ 	.string	"-v  -suppress-debug-info  -lineinfo  -arch sm_90a "



//--------------------- .note.nv.cuinfo           --------------------------
	.section	.note.nv.cuinfo,"",@"SHT_NOTE"
	.sectionflags	@"SHF_NOTE_NV_CUINFO"
        /*0018*/ 	.short	0x0002
        /*001a*/ 	.short	0x005a
        /*001c*/ 	.short	0x0082
	.zero		2


//--------------------- .nv.info                  --------------------------
	.section	.nv.info,"",@"SHT_CUDA_INFO"
	.align	4


	//----- nvinfo : EIATTR_REGCOUNT
	.align		4
        /*0000*/ 	.byte	0x04, 0x2f
        /*0002*/ 	.short	(.L_1 - .L_0)
	.align		4
.L_0:
        /*0004*/ 	.word	index@(matmul_kernel)
        /*0008*/ 	.word	0x000000ff


	//----- nvinfo : EIATTR_FRAME_SIZE
	.align		4
.L_1:
        /*000c*/ 	.byte	0x04, 0x11
        /*000e*/ 	.short	(.L_3 - .L_2)
	.align		4
.L_2:
        /*0010*/ 	.word	index@(matmul_kernel)
        /*0014*/ 	.word	0x000013e8


	//----- nvinfo : EIATTR_MIN_STACK_SIZE
	.align		4
.L_3:
        /*0018*/ 	.byte	0x04, 0x12
        /*001a*/ 	.short	(.L_5 - .L_4)
	.align		4
.L_4:
        /*001c*/ 	.word	index@(matmul_kernel)
        /*0020*/ 	.word	0x000013e8
.L_5:


//--------------------- .nv.compat                --------------------------
	.section	.nv.compat,"",@"SHT_CUDA_COMPAT_INFO"
	.align	4
        /*0000*/ 	.byte	0x02, 0x09, 0x01, 0x00, 0x02, 0x02, 0x04, 0x00, 0x02, 0x05, 0x05, 0x00, 0x03, 0x07, 0x01, 0x01
        /*0010*/ 	.byte	0x02, 0x03, 0x00, 0x00, 0x02, 0x06, 0x01, 0x00, 0x04, 0x0b, 0x08, 0x00, 0x00, 0x00, 0x00, 0x00
        /*0020*/ 	.byte	0x00, 0x00, 0x00, 0x00


//--------------------- .nv.info.matmul_kernel    --------------------------
	.section	.nv.info.matmul_kernel,"",@"SHT_CUDA_INFO"
	.sectionflags	@""
	.align	4


	//----- nvinfo : EIATTR_CUDA_API_VERSION
	.align		4
        /*0000*/ 	.byte	0x04, 0x37
        /*0002*/ 	.short	(.L_7 - .L_6)
.L_6:
        /*0004*/ 	.word	0x00000082


	//----- nvinfo : EIATTR_KPARAM_INFO
	.align		4
.L_7:
        /*0008*/ 	.byte	0x04, 0x17
        /*000a*/ 	.short	(.L_9 - .L_8)
.L_8:
        /*000c*/ 	.word	0x00000000
        /*0010*/ 	.short	0x000d
        /*0012*/ 	.short	0x0048
        /*0014*/ 	.byte	0x00, 0xf4, 0x21, 0x00


	//----- nvinfo : EIATTR_KPARAM_INFO
	.align		4
.L_9:
        /*0018*/ 	.byte	0x04, 0x17
        /*001a*/ 	.short	(.L_11 - .L_10)
.L_10:
        /*001c*/ 	.word	0x00000000
        /*0020*/ 	.short	0x000c
        /*0022*/ 	.short	0x0040
        /*0024*/ 	.byte	0x00, 0xf4, 0x21, 0x00


	//----- nvinfo : EIATTR_KPARAM_INFO
	.align		4
.L_11:
        /*0028*/ 	.byte	0x04, 0x17
        /*002a*/ 	.short	(.L_13 - .L_12)
.L_12:
        /*002c*/ 	.word	0x00000000
        /*0030*/ 	.short	0x000b
        /*0032*/ 	.short	0x0038
        /*0034*/ 	.byte	0x00, 0xf0, 0x11, 0x00


	//----- nvinfo : EIATTR_KPARAM_INFO
	.align		4
.L_13:
        /*0038*/ 	.byte	0x04, 0x17
        /*003a*/ 	.short	(.L_15 - .L_14)
.L_14:
        /*003c*/ 	.word	0x00000000
        /*0040*/ 	.short	0x000a
        /*0042*/ 	.short	0x0034
        /*0044*/ 	.byte	0x00, 0xf0, 0x11, 0x00


	//----- nvinfo : EIATTR_KPARAM_INFO
	.align		4
.L_15:
        /*0048*/ 	.byte	0x04, 0x17
        /*004a*/ 	.short	(.L_17 - .L_16)
.L_16:
        /*004c*/ 	.word	0x00000000
        /*0050*/ 	.short	0x0009
        /*0052*/ 	.short	0x0030
        /*0054*/ 	.byte	0x00, 0xf0, 0x11, 0x00


	//----- nvinfo : EIATTR_KPARAM_INFO
	.align		4
.L_17:
        /*0058*/ 	.byte	0x04, 0x17
        /*005a*/ 	.short	(.L_19 - .L_18)
.L_18:
        /*005c*/ 	.word	0x00000000
        /*0060*/ 	.short	0x0008
        /*0062*/ 	.short	0x002c
        /*0064*/ 	.byte	0x00, 0xf0, 0x11, 0x00


	//----- nvinfo : EIATTR_KPARAM_INFO
	.align		4
.L_19:
        /*0068*/ 	.byte	0x04, 0x17
        /*006a*/ 	.short	(.L_21 - .L_20)
.L_20:
        /*006c*/ 	.word	0x00000000
        /*0070*/ 	.short	0x0007
        /*0072*/ 	.short	0x0028
        /*0074*/ 	.byte	0x00, 0xf0, 0x11, 0x00


	//----- nvinfo : EIATTR_KPARAM_INFO
	.align		4
.L_21:
        /*0078*/ 	.byte	0x04, 0x17
        /*007a*/ 	.short	(.L_23 - .L_22)
.L_22:
        /*007c*/ 	.word	0x00000000
        /*0080*/ 	.short	0x0006
        /*0082*/ 	.short	0x0024
        /*0084*/ 	.byte	0x00, 0xf0, 0x11, 0x00


	//----- nvinfo : EIATTR_KPARAM_INFO
	.align		4
.L_23:
        /*0088*/ 	.byte	0x04, 0x17
        /*008a*/ 	.short	(.L_25 - .L_24)
.L_24:
        /*008c*/ 	.word	0x00000000
        /*0090*/ 	.short	0x0005
        /*0092*/ 	.short	0x0020
        /*0094*/ 	.byte	0x00, 0xf0, 0x11, 0x00


	//----- nvinfo : EIATTR_KPARAM_INFO
	.align		4
.L_25:
        /*0098*/ 	.byte	0x04, 0x17
        /*009a*/ 	.short	(.L_27 - .L_26)
.L_26:
        /*009c*/ 	.word	0x00000000
        /*00a0*/ 	.short	0x0004
        /*00a2*/ 	.short	0x001c
        /*00a4*/ 	.byte	0x00, 0xf0, 0x11, 0x00


	//----- nvinfo : EIATTR_KPARAM_INFO
	.align		4
.L_27:
        /*00a8*/ 	.byte	0x04, 0x17
        /*00aa*/ 	.short	(.L_29 - .L_28)
.L_28:
        /*00ac*/ 	.word	0x00000000
        /*00b0*/ 	.short	0x0003
        /*00b2*/ 	.short	0x0018
        /*00b4*/ 	.byte	0x00, 0xf0, 0x11, 0x00


	//----- nvinfo : EIATTR_KPARAM_INFO
	.align		4
.L_29:
        /*00b8*/ 	.byte	0x04, 0x17
        /*00ba*/ 	.short	(.L_31 - .L_30)
.L_30:
        /*00bc*/ 	.word	0x00000000
        /*00c0*/ 	.short	0x0002
        /*00c2*/ 	.short	0x0010
        /*00c4*/ 	.byte	0x00, 0xf4, 0x21, 0x00


	//----- nvinfo : EIATTR_KPARAM_INFO
	.align		4
.L_31:
        /*00c8*/ 	.byte	0x04, 0x17
        /*00ca*/ 	.short	(.L_33 - .L_32)
.L_32:
        /*00cc*/ 	.word	0x00000000
        /*00d0*/ 	.short	0x0001
        /*00d2*/ 	.short	0x0008
        /*00d4*/ 	.byte	0x00, 0xf4, 0x21, 0x00


	//----- nvinfo : EIATTR_KPARAM_INFO
	.align		4
.L_33:
        /*00d8*/ 	.byte	0x04, 0x17
        /*00da*/ 	.short	(.L_35 - .L_34)
.L_34:
        /*00dc*/ 	.word	0x00000000
        /*00e0*/ 	.short	0x0000
        /*00e2*/ 	.short	0x0000
        /*00e4*/ 	.byte	0x00, 0xf4, 0x21, 0x00


	//----- nvinfo : EIATTR_SPARSE_MMA_MASK
	.align		4
.L_35:
        /*00e8*/ 	.byte	0x03, 0x50
        /*00ea*/ 	.short	0x0000


	//----- nvinfo : EIATTR_MAXREG_COUNT
	.align		4
        /*00ec*/ 	.byte	0x03, 0x1b
        /*00ee*/ 	.short	0x00ff


	//----- nvinfo : EIATTR_NUM_BARRIERS
	.align		4
        /*00f0*/ 	.byte	0x02, 0x4c
        /*00f2*/ 	.byte	0x01
	.zero		1


	//----- nvinfo : EIATTR_ANNOTATIONS
	.align		4
        /*00f4*/ 	.byte	0x04, 0x55
        /*00f6*/ 	.short	(.L_37 - .L_36)


	//   ....[0]....
.L_36:
        /*00f8*/ 	.word	0x00000001
        /*00fc*/ 	.byte	0xa0, 0x01, 0x00, 0x00, 0x01, 0x00, 0x00, 0x00, 0x20, 0x74, 0x00, 0x00, 0x01, 0x00, 0x00, 0x00
        /* <DEDUP_REMOVED lines=3065> */
        /*c09c*/ 	.byte	0x60, 0x78, 0x04, 0x00, 0x01, 0x00, 0x00, 0x00, 0x70, 0x78, 0x04, 0x00


	//----- nvinfo : EIATTR_MERCURY_ISA_VERSION
	.align		4
.L_37:
        /*c0a8*/ 	.byte	0x03, 0x5f
        /*c0aa*/ 	.short	0x0101


	//----- nvinfo : EIATTR_EXIT_INSTR_OFFSETS
	.align		4
        /*c0ac*/ 	.byte	0x04, 0x1c
        /*c0ae*/ 	.short	(.L_39 - .L_38)


	//   ....[0]....
.L_38:
        /*c0b0*/ 	.word	0x0004d010


	//   ....[1]....
        /*c0b4*/ 	.word	0x0004d030


	//----- nvinfo : EIATTR_REQNTID
	.align		4
.L_39:
        /*c0b8*/ 	.byte	0x04, 0x10
        /*c0ba*/ 	.short	(.L_41 - .L_40)
.L_40:
        /*c0bc*/ 	.word	0x00000080
        /*c0c0*/ 	.word	0x00000001
        /*c0c4*/ 	.word	0x00000001


	//----- nvinfo : EIATTR_CBANK_PARAM_SIZE
	.align		4
.L_41:
        /*c0c8*/ 	.byte	0x03, 0x19
        /*c0ca*/ 	.short	0x0050


	//----- nvinfo : EIATTR_PARAM_CBANK
	.align		4
        /*c0cc*/ 	.byte	0x04, 0x0a
        /*c0ce*/ 	.short	(.L_43 - .L_42)
	.align		4
.L_42:
        /*c0d0*/ 	.word	index@(.nv.constant0.matmul_kernel)
        /*c0d4*/ 	.short	0x0210
        /*c0d6*/ 	.short	0x0050


	//----- nvinfo : EIATTR_SW_WAR
	.align		4
.L_43:
        /*c0d8*/ 	.byte	0x04, 0x36
        /*c0da*/ 	.short	(.L_45 - .L_44)
.L_44:
        /*c0dc*/ 	.word	0x00000008
.L_45:


//--------------------- .nv.callgraph             --------------------------
	.section	.nv.callgraph,"",@"SHT_CUDA_CALLGRAPH"
	.align	4
	.sectionentsize	8
	.align		4
        /*0000*/ 	.word	0x00000000
	.align		4
        /*0004*/ 	.word	0xffffffff
	.align		4
        /*0008*/ 	.word	0x00000000
	.align		4
        /*000c*/ 	.word	0xfffffffe
	.align		4
        /*0010*/ 	.word	0x00000000
	.align		4
        /*0014*/ 	.word	0xfffffffd
	.align		4
        /*0018*/ 	.word	0x00000000
	.align		4
        /*001c*/ 	.word	0xfffffffc


//--------------------- .text.matmul_kernel       --------------------------
	.section	.text.matmul_kernel,"ax",@progbits
	.align	128
        .global         matmul_kernel
        .type           matmul_kernel,@function
        .size           matmul_kernel,(.L_x_3 - matmul_kernel)
        .other          matmul_kernel,@"STO_CUDA_ENTRY STV_DEFAULT"
matmul_kernel:
.text.matmul_kernel:
[----:B------:R-:W1:Y:S08]  /*0000*/  LDC R1, c[0x0][0x28] ;  /* 0x00000a00ff017b82 */ /* 0x000e700000000800 */
[----:B------:R-:W2:Y:S01]  /*0010*/  LDC.64 R2, c[0x0][0x228] ;  /* 0x00008a00ff027b82 */ /* 0x000ea20000000a00 */
[----:B-1----:R-:W-:Y:S01]  /*0020*/  VIADD R1, R1, 0xffffec18 ;  /* 0xffffec1801017836 */ /* 0x002fe20000000000 */
[----:B------:R-:W1:Y:S01]  /*0030*/  S2R R5, SR_CTAID.X ;  /* 0x0000000000057919 */ /* 0x000e620000002500 */
[----:B------:R-:W-:Y:S01]  /*0040*/  ULDC.64 UR4, c[0x0][0x218] ;  /* 0x0000860000047ab9 */ /* 0x000fe20000000a00 */
[----:B------:R-:W-:Y:S01]  /*0050*/  ULDC UR34, c[0x0][0x240] ;  /* 0x0000900000227ab9 */ /* 0x000fe20000000800 */
[----:B------:R-:W-:Y:S01]  /*0060*/  ULDC UR32, c[0x0][0x240] ;  /* 0x0000900000207ab9 */ /* 0x000fe20000000800 */
[----:B------:R-:W3:Y:S01]  /*0070*/  S2R R246, SR_TID.X ;  /* 0x0000000000f67919 */ /* 0x000ee20000002100 */
[----:B------:R-:W-:Y:S01]  /*0080*/  ULDC UR35, c[0x0][0x240] ;  /* 0x0000900000237ab9 */ /* 0x000fe20000000800 */
[----:B------:R-:W4:Y:S01]  /*0090*/  LDC.64 R242, c[0x0][0x238] ;  /* 0x00008e00fff27b82 */ /* 0x000f220000000a00 */
[----:B------:R-:W-:Y:S01]  /*00a0*/  ULDC UR37, c[0x0][0x240] ;  /* 0x0000900000257ab9 */ /* 0x000fe20000000800 */
        /* <DEDUP_REMOVED lines=14> */
[----:B--2---:R-:W-:Y:S01]  /*0190*/  MOV R54, R3 ;  /* 0x0000000300367202 */ /* 0x004fe20000000f00 */
[----:B------:R2:W-:Y:S01]  /*01a0*/  STL.64 [R1+0xc40], R2 ;  /* 0x000c400201007387 */ /* 0x0005e20000100a00 */
[----:B------:R-:W-:Y:S01]  /*01b0*/  IMAD.MOV.U32 R56, RZ, RZ, R2 ;  /* 0x000000ffff387224 */ /* 0x000fe200078e0002 */
[----:B------:R-:W-:Y:S01]  /*01c0*/  ULDC UR48, c[0x0][0x240] ;  /* 0x0000900000307ab9 */ /* 0x000fe20000000800 */
[----:B------:R-:W-:Y:S01]  /*01d0*/  LOP3.LUT R238, RZ, R54, RZ, 0x33, !PT ;  /* 0x00000036ffee7212 */ /* 0x000fe200078e33ff */
[----:B------:R-:W-:Y:S01]  /*01e0*/  VIADD R0, R54, 0x7f ;  /* 0x0000007f36007836 */ /* 0x000fe20000000000 */
[----:B------:R-:W-:Y:S01]  /*01f0*/  ULDC UR50, c[0x0][0x240] ;  /* 0x0000900000327ab9 */ /* 0x000fe20000000800 */
[----:B------:R-:W-:Y:S01]  /*0200*/  ULDC UR58, c[0x0][0x240] ;  /* 0x00009000003a7ab9 */ /* 0x000fe20000000800 */
[----:B------:R-:W-:Y:S01]  /*0210*/  ULDC UR59, c[0x0][0x240] ;  /* 0x00009000003b7ab9 */ /* 0x000fe20000000800 */
[----:B------:R-:W-:Y:S01]  /*0220*/  ULDC UR47, c[0x0][0x240] ;  /* 0x00009000002f7ab9 */ /* 0x000fe20000000800 */
[----:B-1----:R-:W-:Y:S01]  /*0230*/  IABS R8, R5 ;  /* 0x0000000500087213 */ /* 0x002fe20000000000 */
[----:B------:R-:W-:Y:S01]  /*0240*/  ULDC UR53, c[0x0][0x240] ;  /* 0x0000900000357ab9 */ /* 0x000fe20000000800 */
[----:B------:R-:W-:Y:S01]  /*0250*/  ULDC UR55, c[0x0][0x240] ;  /* 0x0000900000377ab9 */ /* 0x000fe20000000800 */
[----:B--2---:R-:W-:Y:S01]  /*0260*/  SHF.R.S32.HI R3, RZ, 0x1f, R0 ;  /* 0x0000001fff037819 */ /* 0x004fe20000011400 */
[----:B------:R-:W-:Y:S01]  /*0270*/  ULDC UR57, c[0x0][0x240] ;  /* 0x0000900000397ab9 */ /* 0x000fe20000000800 */
[----:B---3--:R-:W-:Y:S01]  /*0280*/  LOP3.LUT R252, R246, 0x7f, RZ, 0xc0, !PT ;  /* 0x0000007ff6fc7812 */ /* 0x008fe200078ec0ff */
[----:B------:R-:W-:Y:S01]  /*0290*/  ULDC UR7, c[0x0][0x240] ;  /* 0x0000900000077ab9 */ /* 0x000fe20000000800 */
[----:B------:R-:W-:Y:S01]  /*02a0*/  LEA.HI R3, R3, R0, RZ, 0x7 ;  /* 0x0000000003037211 */ /* 0x000fe200078f38ff */
[----:B------:R-:W-:Y:S01]  /*02b0*/  ULDC UR8, c[0x0][0x240] ;  /* 0x0000900000087ab9 */ /* 0x000fe20000000800 */
[----:B------:R-:W-:Y:S01]  /*02c0*/  ULDC UR54, c[0x0][0x240] ;  /* 0x0000900000367ab9 */ /* 0x000fe20000000800 */
[----:B------:R-:W-:Y:S01]  /*02d0*/  ULDC UR60, c[0x0][0x240] ;  /* 0x00009000003c7ab9 */ /* 0x000fe20000000800 */
[----:B------:R-:W-:Y:S01]  /*02e0*/  SHF.R.S32.HI R3, RZ, 0x7, R3 ;  /* 0x00000007ff037819 */ /* 0x000fe20000011403 */
[----:B------:R-:W-:Y:S01]  /*02f0*/  ULDC UR12, c[0x0][0x240] ;  /* 0x00009000000c7ab9 */ /* 0x000fe20000000800 */
[----:B------:R-:W-:Y:S01]  /*0300*/  ULDC UR6, c[0x0][0x240] ;  /* 0x0000900000067ab9 */ /* 0x000fe20000000800 */
[----:B------:R-:W-:Y:S01]  /*0310*/  ULDC UR14, c[0x0][0x240] ;  /* 0x00009000000e7ab9 */ /* 0x000fe20000000800 */
[----:B------:R-:W-:Y:S01]  /*0320*/  ULDC UR15, c[0x0][0x240] ;  /* 0x00009000000f7ab9 */ /* 0x000fe20000000800 */
[----:B------:R-:W-:Y:S01]  /*0330*/  IMAD.SHL.U32 R4, R3, 0x8, RZ ;  /* 0x0000000803047824 */ /* 0x000fe200078e00ff */
[----:B------:R-:W-:Y:S01]  /*0340*/  ULDC UR61, c[0x0][0x240] ;  /* 0x00009000003d7ab9 */ /* 0x000fe20000000800 */
[----:B------:R-:W-:Y:S01]  /*0350*/  ULDC UR9, c[0x0][0x240] ;  /* 0x0000900000097ab9 */ /* 0x000fe20000000800 */
[----:B------:R-:W-:Y:S01]  /*0360*/  ULDC UR19, c[0x0][0x240] ;  /* 0x0000900000137ab9 */ /* 0x000fe20000000800 */
[----:B------:R-:W-:Y:S01]  /*0370*/  ULDC UR11, c[0x0][0x240] ;  /* 0x00009000000b7ab9 */ /* 0x000fe20000000800 */
[-C--:B------:R-:W-:Y:S01]  /*0380*/  IABS R7, R4.reuse ;  /* 0x0000000400077213 */ /* 0x080fe20000000000 */
[----:B------:R-:W-:Y:S01]  /*0390*/  ULDC UR13, c[0x0][0x240] ;  /* 0x00009000000d7ab9 */ /* 0x000fe20000000800 */
[----:B------:R-:W-:Y:S01]  /*03a0*/  IABS R10, R4 ;  /* 0x00000004000a7213 */ /* 0x000fe20000000000 */
[----:B------:R-:W-:Y:S01]  /*03b0*/  ULDC UR21, c[0x0][0x240] ;  /* 0x0000900000157ab9 */ /* 0x000fe20000000800 */
[----:B------:R-:W1:Y:S01]  /*03c0*/  I2F.RP R0, R7 ;  /* 0x0000000700007306 */ /* 0x000e620000209400 */
        /* <DEDUP_REMOVED lines=14> */
[----:B-1----:R-:W1:Y:S01]  /*04b0*/  MUFU.RCP R0, R0 ;  /* 0x0000000000007308 */ /* 0x002e620000001000 */
[----:B------:R-:W-:Y:S01]  /*04c0*/  ULDC UR30, c[0x0][0x240] ;  /* 0x00009000001e7ab9 */ /* 0x000fe20000000800 */
[----:B------:R-:W-:Y:S01]  /*04d0*/  ULDC UR31, c[0x0][0x240] ;  /* 0x00009000001f7ab9 */ /* 0x000fe20000000800 */
[----:B------:R-:W2:Y:S08]  /*04e0*/  LDC R250, c[0x0][0x230] ;  /* 0x00008c00fffa7b82 */ /* 0x000eb00000000800 */
[----:B------:R-:W3:Y:S01]  /*04f0*/  LDC R248, c[0x0][0x230] ;  /* 0x00008c00fff87b82 */ /* 0x000ee20000000800 */
[----:B-1----:R-:W-:Y:S01]  /*0500*/  IADD3 R2, R0, 0xffffffe, RZ ;  /* 0x0ffffffe00027810 */ /* 0x002fe20007ffe0ff */
[----:B------:R-:W-:-:S03]  /*0510*/  IMAD.MOV R0, RZ, RZ, -R10 ;  /* 0x000000ffff007224 */ /* 0x000fc600078e0a0a */
[----:B------:R1:W4:Y:S02]  /*0520*/  F2I.FTZ.U32.TRUNC.NTZ R3, R2 ;  /* 0x0000000200037305 */ /* 0x000324000021f000 */
[----:B-1----:R-:W-:Y:S01]  /*0530*/  MOV R2, RZ ;  /* 0x000000ff00027202 */ /* 0x002fe20000000f00 */
[----:B----4-:R-:W-:-:S04]  /*0540*/  IMAD.MOV R6, RZ, RZ, -R3 ;  /* 0x000000ffff067224 */ /* 0x010fc800078e0a03 */
[----:B------:R-:W-:Y:S02]  /*0550*/  IMAD R9, R6, R7, RZ ;  /* 0x0000000706097224 */ /* 0x000fe400078e02ff */
[----:B------:R-:W-:Y:S02]  /*0560*/  IMAD.MOV.U32 R6, RZ, RZ, R8 ;  /* 0x000000ffff067224 */ /* 0x000fe400078e0008 */
[----:B------:R-:W-:Y:S01]  /*0570*/  IMAD.HI.U32 R3, R3, R9, R2 ;  /* 0x0000000903037227 */ /* 0x000fe200078e0002 */
[----:B------:R-:W-:-:S05]  /*0580*/  IABS R9, R56 ;  /* 0x0000003800097213 */ /* 0x000fca0000000000 */
[----:B------:R-:W-:-:S04]  /*0590*/  IMAD.HI.U32 R3, R3, R6, RZ ;  /* 0x0000000603037227 */ /* 0x000fc800078e00ff */
[----:B------:R-:W-:-:S05]  /*05a0*/  IMAD R0, R3, R0, R6 ;  /* 0x0000000003007224 */ /* 0x000fca00078e0206 */
[----:B------:R-:W-:-:S13]  /*05b0*/  ISETP.GT.U32.AND P1, PT, R7, R0, PT ;  /* 0x000000000700720c */ /* 0x000fda0003f24070 */
[----:B------:R-:W-:Y:S01]  /*05c0*/  @!P1 IMAD.IADD R0, R0, 0x1, -R7 ;  /* 0x0000000100009824 */ /* 0x000fe200078e0a07 */
[----:B------:R-:W-:Y:S02]  /*05d0*/  @!P1 IADD3 R3, R3, 0x1, RZ ;  /* 0x0000000103039810 */ /* 0x000fe40007ffe0ff */
[----:B------:R-:W-:Y:S02]  /*05e0*/  ISETP.NE.AND P1, PT, R4, RZ, PT ;  /* 0x000000ff0400720c */ /* 0x000fe40003f25270 */
[----:B------:R-:W-:Y:S02]  /*05f0*/  ISETP.GE.U32.AND P0, PT, R0, R7, PT ;  /* 0x000000070000720c */ /* 0x000fe40003f06070 */
[----:B------:R-:W-:-:S04]  /*0600*/  LOP3.LUT R0, R5, R4, RZ, 0x3c, !PT ;  /* 0x0000000405007212 */ /* 0x000fc800078e3cff */
[----:B------:R-:W-:Y:S02]  /*0610*/  ISETP.GE.AND P2, PT, R0, RZ, PT ;  /* 0x000000ff0000720c */ /* 0x000fe40003f46270 */
[----:B------:R-:W-:-:S05]  /*0620*/  IADD3 R0, R56, 0xff, RZ ;  /* 0x000000ff38007810 */ /* 0x000fca0007ffe0ff */
[----:B------:R-:W-:-:S04]  /*0630*/  @P0 VIADD R3, R3, 0x1 ;  /* 0x0000000103030836 */ /* 0x000fc80000000000 */
[----:B------:R-:W-:Y:S01]  /*0640*/  IMAD.MOV.U32 R2, RZ, RZ, R3 ;  /* 0x000000ffff027224 */ /* 0x000fe200078e0003 */
[----:B------:R-:W-:-:S03]  /*0650*/  SHF.R.S32.HI R3, RZ, 0x1f, R0 ;  /* 0x0000001fff037819 */ /* 0x000fc60000011400 */
[----:B------:R-:W-:Y:S01]  /*0660*/  @!P2 IMAD.MOV R2, RZ, RZ, -R2 ;  /* 0x000000ffff02a224 */ /* 0x000fe200078e0a02 */
[----:B------:R-:W-:Y:S02]  /*0670*/  @!P1 LOP3.LUT R2, RZ, R4, RZ, 0x33, !PT ;  /* 0x00000004ff029212 */ /* 0x000fe400078e33ff */
[----:B------:R-:W-:-:S03]  /*0680*/  LEA.HI R3, R3, R0, RZ, 0x8 ;  /* 0x0000000003037211 */ /* 0x000fc600078f40ff */
[----:B------:R-:W-:Y:S02]  /*0690*/  IMAD.SHL.U32 R8, R2, 0x8, RZ ;  /* 0x0000000802087824 */ /* 0x000fe400078e00ff */
[----:B------:R-:W-:-:S03]  /*06a0*/  IMAD.MOV R2, RZ, RZ, -R2 ;  /* 0x000000ffff027224 */ /* 0x000fc600078e0a02 */
[----:B------:R-:W-:Y:S01]  /*06b0*/  LEA.HI.SX32 R3, R3, -R8, 0x18 ;  /* 0x8000000803037211 */ /* 0x000fe200078fc2ff */
[----:B------:R-:W-:Y:S01]  /*06c0*/  IMAD R10, R4, R2, R5 ;  /* 0x00000002040a7224 */ /* 0x000fe200078e0205 */
[----:B------:R-:W-:Y:S02]  /*06d0*/  MOV R2, RZ ;  /* 0x000000ff00027202 */ /* 0x000fe40000000f00 */
[----:B------:R-:W-:Y:S02]  /*06e0*/  VIMNMX R13, R3, 0x8, PT ;  /* 0x00000008030d7848 */ /* 0x000fe40003fe0100 */
[----:B------:R-:W-:Y:S02]  /*06f0*/  IABS R4, R10 ;  /* 0x0000000a00047213 */ /* 0x000fe40000000000 */
[----:B------:R-:W-:-:S04]  /*0700*/  IABS R6, R13 ;  /* 0x0000000d00067213 */ /* 0x000fc80000000000 */
[----:B------:R-:W1:Y:S08]  /*0710*/  I2F.RP R0, R6 ;  /* 0x0000000600007306 */ /* 0x000e700000209400 */
[----:B-1----:R-:W1:Y:S02]  /*0720*/  MUFU.RCP R0, R0 ;  /* 0x0000000000007308 */ /* 0x002e640000001000 */
[----:B-1----:R-:W-:-:S02]  /*0730*/  IADD3 R3, R0, 0xffffffe, RZ ;  /* 0x0ffffffe00037810 */ /* 0x002fc40007ffe0ff */
[----:B------:R-:W-:-:S04]  /*0740*/  IABS R0, R54 ;  /* 0x0000003600007213 */ /* 0x000fc80000000000 */
[----:B------:R-:W1:Y:S02]  /*0750*/  F2I.FTZ.U32.TRUNC.NTZ R3, R3 ;  /* 0x0000000300037305 */ /* 0x000e64000021f000 */
[----:B-1----:R-:W-:-:S04]  /*0760*/  IMAD.MOV R7, RZ, RZ, -R3 ;  /* 0x000000ffff077224 */ /* 0x002fc800078e0a03 */
[----:B------:R-:W-:Y:S01]  /*0770*/  IMAD R5, R7, R6, RZ ;  /* 0x0000000607057224 */ /* 0x000fe200078e02ff */
[----:B------:R-:W-:-:S03]  /*0780*/  IABS R7, R13 ;  /* 0x0000000d00077213 */ /* 0x000fc60000000000 */
[----:B------:R-:W-:Y:S02]  /*0790*/  IMAD.HI.U32 R2, R3, R5, R2 ;  /* 0x0000000503027227 */ /* 0x000fe400078e0002 */
[----:B------:R-:W1:Y:S02]  /*07a0*/  I2F.RP R5, R0 ;  /* 0x0000000000057306 */ /* 0x000e640000209400 */
[----:B------:R-:W-:Y:S02]  /*07b0*/  IMAD.MOV.U32 R3, RZ, RZ, R4 ;  /* 0x000000ffff037224 */ /* 0x000fe400078e0004 */
[----:B------:R-:W-:Y:S02]  /*07c0*/  IMAD.MOV R4, RZ, RZ, -R7 ;  /* 0x000000ffff047224 */ /* 0x000fe400078e0a07 */
[----:B------:R-:W-:-:S04]  /*07d0*/  IMAD.HI.U32 R2, R2, R3, RZ ;  /* 0x0000000302027227 */ /* 0x000fc800078e00ff */
[----:B------:R-:W-:Y:S02]  /*07e0*/  IMAD R3, R2, R4, R3 ;  /* 0x0000000402037224 */ /* 0x000fe400078e0203 */
[----:B------:R-:W4:Y:S03]  /*07f0*/  I2F.RP R4, R9 ;  /* 0x0000000900047306 */ /* 0x000f260000209400 */
[----:B------:R-:W-:-:S05]  /*0800*/  ISETP.GT.U32.AND P1, PT, R6, R3, PT ;  /* 0x000000030600720c */ /* 0x000fca0003f24070 */
[----:B-1----:R-:W1:Y:S08]  /*0810*/  MUFU.RCP R5, R5 ;  /* 0x0000000500057308 */ /* 0x002e700000001000 */
[----:B----4-:R-:W4:Y:S01]  /*0820*/  MUFU.RCP R4, R4 ;  /* 0x0000000400047308 */ /* 0x010f220000001000 */
[----:B------:R-:W-:Y:S01]  /*0830*/  @!P1 IADD3 R3, R3, -R6, RZ ;  /* 0x8000000603039210 */ /* 0x000fe20007ffe0ff */
[----:B------:R-:W-:Y:S01]  /*0840*/  @!P1 VIADD R2, R2, 0x1 ;  /* 0x0000000102029836 */ /* 0x000fe20000000000 */
[----:B------:R-:W-:-:S02]  /*0850*/  ISETP.NE.AND P1, PT, R13, RZ, PT ;  /* 0x000000ff0d00720c */ /* 0x000fc40003f25270 */
[----:B------:R-:W-:Y:S02]  /*0860*/  ISETP.GE.U32.AND P0, PT, R3, R6, PT ;  /* 0x000000060300720c */ /* 0x000fe40003f06070 */
[----:B------:R-:W-:Y:S01]  /*0870*/  LOP3.LUT R3, R10, R13, RZ, 0x3c, !PT ;  /* 0x0000000d0a037212 */ /* 0x000fe200078e3cff */
[----:B-1----:R-:W-:-:S03]  /*0880*/  VIADD R6, R5, 0xffffffe ;  /* 0x0ffffffe05067836 */ /* 0x002fc60000000000 */
[----:B------:R-:W-:Y:S01]  /*0890*/  ISETP.GE.AND P2, PT, R3, RZ, PT ;  /* 0x000000ff0300720c */ /* 0x000fe20003f46270 */
[----:B------:R1:W2:Y:S01]  /*08a0*/  F2I.FTZ.U32.TRUNC.NTZ R7, R6 ;  /* 0x0000000600077305 */ /* 0x0002a2000021f000 */
[----:B----4-:R-:W-:-:S05]  /*08b0*/  VIADD R5, R4, 0xffffffe ;  /* 0x0ffffffe04057836 */ /* 0x010fca0000000000 */
[----:B------:R-:W-:Y:S01]  /*08c0*/  @P0 IADD3 R2, R2, 0x1, RZ ;  /* 0x0000000102020810 */ /* 0x000fe20007ffe0ff */
[----:B-1----:R-:W-:Y:S01]  /*08d0*/  IMAD.MOV.U32 R6, RZ, RZ, RZ ;  /* 0x000000ffff067224 */ /* 0x002fe200078e00ff */
[----:B------:R-:W1:Y:S04]  /*08e0*/  F2I.FTZ.U32.TRUNC.NTZ R5, R5 ;  /* 0x0000000500057305 */ /* 0x000e68000021f000 */
[----:B------:R-:W-:Y:S01]  /*08f0*/  @!P2 IMAD.MOV R2, RZ, RZ, -R2 ;  /* 0x000000ffff02a224 */ /* 0x000fe200078e0a02 */
[----:B------:R-:W-:Y:S02]  /*0900*/  @!P1 LOP3.LUT R2, RZ, R13, RZ, 0x33, !PT ;  /* 0x0000000dff029212 */ /* 0x000fe400078e33ff */
[----:B--2---:R-:W-:-:S03]  /*0910*/  IADD3 R11, RZ, -R7, RZ ;  /* 0x80000007ff0b7210 */ /* 0x004fc60007ffe0ff */
[C---:B------:R-:W-:Y:S01]  /*0920*/  IMAD.SHL.U32 R3, R2.reuse, 0x80, RZ ;  /* 0x0000008002037824 */ /* 0x040fe200078e00ff */
[----:B------:R-:W-:Y:S01]  /*0930*/  IADD3 R4, -R2, RZ, RZ ;  /* 0x000000ff02047210 */ /* 0x000fe20007ffe1ff */
[----:B------:R-:W-:Y:S02]  /*0940*/  IMAD R11, R11, R0, RZ ;  /* 0x000000000b0b7224 */ /* 0x000fe400078e02ff */
[C---:B------:R-:W-:Y:S01]  /*0950*/  VIADD R12, R3.reuse, 0x7f ;  /* 0x0000007f030c7836 */ /* 0x040fe20000000000 */
[----:B------:R-:W-:Y:S01]  /*0960*/  IADD3 R16, R3, 0x61, RZ ;  /* 0x0000006103107810 */ /* 0x000fe20007ffe0ff */
[----:B------:R-:W-:Y:S01]  /*0970*/  IMAD.HI.U32 R2, R7, R11, R6 ;  /* 0x0000000b07027227 */ /* 0x000fe200078e0006 */
[----:B------:R-:W-:Y:S02]  /*0980*/  IADD3 R32, R3, 0x72, RZ ;  /* 0x0000007203207810 */ /* 0x000fe40007ffe0ff */
[----:B------:R-:W-:Y:S01]  /*0990*/  IABS R219, R12 ;  /* 0x0000000c00db7213 */ /* 0x000fe20000000000 */
[----:B-1----:R-:W-:Y:S01]  /*09a0*/  IMAD.MOV R14, RZ, RZ, -R5 ;  /* 0x000000ffff0e7224 */ /* 0x002fe200078e0a05 */
[----:B------:R-:W-:Y:S01]  /*09b0*/  ISETP.GE.AND P1, PT, R12, RZ, PT ;  /* 0x000000ff0c00720c */ /* 0x000fe20003f26270 */
[----:B------:R-:W-:Y:S01]  /*09c0*/  IMAD R4, R13, R4, R10 ;  /* 0x000000040d047224 */ /* 0x000fe200078e020a */
[----:B------:R-:W-:Y:S01]  /*09d0*/  IADD3 R13, R3, 0x2, RZ ;  /* 0x00000002030d7810 */ /* 0x000fe20007ffe0ff */
[----:B------:R-:W-:Y:S01]  /*09e0*/  IMAD.HI.U32 R6, R2, R219, RZ ;  /* 0x000000db02067227 */ /* 0x000fe200078e00ff */
[----:B------:R-:W-:-:S02]  /*09f0*/  MOV R10, R14 ;  /* 0x0000000e000a7202 */ /* 0x000fc40000000f00 */
[----:B------:R-:W-:Y:S01]  /*0a00*/  IABS R215, R13 ;  /* 0x0000000d00d77213 */ /* 0x000fe20000000000 */
[----:B------:R-:W-:Y:S01]  /*0a10*/  IMAD.IADD R7, R8, 0x1, R4 ;  /* 0x0000000108077824 */ /* 0x000fe200078e0204 */
[----:B------:R-:W-:Y:S01]  /*0a20*/  IADD3 R6, -R6, RZ, RZ ;  /* 0x000000ff06067210 */ /* 0x000fe20007ffe1ff */
[C---:B------:R-:W-:Y:S01]  /*0a30*/  VIADD R12, R3.reuse, 0x1 ;  /* 0x00000001030c7836 */ /* 0x040fe20000000000 */
[----:B------:R-:W-:Y:S01]  /*0a40*/  IABS R233, R32 ;  /* 0x0000002000e97213 */ /* 0x000fe20000000000 */
[----:B------:R-:W-:Y:S01]  /*0a50*/  IMAD R11, R10, R9, RZ ;  /* 0x000000090a0b7224 */ /* 0x000fe200078e02ff */
[----:B------:R-:W-:Y:S01]  /*0a60*/  IADD3 R36, R3, 0x74, RZ ;  /* 0x0000007403247810 */ /* 0x000fe20007ffe0ff */
[----:B------:R-:W-:Y:S01]  /*0a70*/  IMAD.MOV.U32 R4, RZ, RZ, RZ ;  /* 0x000000ffff047224 */ /* 0x000fe200078e00ff */
[----:B------:R-:W-:Y:S01]  /*0a80*/  IABS R217, R12 ;  /* 0x0000000c00d97213 */ /* 0x000fe20000000000 */
[----:B------:R-:W-:Y:S01]  /*0a90*/  IMAD R7, R7, 0x100, R252 ;  /* 0x0000010007077824 */ /* 0x000fe200078e02fc */
[----:B------:R-:W-:Y:S01]  /*0aa0*/  ISETP.GE.AND P5, PT, R12, RZ, PT ;  /* 0x000000ff0c00720c */ /* 0x000fe20003fa6270 */
[----:B------:R-:W-:Y:S01]  /*0ab0*/  IMAD.HI.U32 R4, R5, R11, R4 ;  /* 0x0000000b05047227 */ /* 0x000fe200078e0004 */
[----:B------:R-:W-:-:S02]  /*0ac0*/  IABS R21, R36 ;  /* 0x0000002400157213 */ /* 0x000fc40000000000 */
[----:B------:R-:W-:Y:S01]  /*0ad0*/  IABS R225, R7 ;  /* 0x0000000700e17213 */ /* 0x000fe20000000000 */
[----:B------:R-:W-:Y:S01]  /*0ae0*/  IMAD R219, R0, R6, R219 ;  /* 0x0000000600db7224 */ /* 0x000fe200078e02db */
[----:B------:R-:W-:Y:S01]  /*0af0*/  IABS R221, R3 ;  /* 0x0000000300dd7213 */ /* 0x000fe20000000000 */
[----:B------:R-:W-:Y:S01]  /*0b00*/  IMAD.HI.U32 R6, R2, R217, RZ ;  /* 0x000000d902067227 */ /* 0x000fe200078e00ff */
[----:B------:R-:W-:Y:S02]  /*0b10*/  IADD3 R48, R3, 0x7c, RZ ;  /* 0x0000007c03307810 */ /* 0x000fe40007ffe0ff */
[----:B------:R-:W-:Y:S01]  /*0b20*/  ISETP.GT.U32.AND P0, PT, R0, R219, PT ;  /* 0x000000db0000720c */ /* 0x000fe20003f04070 */
[----:B------:R-:W-:Y:S01]  /*0b30*/  IMAD.HI.U32 R5, R4, R225, RZ ;  /* 0x000000e104057227 */ /* 0x000fe200078e00ff */
[----:B------:R-:W-:Y:S02]  /*0b40*/  IADD3 R11, -R6, RZ, RZ ;  /* 0x000000ff060b7210 */ /* 0x000fe40007ffe1ff */
[----:B------:R-:W-:Y:S01]  /*0b50*/  IABS R227, R48 ;  /* 0x0000003000e37213 */ /* 0x000fe20000000000 */
[----:B------:R-:W-:-:S02]  /*0b60*/  IMAD.MOV R6, RZ, RZ, -R5 ;  /* 0x000000ffff067224 */ /* 0x000fc400078e0a05 */
[----:B------:R-:W-:-:S04]  /*0b70*/  IMAD.HI.U32 R5, R2, R215, RZ ;  /* 0x000000d702057227 */ /* 0x000fc800078e00ff */
[----:B------:R-:W-:Y:S01]  /*0b80*/  IMAD R225, R9, R6, R225 ;  /* 0x0000000609e17224 */ /* 0x000fe200078e02e1 */
[----:B------:R-:W-:Y:S01]  /*0b90*/  IADD3 R6, -R5, RZ, RZ ;  /* 0x000000ff05067210 */ /* 0x000fe20007ffe1ff */
[----:B------:R-:W-:Y:S02]  /*0ba0*/  VIADD R8, R7, 0x80 ;  /* 0x0000008007087836 */ /* 0x000fe40000000000 */
[----:B------:R-:W-:Y:S01]  /*0bb0*/  VIADD R14, R3, 0x3 ;  /* 0x00000003030e7836 */ /* 0x000fe20000000000 */
[----:B------:R-:W-:Y:S01]  /*0bc0*/  ISETP.GT.U32.AND P3, PT, R9, R225, PT ;  /* 0x000000e10900720c */ /* 0x000fe20003f64070 */
[C---:B------:R-:W-:Y:S01]  /*0bd0*/  IMAD R215, R0.reuse, R6, R215 ;  /* 0x0000000600d77224 */ /* 0x040fe200078e02d7 */
[----:B------:R-:W-:Y:S01]  /*0be0*/  IABS R10, R8 ;  /* 0x00000008000a7213 */ /* 0x000fe20000000000 */
[C---:B------:R-:W-:Y:S01]  /*0bf0*/  IMAD R217, R0.reuse, R11, R217 ;  /* 0x0000000b00d97224 */ /* 0x040fe200078e02d9 */
[----:B------:R-:W-:Y:S01]  /*0c00*/  IABS R213, R14 ;  /* 0x0000000e00d57213 */ /* 0x000fe20000000000 */
[----:B------:R-:W-:Y:S01]  /*0c10*/  @!P0 IMAD.IADD R219, R219, 0x1, -R0 ;  /* 0x00000001dbdb8824 */ /* 0x000fe200078e0a00 */
[----:B------:R-:W-:Y:S01]  /*0c20*/  ISETP.GT.U32.AND P2, PT, R0, R215, PT ;  /* 0x000000d70000720c */ /* 0x000fe20003f44070 */
[----:B------:R-:W-:Y:S01]  /*0c30*/  IMAD.HI.U32 R4, R4, R10, RZ ;  /* 0x0000000a04047227 */ /* 0x000fe200078e00ff */
[----:B------:R-:W-:-:S02]  /*0c40*/  ISETP.GT.U32.AND P0, PT, R0, R217, PT ;  /* 0x000000d90000720c */ /* 0x000fc40003f04070 */
[----:B------:R-:W-:Y:S01]  /*0c50*/  ISETP.GT.U32.AND P6, PT, R0, R219, PT ;  /* 0x000000db0000720c */ /* 0x000fe20003fc4070 */
[----:B------:R-:W-:Y:S02]  /*0c60*/  IMAD.MOV R4, RZ, RZ, -R4 ;  /* 0x000000ffff047224 */ /* 0x000fe400078e0a04 */
[----:B------:R-:W-:-:S04]  /*0c70*/  IMAD.HI.U32 R5, R2, R213, RZ ;  /* 0x000000d502057227 */ /* 0x000fc800078e00ff */
[----:B------:R-:W-:Y:S01]  /*0c80*/  IMAD R4, R9, R4, R10 ;  /* 0x0000000409047224 */ /* 0x000fe200078e020a */
[----:B------:R-:W-:Y:S01]  /*0c90*/  IADD3 R10, R3, 0x4, RZ ;  /* 0x00000004030a7810 */ /* 0x000fe20007ffe0ff */
[----:B------:R-:W-:Y:S01]  /*0ca0*/  IMAD.MOV R5, RZ, RZ, -R5 ;  /* 0x000000ffff057224 */ /* 0x000fe200078e0a05 */
[----:B------:R-:W-:Y:S01]  /*0cb0*/  @!P2 IADD3 R215, R215, -R0, RZ ;  /* 0x80000000d7d7a210 */ /* 0x000fe20007ffe0ff */
[----:B------:R-:W-:Y:S01]  /*0cc0*/  @!P0 IMAD.IADD R217, R217, 0x1, -R0 ;  /* 0x00000001d9d98824 */ /* 0x000fe200078e0a00 */
[----:B------:R-:W-:Y:S01]  /*0cd0*/  IABS R211, R10 ;  /* 0x0000000a00d37213 */ /* 0x000fe20000000000 */
[C---:B------:R-:W-:Y:S01]  /*0ce0*/  IMAD R213, R0.reuse, R5, R213 ;  /* 0x0000000500d57224 */ /* 0x040fe200078e02d5 */
[C---:B------:R-:W-:Y:S01]  /*0cf0*/  ISETP.GT.U32.AND P2, PT, R0.reuse, R215, PT ;  /* 0x000000d70000720c */ /* 0x040fe20003f44070 */
[----:B------:R-:W-:Y:S01]  /*0d00*/  VIADD R11, R3, 0x5 ;  /* 0x00000005030b7836 */ /* 0x000fe20000000000 */
[----:B------:R-:W-:Y:S01]  /*0d10*/  ISETP.GT.U32.AND P0, PT, R0, R217, PT ;  /* 0x000000d90000720c */ /* 0x000fe20003f04070 */
[----:B------:R-:W-:Y:S01]  /*0d20*/  IMAD.HI.U32 R5, R2, R211, RZ ;  /* 0x000000d302057227 */ /* 0x000fe200078e00ff */
[----:B------:R-:W-:-:S02]  /*0d30*/  ISETP.GT.U32.AND P4, PT, R9, R4, PT ;  /* 0x000000040900720c */ /* 0x000fc40003f84070 */
[----:B------:R-:W-:Y:S01]  /*0d40*/  IABS R209, R11 ;  /* 0x0000000b00d17213 */ /* 0x000fe20000000000 */
[----:B------:R-:W-:Y:S02]  /*0d50*/  IMAD.MOV R5, RZ, RZ, -R5 ;  /* 0x000000ffff057224 */ /* 0x000fe400078e0a05 */
[----:B------:R-:W-:Y:S01]  /*0d60*/  @!P3 IMAD.IADD R225, R225, 0x1, -R9 ;  /* 0x00000001e1e1b824 */ /* 0x000fe200078e0a09 */
[C---:B------:R-:W-:Y:S01]  /*0d70*/  ISETP.GT.U32.AND P3, PT, R0.reuse, R213, PT ;  /* 0x000000d50000720c */ /* 0x040fe20003f64070 */
[----:B------:R-:W-:Y:S02]  /*0d80*/  IMAD R211, R0, R5, R211 ;  /* 0x0000000500d37224 */ /* 0x000fe400078e02d3 */
[----:B------:R-:W-:Y:S01]  /*0d90*/  @!P2 IADD3 R215, R215, -R0, RZ ;  /* 0x80000000d7d7a210 */ /* 0x000fe20007ffe0ff */
[----:B------:R-:W-:Y:S01]  /*0da0*/  @!P6 IMAD.IADD R219, R219, 0x1, -R0 ;  /* 0x00000001dbdbe824 */ /* 0x000fe200078e0a00 */
[----:B------:R-:W-:Y:S01]  /*0db0*/  ISETP.GT.U32.AND P6, PT, R9, R225, PT ;  /* 0x000000e10900720c */ /* 0x000fe20003fc4070 */
[----:B------:R-:W-:Y:S01]  /*0dc0*/  IMAD.HI.U32 R6, R2, R209, RZ ;  /* 0x000000d102067227 */ /* 0x000fe200078e00ff */
[----:B------:R-:W-:-:S02]  /*0dd0*/  ISETP.GT.U32.AND P2, PT, R0, R211, PT ;  /* 0x000000d30000720c */ /* 0x000fc40003f44070 */
[----:B------:R-:W-:Y:S01]  /*0de0*/  @!P0 IADD3 R217, R217, -R0, RZ ;  /* 0x80000000d9d98210 */ /* 0x000fe20007ffe0ff */
[----:B------:R-:W-:Y:S01]  /*0df0*/  @!P1 IMAD.MOV R219, RZ, RZ, -R219 ;  /* 0x000000ffffdb9224 */ /* 0x000fe200078e0adb */
[----:B------:R-:W-:Y:S01]  /*0e00*/  ISETP.GE.AND P1, PT, R13, RZ, PT ;  /* 0x000000ff0d00720c */ /* 0x000fe20003f26270 */
[----:B------:R-:W-:Y:S01]  /*0e10*/  IMAD.MOV R6, RZ, RZ, -R6 ;  /* 0x000000ffff067224 */ /* 0x000fe200078e0a06 */
[----:B------:R-:W-:Y:S01]  /*0e20*/  @!P4 IADD3 R4, R4, -R9, RZ ;  /* 0x800000090404c210 */ /* 0x000fe20007ffe0ff */
[----:B------:R-:W-:Y:S01]  /*0e30*/  VIADD R5, R3, 0x6 ;  /* 0x0000000603057836 */ /* 0x000fe20000000000 */
[----:B------:R-:W-:Y:S01]  /*0e40*/  ISETP.GE.AND P0, PT, R11, RZ, PT ;  /* 0x000000ff0b00720c */ /* 0x000fe20003f06270 */
[----:B------:R-:W-:Y:S01]  /*0e50*/  IMAD R209, R0, R6, R209 ;  /* 0x0000000600d17224 */ /* 0x000fe200078e02d1 */
[----:B------:R-:W-:Y:S01]  /*0e60*/  ISETP.GT.U32.AND P4, PT, R9, R4, PT ;  /* 0x000000040900720c */ /* 0x000fe20003f84070 */
[----:B------:R-:W-:Y:S01]  /*0e70*/  VIADD R6, R3, 0x7 ;  /* 0x0000000703067836 */ /* 0x000fe20000000000 */
[----:B------:R-:W-:Y:S01]  /*0e80*/  IABS R207, R5 ;  /* 0x0000000500cf7213 */ /* 0x000fe20000000000 */
[----:B------:R-:W-:Y:S01]  /*0e90*/  @!P3 IMAD.IADD R213, R213, 0x1, -R0 ;  /* 0x00000001d5d5b824 */ /* 0x000fe200078e0a00 */
[----:B------:R-:W-:Y:S01]  /*0ea0*/  @!P2 IADD3 R211, R211, -R0, RZ ;  /* 0x80000000d3d3a210 */ /* 0x000fe20007ffe0ff */
[----:B------:R-:W-:Y:S01]  /*0eb0*/  @!P5 IMAD.MOV R217, RZ, RZ, -R217 ;  /* 0x000000ffffd9d224 */ /* 0x000fe200078e0ad9 */
[----:B------:R-:W-:Y:S01]  /*0ec0*/  ISETP.GE.AND P5, PT, R5, RZ, PT ;  /* 0x000000ff0500720c */ /* 0x000fe20003fa6270 */
[----:B------:R-:W-:Y:S01]  /*0ed0*/  IMAD.HI.U32 R5, R2, R207, RZ ;  /* 0x000000cf02057227 */ /* 0x000fe200078e00ff */
[----:B------:R-:W-:-:S02]  /*0ee0*/  ISETP.GT.U32.AND P2, PT, R0, R211, PT ;  /* 0x000000d30000720c */ /* 0x000fc40003f44070 */
[----:B------:R-:W-:Y:S01]  /*0ef0*/  IABS R205, R6 ;  /* 0x0000000600cd7213 */ /* 0x000fe20000000000 */
[----:B------:R-:W-:Y:S01]  /*0f00*/  IMAD.MOV R5, RZ, RZ, -R5 ;  /* 0x000000ffff057224 */ /* 0x000fe200078e0a05 */
[C---:B------:R-:W-:Y:S01]  /*0f10*/  ISETP.GT.U32.AND P3, PT, R0.reuse, R213, PT ;  /* 0x000000d50000720c */ /* 0x040fe20003f64070 */
[----:B------:R-:W-:Y:S01]  /*0f20*/  @!P6 IMAD.IADD R225, R225, 0x1, -R9 ;  /* 0x00000001e1e1e824 */ /* 0x000fe200078e0a09 */
[----:B------:R-:W-:Y:S01]  /*0f30*/  @!P1 IADD3 R215, -R215, RZ, RZ ;  /* 0x000000ffd7d79210 */ /* 0x000fe20007ffe1ff */
[----:B------:R-:W-:Y:S01]  /*0f40*/  IMAD R207, R0, R5, R207 ;  /* 0x0000000500cf7224 */ /* 0x000fe200078e02cf */
[----:B------:R-:W-:Y:S01]  /*0f50*/  ISETP.GE.AND P1, PT, R6, RZ, PT ;  /* 0x000000ff0600720c */ /* 0x000fe20003f26270 */
[----:B------:R-:W-:Y:S01]  /*0f60*/  IMAD.HI.U32 R6, R2, R205, RZ ;  /* 0x000000cd02067227 */ /* 0x000fe200078e00ff */
[----:B------:R-:W-:Y:S02]  /*0f70*/  ISETP.GE.AND P6, PT, R14, RZ, PT ;  /* 0x000000ff0e00720c */ /* 0x000fe40003fc6270 */
[----:B------:R-:W-:Y:S01]  /*0f80*/  @!P4 IADD3 R4, R4, -R9, RZ ;  /* 0x800000090404c210 */ /* 0x000fe20007ffe0ff */
[--C-:B------:R-:W-:Y:S01]  /*0f90*/  @!P2 IMAD.IADD R211, R211, 0x1, -R0.reuse ;  /* 0x00000001d3d3a824 */ /* 0x100fe200078e0a00 */
[----:B------:R-:W-:Y:S01]  /*0fa0*/  IADD3 R6, -R6, RZ, RZ ;  /* 0x000000ff06067210 */ /* 0x000fe20007ffe1ff */
[----:B------:R-:W-:Y:S01]  /*0fb0*/  VIADD R9, R3, 0x8 ;  /* 0x0000000803097836 */ /* 0x000fe20000000000 */
[C---:B------:R-:W-:Y:S01]  /*0fc0*/  ISETP.GT.U32.AND P2, PT, R0.reuse, R207, PT ;  /* 0x000000cf0000720c */ /* 0x040fe20003f44070 */
[----:B------:R-:W-:Y:S01]  /*0fd0*/  @!P3 IMAD.IADD R213, R213, 0x1, -R0 ;  /* 0x00000001d5d5b824 */ /* 0x000fe200078e0a00 */
[C---:B------:R-:W-:Y:S01]  /*0fe0*/  ISETP.GT.U32.AND P3, PT, R0.reuse, R209, PT ;  /* 0x000000d10000720c */ /* 0x040fe20003f64070 */
[----:B------:R-:W-:Y:S01]  /*0ff0*/  IMAD R205, R0, R6, R205 ;  /* 0x0000000600cd7224 */ /* 0x000fe200078e02cd */
[----:B------:R-:W-:Y:S01]  /*1000*/  IABS R203, R9 ;  /* 0x0000000900cb7213 */ /* 0x000fe20000000000 */
[C---:B------:R-:W-:Y:S01]  /*1010*/  VIADD R11, R3.reuse, 0xa ;  /* 0x0000000a030b7836 */ /* 0x040fe20000000000 */
[----:B------:R-:W-:Y:S01]  /*1020*/  ISETP.GE.AND P4, PT, R10, RZ, PT ;  /* 0x000000ff0a00720c */ /* 0x000fe20003f86270 */
[----:B------:R-:W-:Y:S01]  /*1030*/  @!P6 IMAD.MOV R213, RZ, RZ, -R213 ;  /* 0x000000ffffd5e224 */ /* 0x000fe200078e0ad5 */
[----:B------:R-:W-:Y:S01]  /*1040*/  ISETP.GT.U32.AND P6, PT, R0, R205, PT ;  /* 0x000000cd0000720c */ /* 0x000fe20003fc4070 */
[C---:B------:R-:W-:Y:S01]  /*1050*/  VIADD R10, R3.reuse, 0x9 ;  /* 0x00000009030a7836 */ /* 0x040fe20000000000 */
[----:B------:R-:W-:Y:S01]  /*1060*/  IABS R199, R11 ;  /* 0x0000000b00c77213 */ /* 0x000fe20000000000 */
[----:B------:R-:W-:Y:S01]  /*1070*/  IMAD.HI.U32 R5, R2, R203, RZ ;  /* 0x000000cb02057227 */ /* 0x000fe200078e00ff */
[----:B------:R-:W-:-:S02]  /*1080*/  IADD3 R14, R3, 0xd, RZ ;  /* 0x0000000d030e7810 */ /* 0x000fc40007ffe0ff */
[----:B------:R-:W-:Y:S01]  /*1090*/  @!P2 IADD3 R207, R207, -R0, RZ ;  /* 0x80000000cfcfa210 */ /* 0x000fe20007ffe0ff */
[--C-:B------:R-:W-:Y:S01]  /*10a0*/  @!P3 IMAD.IADD R209, R209, 0x1, -R0.reuse ;  /* 0x00000001d1d1b824 */ /* 0x100fe200078e0a00 */
[----:B------:R-:W-:Y:S01]  /*10b0*/  IABS R201, R10 ;  /* 0x0000000a00c97213 */ /* 0x000fe20000000000 */
[C---:B------:R-:W-:Y:S01]  /*10c0*/  VIADD R12, R3.reuse, 0xb ;  /* 0x0000000b030c7836 */ /* 0x040fe20000000000 */
[C---:B------:R-:W-:Y:S01]  /*10d0*/  ISETP.GT.U32.AND P2, PT, R0.reuse, R207, PT ;  /* 0x000000cf0000720c */ /* 0x040fe20003f44070 */
[----:B------:R-:W-:Y:S01]  /*10e0*/  VIADD R15, R3, 0xe ;  /* 0x0000000e030f7836 */ /* 0x000fe20000000000 */
[----:B------:R-:W-:Y:S01]  /*10f0*/  IADD3 R5, -R5, RZ, RZ ;  /* 0x000000ff05057210 */ /* 0x000fe20007ffe1ff */
[----:B------:R-:W-:Y:S01]  /*1100*/  @!P6 IMAD.IADD R205, R205, 0x1, -R0 ;  /* 0x00000001cdcde824 */ /* 0x000fe200078e0a00 */
[----:B------:R-:W-:Y:S01]  /*1110*/  ISETP.GT.U32.AND P3, PT, R0, R209, PT ;  /* 0x000000d10000720c */ /* 0x000fe20003f64070 */
[----:B------:R-:W-:Y:S01]  /*1120*/  IMAD.HI.U32 R6, R2, R201, RZ ;  /* 0x000000c902067227 */ /* 0x000fe200078e00ff */
[----:B------:R-:W-:-:S02]  /*1130*/  IABS R197, R12 ;  /* 0x0000000c00c57213 */ /* 0x000fc40000000000 */
[C---:B------:R-:W-:Y:S01]  /*1140*/  ISETP.GT.U32.AND P6, PT, R0.reuse, R205, PT ;  /* 0x000000cd0000720c */ /* 0x040fe20003fc4070 */
[----:B------:R-:W-:Y:S01]  /*1150*/  IMAD R203, R0, R5, R203 ;  /* 0x0000000500cb7224 */ /* 0x000fe200078e02cb */
[----:B------:R-:W-:Y:S01]  /*1160*/  @!P4 IADD3 R211, -R211, RZ, RZ ;  /* 0x000000ffd3d3c210 */ /* 0x000fe20007ffe1ff */
[----:B------:R-:W-:Y:S01]  /*1170*/  IMAD.MOV R6, RZ, RZ, -R6 ;  /* 0x000000ffff067224 */ /* 0x000fe200078e0a06 */
[----:B------:R-:W-:Y:S01]  /*1180*/  ISETP.GE.AND P4, PT, R9, RZ, PT ;  /* 0x000000ff0900720c */ /* 0x000fe20003f86270 */
[----:B------:R-:W-:Y:S01]  /*1190*/  IMAD.HI.U32 R5, R2, R199, RZ ;  /* 0x000000c702057227 */ /* 0x000fe200078e00ff */
[----:B------:R-:W-:Y:S02]  /*11a0*/  @!P2 IADD3 R207, R207, -R0, RZ ;  /* 0x80000000cfcfa210 */ /* 0x000fe40007ffe0ff */
[C---:B------:R-:W-:Y:S01]  /*11b0*/  ISETP.GT.U32.AND P2, PT, R0.reuse, R203, PT ;  /* 0x000000cb0000720c */ /* 0x040fe20003f44070 */
[----:B------:R-:W-:Y:S01]  /*11c0*/  IMAD R201, R0, R6, R201 ;  /* 0x0000000600c97224 */ /* 0x000fe200078e02c9 */
[----:B------:R-:W-:Y:S01]  /*11d0*/  IABS R191, R15 ;  /* 0x0000000f00bf7213 */ /* 0x000fe20000000000 */
[----:B------:R-:W-:Y:S01]  /*11e0*/  IMAD.MOV R9, RZ, RZ, -R5 ;  /* 0x000000ffff097224 */ /* 0x000fe200078e0a05 */
[----:B------:R-:W-:Y:S01]  /*11f0*/  IABS R193, R14 ;  /* 0x0000000e00c17213 */ /* 0x000fe20000000000 */
[----:B------:R-:W-:-:S04]  /*1200*/  IMAD.HI.U32 R5, R2, R197, RZ ;  /* 0x000000c502057227 */ /* 0x000fc800078e00ff */
[--C-:B------:R-:W-:Y:S01]  /*1210*/  @!P6 IMAD.IADD R205, R205, 0x1, -R0.reuse ;  /* 0x00000001cdcde824 */ /* 0x100fe200078e0a00 */
[C---:B------:R-:W-:Y:S01]  /*1220*/  ISETP.GT.U32.AND P6, PT, R0.reuse, R201, PT ;  /* 0x000000c90000720c */ /* 0x040fe20003fc4070 */
[----:B------:R-:W-:Y:S02]  /*1230*/  IMAD R199, R0, R9, R199 ;  /* 0x0000000900c77224 */ /* 0x000fe400078e02c7 */
[--C-:B------:R-:W-:Y:S01]  /*1240*/  @!P3 IMAD.IADD R209, R209, 0x1, -R0.reuse ;  /* 0x00000001d1d1b824 */ /* 0x100fe200078e0a00 */
[----:B------:R-:W-:Y:S01]  /*1250*/  ISETP.GE.AND P3, PT, R10, RZ, PT ;  /* 0x000000ff0a00720c */ /* 0x000fe20003f66270 */
[--C-:B------:R-:W-:Y:S01]  /*1260*/  @!P2 IMAD.IADD R203, R203, 0x1, -R0.reuse ;  /* 0x00000001cbcba824 */ /* 0x100fe200078e0a00 */
[----:B------:R-:W-:Y:S01]  /*1270*/  IADD3 R10, -R5, RZ, RZ ;  /* 0x000000ff050a7210 */ /* 0x000fe20007ffe1ff */
[----:B------:R-:W-:Y:S01]  /*1280*/  VIADD R13, R3, 0xc ;  /* 0x0000000c030d7836 */ /* 0x000fe20000000000 */
[C---:B------:R-:W-:Y:S01]  /*1290*/  ISETP.GT.U32.AND P2, PT, R0.reuse, R199, PT ;  /* 0x000000c70000720c */ /* 0x040fe20003f44070 */
[----:B------:R-:W-:Y:S01]  /*12a0*/  @!P5 IMAD.MOV R207, RZ, RZ, -R207 ;  /* 0x000000ffffcfd224 */ /* 0x000fe200078e0acf */
[----:B------:R-:W-:Y:S01]  /*12b0*/  @!P0 IADD3 R209, -R209, RZ, RZ ;  /* 0x000000ffd1d18210 */ /* 0x000fe20007ffe1ff */
[----:B------:R-:W-:Y:S01]  /*12c0*/  IMAD R197, R0, R10, R197 ;  /* 0x0000000a00c57224 */ /* 0x000fe200078e02c5 */
[----:B------:R-:W-:Y:S01]  /*12d0*/  IABS R195, R13 ;  /* 0x0000000d00c37213 */ /* 0x000fe20000000000 */
[----:B------:R-:W-:Y:S01]  /*12e0*/  @!P6 IMAD.IADD R201, R201, 0x1, -R0 ;  /* 0x00000001c9c9e824 */ /* 0x000fe200078e0a00 */
[----:B------:R-:W-:Y:S01]  /*12f0*/  @!P1 IADD3 R205, -R205, RZ, RZ ;  /* 0x000000ffcdcd9210 */ /* 0x000fe20007ffe1ff */
[----:B------:R-:W-:Y:S01]  /*1300*/  IMAD.HI.U32 R5, R2, R191, RZ ;  /* 0x000000bf02057227 */ /* 0x000fe200078e00ff */
[----:B------:R-:W-:-:S02]  /*1310*/  ISETP.GT.U32.AND P6, PT, R0, R197, PT ;  /* 0x000000c50000720c */ /* 0x000fc40003fc4070 */
[----:B------:R-:W-:Y:S01]  /*1320*/  ISETP.GT.U32.AND P0, PT, R0, R203, PT ;  /* 0x000000cb0000720c */ /* 0x000fe20003f04070 */
[----:B------:R-:W-:-:S04]  /*1330*/  IMAD.HI.U32 R6, R2, R195, RZ ;  /* 0x000000c302067227 */ /* 0x000fc800078e00ff */
[----:B------:R-:W-:Y:S01]  /*1340*/  @!P2 IMAD.IADD R199, R199, 0x1, -R0 ;  /* 0x00000001c7c7a824 */ /* 0x000fe200078e0a00 */
[----:B------:R-:W-:Y:S01]  /*1350*/  ISETP.GT.U32.AND P2, PT, R0, R201, PT ;  /* 0x000000c90000720c */ /* 0x000fe20003f44070 */
[----:B------:R-:W-:-:S03]  /*1360*/  IMAD.HI.U32 R9, R2, R193, RZ ;  /* 0x000000c102097227 */ /* 0x000fc600078e00ff */
[C---:B------:R-:W-:Y:S01]  /*1370*/  ISETP.GT.U32.AND P5, PT, R0.reuse, R199, PT ;  /* 0x000000c70000720c */ /* 0x040fe20003fa4070 */
[----:B------:R-:W-:Y:S01]  /*1380*/  @!P6 IMAD.IADD R197, R197, 0x1, -R0 ;  /* 0x00000001c5c5e824 */ /* 0x000fe200078e0a00 */
[----:B------:R-:W-:Y:S01]  /*1390*/  IADD3 R9, -R9, RZ, RZ ;  /* 0x000000ff09097210 */ /* 0x000fe20007ffe1ff */
[----:B------:R-:W-:Y:S02]  /*13a0*/  IMAD.MOV R5, RZ, RZ, -R5 ;  /* 0x000000ffff057224 */ /* 0x000fe400078e0a05 */
[----:B------:R-:W-:Y:S01]  /*13b0*/  IMAD.MOV R6, RZ, RZ, -R6 ;  /* 0x000000ffff067224 */ /* 0x000fe200078e0a06 */
[C---:B------:R-:W-:Y:S01]  /*13c0*/  ISETP.GT.U32.AND P6, PT, R0.reuse, R197, PT ;  /* 0x000000c50000720c */ /* 0x040fe20003fc4070 */
[----:B------:R-:W-:Y:S02]  /*13d0*/  VIADD R10, R3, 0x10 ;  /* 0x00000010030a7836 */ /* 0x000fe40000000000 */
[C---:B------:R-:W-:Y:S02]  /*13e0*/  IMAD R191, R0.reuse, R5, R191 ;  /* 0x0000000500bf7224 */ /* 0x040fe400078e02bf */
[C---:B------:R-:W-:Y:S01]  /*13f0*/  IMAD R195, R0.reuse, R6, R195 ;  /* 0x0000000600c37224 */ /* 0x040fe200078e02c3 */
[----:B------:R-:W-:Y:S01]  /*1400*/  IABS R187, R10 ;  /* 0x0000000a00bb7213 */ /* 0x000fe20000000000 */
[----:B------:R-:W-:Y:S01]  /*1410*/  IMAD R193, R0, R9, R193 ;  /* 0x0000000900c17224 */ /* 0x000fe200078e02c1 */
[----:B------:R-:W-:Y:S01]  /*1420*/  @!P5 IADD3 R199, R199, -R0, RZ ;  /* 0x80000000c7c7d210 */ /* 0x000fe20007ffe0ff */
[----:B------:R-:W-:Y:S01]  /*1430*/  @!P2 IMAD.IADD R201, R201, 0x1, -R0 ;  /* 0x00000001c9c9a824 */ /* 0x000fe200078e0a00 */
[----:B------:R-:W-:Y:S01]  /*1440*/  IADD3 R9, R3, 0xf, RZ ;  /* 0x0000000f03097810 */ /* 0x000fe20007ffe0ff */
[----:B------:R-:W-:Y:S01]  /*1450*/  IMAD.HI.U32 R6, R2, R187, RZ ;  /* 0x000000bb02067227 */ /* 0x000fe200078e00ff */
[----:B------:R-:W-:-:S02]  /*1460*/  ISETP.GT.U32.AND P5, PT, R0, R191, PT ;  /* 0x000000bf0000720c */ /* 0x000fc40003fa4070 */
[----:B------:R-:W-:Y:S01]  /*1470*/  ISETP.GT.U32.AND P1, PT, R0, R195, PT ;  /* 0x000000c30000720c */ /* 0x000fe20003f24070 */
[--C-:B------:R-:W-:Y:S01]  /*1480*/  @!P6 IMAD.IADD R197, R197, 0x1, -R0.reuse ;  /* 0x00000001c5c5e824 */ /* 0x100fe200078e0a00 */
[----:B------:R-:W-:Y:S01]  /*1490*/  IABS R189, R9 ;  /* 0x0000000900bd7213 */ /* 0x000fe20000000000 */
[--C-:B------:R-:W-:Y:S01]  /*14a0*/  @!P0 IMAD.IADD R203, R203, 0x1, -R0.reuse ;  /* 0x00000001cbcb8824 */ /* 0x100fe200078e0a00 */
[----:B------:R-:W-:Y:S01]  /*14b0*/  ISETP.GE.AND P2, PT, R11, RZ, PT ;  /* 0x000000ff0b00720c */ /* 0x000fe20003f46270 */
[C---:B------:R-:W-:Y:S01]  /*14c0*/  VIADD R11, R3.reuse, 0x12 ;  /* 0x00000012030b7836 */ /* 0x040fe20000000000 */
[----:B------:R-:W-:Y:S01]  /*14d0*/  ISETP.GE.AND P6, PT, R12, RZ, PT ;  /* 0x000000ff0c00720c */ /* 0x000fe20003fc6270 */
[----:B------:R-:W-:Y:S01]  /*14e0*/  IMAD.HI.U32 R5, R2, R189, RZ ;  /* 0x000000bd02057227 */ /* 0x000fe200078e00ff */
[----:B------:R-:W-:Y:S02]  /*14f0*/  IADD3 R6, -R6, RZ, RZ ;  /* 0x000000ff06067210 */ /* 0x000fe40007ffe1ff */
[C---:B------:R-:W-:Y:S01]  /*1500*/  ISETP.GT.U32.AND P0, PT, R0.reuse, R193, PT ;  /* 0x000000c10000720c */ /* 0x040fe20003f04070 */
[----:B------:R-:W-:Y:S01]  /*1510*/  IMAD.MOV R5, RZ, RZ, -R5 ;  /* 0x000000ffff057224 */ /* 0x000fe200078e0a05 */
[----:B------:R-:W-:Y:S01]  /*1520*/  IABS R183, R11 ;  /* 0x0000000b00b77213 */ /* 0x000fe20000000000 */
[C---:B------:R-:W-:Y:S01]  /*1530*/  IMAD R187, R0.reuse, R6, R187 ;  /* 0x0000000600bb7224 */ /* 0x040fe200078e02bb */
[----:B------:R-:W-:Y:S01]  /*1540*/  IADD3 R6, R3, 0x11, RZ ;  /* 0x0000001103067810 */ /* 0x000fe20007ffe0ff */
[--C-:B------:R-:W-:Y:S01]  /*1550*/  @!P5 IMAD.IADD R191, R191, 0x1, -R0.reuse ;  /* 0x00000001bfbfd824 */ /* 0x100fe200078e0a00 */
[----:B------:R-:W-:Y:S01]  /*1560*/  @!P3 IADD3 R201, -R201, RZ, RZ ;  /* 0x000000ffc9c9b210 */ /* 0x000fe20007ffe1ff */
[----:B------:R-:W-:Y:S01]  /*1570*/  @!P1 IMAD.IADD R195, R195, 0x1, -R0 ;  /* 0x00000001c3c39824 */ /* 0x000fe200078e0a00 */
[----:B------:R-:W-:Y:S01]  /*1580*/  IABS R185, R6 ;  /* 0x0000000600b97213 */ /* 0x000fe20000000000 */
[C---:B------:R-:W-:Y:S01]  /*1590*/  IMAD R189, R0.reuse, R5, R189 ;  /* 0x0000000500bd7224 */ /* 0x040fe200078e02bd */
[C---:B------:R-:W-:Y:S01]  /*15a0*/  ISETP.GT.U32.AND P5, PT, R0.reuse, R191, PT ;  /* 0x000000bf0000720c */ /* 0x040fe20003fa4070 */
[----:B------:R-:W-:Y:S01]  /*15b0*/  @!P4 IMAD.MOV R203, RZ, RZ, -R203 ;  /* 0x000000ffffcbc224 */ /* 0x000fe200078e0acb */
[----:B------:R-:W-:Y:S01]  /*15c0*/  ISETP.GT.U32.AND P4, PT, R0, R195, PT ;  /* 0x000000c30000720c */ /* 0x000fe20003f84070 */
[----:B------:R-:W-:Y:S01]  /*15d0*/  @!P2 IMAD.MOV R199, RZ, RZ, -R199 ;  /* 0x000000ffffc7a224 */ /* 0x000fe200078e0ac7 */
[----:B------:R-:W-:Y:S01]  /*15e0*/  @!P6 IADD3 R197, -R197, RZ, RZ ;  /* 0x000000ffc5c5e210 */ /* 0x000fe20007ffe1ff */
[----:B------:R-:W-:Y:S01]  /*15f0*/  IMAD.HI.U32 R5, R2, R185, RZ ;  /* 0x000000b902057227 */ /* 0x000fe200078e00ff */
[----:B------:R-:W-:-:S02]  /*1600*/  ISETP.GT.U32.AND P2, PT, R0, R189, PT ;  /* 0x000000bd0000720c */ /* 0x000fc40003f44070 */
[----:B------:R-:W-:Y:S01]  /*1610*/  ISETP.GE.AND P6, PT, R15, RZ, PT ;  /* 0x000000ff0f00720c */ /* 0x000fe20003fc6270 */
[----:B------:R-:W-:Y:S01]  /*1620*/  IMAD.MOV R5, RZ, RZ, -R5 ;  /* 0x000000ffff057224 */ /* 0x000fe200078e0a05 */
[----:B------:R-:W-:Y:S01]  /*1630*/  ISETP.GE.AND P1, PT, R13, RZ, PT ;  /* 0x000000ff0d00720c */ /* 0x000fe20003f26270 */
[--C-:B------:R-:W-:Y:S01]  /*1640*/  @!P0 IMAD.IADD R193, R193, 0x1, -R0.reuse ;  /* 0x00000001c1c18824 */ /* 0x100fe200078e0a00 */
[----:B------:R-:W-:Y:S01]  /*1650*/  ISETP.GE.AND P0, PT, R14, RZ, PT ;  /* 0x000000ff0e00720c */ /* 0x000fe20003f06270 */
[C---:B------:R-:W-:Y:S01]  /*1660*/  IMAD R185, R0.reuse, R5, R185 ;  /* 0x0000000500b97224 */ /* 0x040fe200078e02b9 */
[----:B------:R-:W-:Y:S01]  /*1670*/  @!P5 IADD3 R191, R191, -R0, RZ ;  /* 0x80000000bfbfd210 */ /* 0x000fe20007ffe0ff */
[--C-:B------:R-:W-:Y:S01]  /*1680*/  @!P4 IMAD.IADD R195, R195, 0x1, -R0.reuse ;  /* 0x00000001c3c3c824 */ /* 0x100fe200078e0a00 */
[C---:B------:R-:W-:Y:S01]  /*1690*/  ISETP.GT.U32.AND P4, PT, R0.reuse, R187, PT ;  /* 0x000000bb0000720c */ /* 0x040fe20003f84070 */
[----:B------:R-:W-:Y:S01]  /*16a0*/  VIADD R5, R3, 0x13 ;  /* 0x0000001303057836 */ /* 0x000fe20000000000 */
[----:B------:R-:W-:Y:S01]  /*16b0*/  ISETP.GT.U32.AND P3, PT, R0, R193, PT ;  /* 0x000000c10000720c */ /* 0x000fe20003f64070 */
[----:B------:R-:W-:Y:S01]  /*16c0*/  @!P2 IMAD.IADD R189, R189, 0x1, -R0 ;  /* 0x00000001bdbda824 */ /* 0x000fe200078e0a00 */
[----:B------:R-:W-:Y:S01]  /*16d0*/  ISETP.GE.AND P2, PT, R6, RZ, PT ;  /* 0x000000ff0600720c */ /* 0x000fe20003f46270 */
[----:B------:R-:W-:Y:S01]  /*16e0*/  IMAD.HI.U32 R6, R2, R183, RZ ;  /* 0x000000b702067227 */ /* 0x000fe200078e00ff */
[----:B------:R-:W-:-:S02]  /*16f0*/  @!P6 IADD3 R191, -R191, RZ, RZ ;  /* 0x000000ffbfbfe210 */ /* 0x000fc40007ffe1ff */
[C---:B------:R-:W-:Y:S01]  /*1700*/  ISETP.GT.U32.AND P6, PT, R0.reuse, R185, PT ;  /* 0x000000b90000720c */ /* 0x040fe20003fc4070 */
[----:B------:R-:W-:Y:S01]  /*1710*/  @!P1 IMAD.MOV R195, RZ, RZ, -R195 ;  /* 0x000000ffffc39224 */ /* 0x000fe200078e0ac3 */
[C---:B------:R-:W-:Y:S01]  /*1720*/  ISETP.GT.U32.AND P1, PT, R0.reuse, R189, PT ;  /* 0x000000bd0000720c */ /* 0x040fe20003f24070 */
[----:B------:R-:W-:Y:S01]  /*1730*/  IMAD.MOV R6, RZ, RZ, -R6 ;  /* 0x000000ffff067224 */ /* 0x000fe200078e0a06 */
[----:B------:R-:W-:Y:S01]  /*1740*/  IABS R181, R5 ;  /* 0x0000000500b57213 */ /* 0x000fe20000000000 */
[----:B------:R-:W-:Y:S01]  /*1750*/  VIADD R12, R3, 0x19 ;  /* 0x00000019030c7836 */ /* 0x000fe20000000000 */
[----:B------:R-:W-:Y:S01]  /*1760*/  @!P4 IADD3 R187, R187, -R0, RZ ;  /* 0x80000000bbbbc210 */ /* 0x000fe20007ffe0ff */
[----:B------:R-:W-:Y:S01]  /*1770*/  IMAD R183, R0, R6, R183 ;  /* 0x0000000600b77224 */ /* 0x000fe200078e02b7 */
[----:B------:R-:W-:Y:S01]  /*1780*/  ISETP.GE.AND P5, PT, R10, RZ, PT ;  /* 0x000000ff0a00720c */ /* 0x000fe20003fa6270 */
[----:B------:R-:W-:Y:S01]  /*1790*/  VIADD R10, R3, 0x15 ;  /* 0x00000015030a7836 */ /* 0x000fe20000000000 */
[----:B------:R-:W-:Y:S01]  /*17a0*/  ISETP.GT.U32.AND P4, PT, R0, R187, PT ;  /* 0x000000bb0000720c */ /* 0x000fe20003f84070 */
[--C-:B------:R-:W-:Y:S01]  /*17b0*/  @!P3 IMAD.IADD R193, R193, 0x1, -R0.reuse ;  /* 0x00000001c1c1b824 */ /* 0x100fe200078e0a00 */
[----:B------:R-:W-:Y:S01]  /*17c0*/  ISETP.GE.AND P3, PT, R9, RZ, PT ;  /* 0x000000ff0900720c */ /* 0x000fe20003f66270 */
[--C-:B------:R-:W-:Y:S01]  /*17d0*/  @!P6 IMAD.IADD R185, R185, 0x1, -R0.reuse ;  /* 0x00000001b9b9e824 */ /* 0x100fe200078e0a00 */
[----:B------:R-:W-:Y:S01]  /*17e0*/  IABS R177, R10 ;  /* 0x0000000a00b17213 */ /* 0x000fe20000000000 */
[----:B------:R-:W-:Y:S01]  /*17f0*/  @!P1 IMAD.IADD R189, R189, 0x1, -R0 ;  /* 0x00000001bdbd9824 */ /* 0x000fe200078e0a00 */
[----:B------:R-:W-:Y:S01]  /*1800*/  ISETP.GE.AND P1, PT, R5, RZ, PT ;  /* 0x000000ff0500720c */ /* 0x000fe20003f26270 */
[----:B------:R-:W-:Y:S01]  /*1810*/  IMAD.HI.U32 R5, R2, R181, RZ ;  /* 0x000000b502057227 */ /* 0x000fe200078e00ff */
[----:B------:R-:W-:-:S02]  /*1820*/  ISETP.GT.U32.AND P6, PT, R0, R185, PT ;  /* 0x000000b90000720c */ /* 0x000fc40003fc4070 */
[----:B------:R-:W-:Y:S01]  /*1830*/  @!P0 IADD3 R193, -R193, RZ, RZ ;  /* 0x000000ffc1c18210 */ /* 0x000fe20007ffe1ff */
[----:B------:R-:W-:Y:S01]  /*1840*/  IMAD.MOV R5, RZ, RZ, -R5 ;  /* 0x000000ffff057224 */ /* 0x000fe200078e0a05 */
[----:B------:R-:W-:Y:S01]  /*1850*/  ISETP.GE.AND P0, PT, R11, RZ, PT ;  /* 0x000000ff0b00720c */ /* 0x000fe20003f06270 */
[----:B------:R-:W-:Y:S01]  /*1860*/  IMAD.HI.U32 R9, R2, R177, RZ ;  /* 0x000000b102097227 */ /* 0x000fe200078e00ff */
[----:B------:R-:W-:Y:S02]  /*1870*/  @!P4 IADD3 R187, R187, -R0, RZ ;  /* 0x80000000bbbbc210 */ /* 0x000fe40007ffe0ff */
[C---:B------:R-:W-:Y:S01]  /*1880*/  ISETP.GT.U32.AND P4, PT, R0.reuse, R183, PT ;  /* 0x000000b70000720c */ /* 0x040fe20003f84070 */
[C---:B------:R-:W-:Y:S01]  /*1890*/  IMAD R181, R0.reuse, R5, R181 ;  /* 0x0000000500b57224 */ /* 0x040fe200078e02b5 */
[----:B------:R-:W-:Y:S01]  /*18a0*/  IABS R169, R12 ;  /* 0x0000000c00a97213 */ /* 0x000fe20000000000 */
[----:B------:R-:W-:Y:S01]  /*18b0*/  VIADD R6, R3, 0x14 ;  /* 0x0000001403067836 */ /* 0x000fe20000000000 */
[----:B------:R-:W-:Y:S01]  /*18c0*/  @!P5 IADD3 R187, -R187, RZ, RZ ;  /* 0x000000ffbbbbd210 */ /* 0x000fe20007ffe1ff */
[----:B------:R-:W-:Y:S01]  /*18d0*/  IMAD.MOV R9, RZ, RZ, -R9 ;  /* 0x000000ffff097224 */ /* 0x000fe200078e0a09 */
[----:B------:R-:W-:Y:S01]  /*18e0*/  @!P6 IADD3 R185, R185, -R0, RZ ;  /* 0x80000000b9b9e210 */ /* 0x000fe20007ffe0ff */
[----:B------:R-:W-:Y:S01]  /*18f0*/  @!P3 IMAD.MOV R189, RZ, RZ, -R189 ;  /* 0x000000ffffbdb224 */ /* 0x000fe200078e0abd */
[C---:B------:R-:W-:Y:S01]  /*1900*/  ISETP.GT.U32.AND P6, PT, R0.reuse, R181, PT ;  /* 0x000000b50000720c */ /* 0x040fe20003fc4070 */
[----:B------:R-:W-:Y:S01]  /*1910*/  IMAD R177, R0, R9, R177 ;  /* 0x0000000900b17224 */ /* 0x000fe200078e02b1 */
[----:B------:R-:W-:Y:S01]  /*1920*/  IABS R179, R6 ;  /* 0x0000000600b37213 */ /* 0x000fe20000000000 */
[----:B------:R-:W-:Y:S01]  /*1930*/  VIADD R11, R3, 0x18 ;  /* 0x00000018030b7836 */ /* 0x000fe20000000000 */
[----:B------:R-:W-:Y:S01]  /*1940*/  ISETP.GE.AND P3, PT, R6, RZ, PT ;  /* 0x000000ff0600720c */ /* 0x000fe20003f66270 */
[----:B------:R-:W-:Y:S01]  /*1950*/  IMAD.HI.U32 R9, R2, R169, RZ ;  /* 0x000000a902097227 */ /* 0x000fe200078e00ff */
[----:B------:R-:W-:-:S02]  /*1960*/  @!P4 IADD3 R183, R183, -R0, RZ ;  /* 0x80000000b7b7c210 */ /* 0x000fc40007ffe0ff */
[----:B------:R-:W-:Y:S01]  /*1970*/  IABS R171, R11 ;  /* 0x0000000b00ab7213 */ /* 0x000fe20000000000 */
[----:B------:R-:W-:Y:S01]  /*1980*/  IMAD.HI.U32 R6, R2, R179, RZ ;  /* 0x000000b302067227 */ /* 0x000fe200078e00ff */
[C---:B------:R-:W-:Y:S02]  /*1990*/  ISETP.GT.U32.AND P4, PT, R0.reuse, R183, PT ;  /* 0x000000b70000720c */ /* 0x040fe40003f84070 */
[----:B------:R-:W-:Y:S01]  /*19a0*/  @!P2 IADD3 R185, -R185, RZ, RZ ;  /* 0x000000ffb9b9a210 */ /* 0x000fe20007ffe1ff */
[----:B------:R-:W-:Y:S01]  /*19b0*/  @!P6 IMAD.IADD R181, R181, 0x1, -R0 ;  /* 0x00000001b5b5e824 */ /* 0x000fe200078e0a00 */
[----:B------:R-:W-:Y:S01]  /*19c0*/  ISETP.GT.U32.AND P6, PT, R0, R177, PT ;  /* 0x000000b10000720c */ /* 0x000fe20003fc4070 */
[----:B------:R-:W-:Y:S01]  /*19d0*/  IMAD.MOV R6, RZ, RZ, -R6 ;  /* 0x000000ffff067224 */ /* 0x000fe200078e0a06 */
[----:B------:R-:W-:Y:S01]  /*19e0*/  ISETP.GE.AND P5, PT, R10, RZ, PT ;  /* 0x000000ff0a00720c */ /* 0x000fe20003fa6270 */
[----:B------:R-:W-:Y:S01]  /*19f0*/  VIADD R10, R3, 0x17 ;  /* 0x00000017030a7836 */ /* 0x000fe20000000000 */
[C---:B------:R-:W-:Y:S01]  /*1a00*/  ISETP.GT.U32.AND P2, PT, R0.reuse, R181, PT ;  /* 0x000000b50000720c */ /* 0x040fe20003f44070 */
[C---:B------:R-:W-:Y:S01]  /*1a10*/  IMAD R179, R0.reuse, R6, R179 ;  /* 0x0000000600b37224 */ /* 0x040fe200078e02b3 */
[----:B------:R-:W-:Y:S01]  /*1a20*/  IADD3 R9, -R9, RZ, RZ ;  /* 0x000000ff09097210 */ /* 0x000fe20007ffe1ff */
[C---:B------:R-:W-:Y:S01]  /*1a30*/  VIADD R6, R3.reuse, 0x16 ;  /* 0x0000001603067836 */ /* 0x040fe20000000000 */
[----:B------:R-:W-:Y:S01]  /*1a40*/  IABS R173, R10 ;  /* 0x0000000a00ad7213 */ /* 0x000fe20000000000 */
[----:B------:R-:W-:Y:S01]  /*1a50*/  VIADD R14, R3, 0x39 ;  /* 0x00000039030e7836 */ /* 0x000fe20000000000 */
[----:B------:R-:W-:Y:S01]  /*1a60*/  @!P4 IADD3 R183, R183, -R0, RZ ;  /* 0x80000000b7b7c210 */ /* 0x000fe20007ffe0ff */
[----:B------:R-:W-:Y:S01]  /*1a70*/  IMAD R169, R0, R9, R169 ;  /* 0x0000000900a97224 */ /* 0x000fe200078e02a9 */
[----:B------:R-:W-:Y:S01]  /*1a80*/  IABS R175, R6 ;  /* 0x0000000600af7213 */ /* 0x000fe20000000000 */
[----:B------:R-:W-:Y:S01]  /*1a90*/  @!P6 IMAD.IADD R177, R177, 0x1, -R0 ;  /* 0x00000001b1b1e824 */ /* 0x000fe200078e0a00 */
[----:B------:R-:W-:Y:S01]  /*1aa0*/  @!P0 IADD3 R183, -R183, RZ, RZ ;  /* 0x000000ffb7b78210 */ /* 0x000fe20007ffe1ff */
[----:B------:R-:W-:Y:S01]  /*1ab0*/  VIADD R15, R3, 0x60 ;  /* 0x00000060030f7836 */ /* 0x000fe20000000000 */
[----:B------:R-:W-:Y:S01]  /*1ac0*/  ISETP.GE.AND P0, PT, R6, RZ, PT ;  /* 0x000000ff0600720c */ /* 0x000fe20003f06270 */
[----:B------:R-:W-:Y:S01]  /*1ad0*/  IMAD.HI.U32 R5, R2, R175, RZ ;  /* 0x000000af02057227 */ /* 0x000fe200078e00ff */
[----:B------:R-:W-:-:S02]  /*1ae0*/  ISETP.GT.U32.AND P6, PT, R0, R177, PT ;  /* 0x000000b10000720c */ /* 0x000fc40003fc4070 */
[----:B------:R-:W-:Y:S01]  /*1af0*/  ISETP.GT.U32.AND P4, PT, R0, R179, PT ;  /* 0x000000b30000720c */ /* 0x000fe20003f84070 */
[----:B------:R-:W-:Y:S01]  /*1b00*/  IMAD.HI.U32 R6, R2, R171, RZ ;  /* 0x000000ab02067227 */ /* 0x000fe200078e00ff */
[C---:B------:R-:W-:Y:S02]  /*1b10*/  IADD3 R9, R3.reuse, 0x1b, RZ ;  /* 0x0000001b03097810 */ /* 0x040fe40007ffe0ff */
[----:B------:R-:W-:Y:S01]  /*1b20*/  IADD3 R13, R3, 0x23, RZ ;  /* 0x00000023030d7810 */ /* 0x000fe20007ffe0ff */
[----:B------:R-:W-:Y:S01]  /*1b30*/  IMAD.MOV R5, RZ, RZ, -R5 ;  /* 0x000000ffff057224 */ /* 0x000fe200078e0a05 */
[----:B------:R-:W-:Y:S01]  /*1b40*/  IABS R165, R9 ;  /* 0x0000000900a57213 */ /* 0x000fe20000000000 */
[----:B------:R-:W-:Y:S01]  /*1b50*/  IMAD.MOV R6, RZ, RZ, -R6 ;  /* 0x000000ffff067224 */ /* 0x000fe200078e0a06 */
[----:B------:R-:W-:Y:S01]  /*1b60*/  IABS R149, R13 ;  /* 0x0000000d00957213 */ /* 0x000fe20000000000 */
[C---:B------:R-:W-:Y:S01]  /*1b70*/  IMAD R175, R0.reuse, R5, R175 ;  /* 0x0000000500af7224 */ /* 0x040fe200078e02af */
[----:B------:R-:W-:Y:S01]  /*1b80*/  IABS R105, R14 ;  /* 0x0000000e00697213 */ /* 0x000fe20000000000 */
[C---:B------:R-:W-:Y:S01]  /*1b90*/  IMAD R171, R0.reuse, R6, R171 ;  /* 0x0000000600ab7224 */ /* 0x040fe200078e02ab */
[----:B------:R-:W-:Y:S01]  /*1ba0*/  IABS R31, R15 ;  /* 0x0000000f001f7213 */ /* 0x000fe20000000000 */
[----:B------:R-:W-:Y:S01]  /*1bb0*/  @!P2 IMAD.IADD R181, R181, 0x1, -R0 ;  /* 0x00000001b5b5a824 */ /* 0x000fe200078e0a00 */
[----:B------:R-:W-:Y:S01]  /*1bc0*/  ISETP.GT.U32.AND P2, PT, R0, R175, PT ;  /* 0x000000af0000720c */ /* 0x000fe20003f44070 */
[----:B------:R-:W-:-:S03]  /*1bd0*/  IMAD.HI.U32 R5, R2, R173, RZ ;  /* 0x000000ad02057227 */ /* 0x000fc600078e00ff */
[----:B------:R-:W-:Y:S01]  /*1be0*/  @!P1 IADD3 R181, -R181, RZ, RZ ;  /* 0x000000ffb5b59210 */ /* 0x000fe20007ffe1ff */
[--C-:B------:R-:W-:Y:S01]  /*1bf0*/  @!P6 IMAD.IADD R177, R177, 0x1, -R0.reuse ;  /* 0x00000001b1b1e824 */ /* 0x100fe200078e0a00 */
[C---:B------:R-:W-:Y:S01]  /*1c00*/  ISETP.GT.U32.AND P6, PT, R0.reuse, R171, PT ;  /* 0x000000ab0000720c */ /* 0x040fe20003fc4070 */
[----:B------:R-:W-:Y:S01]  /*1c10*/  VIADD R6, R3, 0x1a ;  /* 0x0000001a03067836 */ /* 0x000fe20000000000 */
[----:B------:R-:W-:Y:S01]  /*1c20*/  IADD3 R5, -R5, RZ, RZ ;  /* 0x000000ff05057210 */ /* 0x000fe20007ffe1ff */
[----:B------:R-:W-:Y:S01]  /*1c30*/  @!P5 IMAD.MOV R177, RZ, RZ, -R177 ;  /* 0x000000ffffb1d224 */ /* 0x000fe200078e0ab1 */
[C---:B------:R-:W-:Y:S01]  /*1c40*/  ISETP.GT.U32.AND P5, PT, R0.reuse, R169, PT ;  /* 0x000000a90000720c */ /* 0x040fe20003fa4070 */
[--C-:B------:R-:W-:Y:S01]  /*1c50*/  @!P4 IMAD.IADD R179, R179, 0x1, -R0.reuse ;  /* 0x00000001b3b3c824 */ /* 0x100fe200078e0a00 */
[----:B------:R-:W-:Y:S01]  /*1c60*/  IABS R167, R6 ;  /* 0x0000000600a77213 */ /* 0x000fe20000000000 */
[C---:B------:R-:W-:Y:S02]  /*1c70*/  IMAD R173, R0.reuse, R5, R173 ;  /* 0x0000000500ad7224 */ /* 0x040fe400078e02ad */
[----:B------:R-:W-:Y:S01]  /*1c80*/  @!P2 IMAD.IADD R175, R175, 0x1, -R0 ;  /* 0x00000001afafa824 */ /* 0x000fe200078e0a00 */
[----:B------:R-:W-:Y:S01]  /*1c90*/  ISETP.GT.U32.AND P4, PT, R0, R179, PT ;  /* 0x000000b30000720c */ /* 0x000fe20003f84070 */
[----:B------:R-:W-:Y:S01]  /*1ca0*/  IMAD.HI.U32 R5, R2, R167, RZ ;  /* 0x000000a702057227 */ /* 0x000fe200078e00ff */
[----:B------:R-:W-:-:S02]  /*1cb0*/  ISETP.GT.U32.AND P1, PT, R0, R173, PT ;  /* 0x000000ad0000720c */ /* 0x000fc40003f24070 */
[C---:B------:R-:W-:Y:S01]  /*1cc0*/  ISETP.GT.U32.AND P2, PT, R0.reuse, R175, PT ;  /* 0x000000af0000720c */ /* 0x040fe20003f44070 */
[----:B------:R-:W-:Y:S02]  /*1cd0*/  @!P6 IMAD.IADD R171, R171, 0x1, -R0 ;  /* 0x00000001ababe824 */ /* 0x000fe400078e0a00 */
[----:B------:R-:W-:Y:S01]  /*1ce0*/  IMAD.MOV R5, RZ, RZ, -R5 ;  /* 0x000000ffff057224 */ /* 0x000fe200078e0a05 */
[-C--:B------:R-:W-:Y:S01]  /*1cf0*/  @!P5 IADD3 R169, R169, -R0.reuse, RZ ;  /* 0x80000000a9a9d210 */ /* 0x080fe20007ffe0ff */
[----:B------:R-:W-:Y:S01]  /*1d00*/  VIADD R17, R3, 0x62 ;  /* 0x0000006203117836 */ /* 0x000fe20000000000 */
[C---:B------:R-:W-:Y:S01]  /*1d10*/  ISETP.GT.U32.AND P5, PT, R0.reuse, R171, PT ;  /* 0x000000ab0000720c */ /* 0x040fe20003fa4070 */
[----:B------:R-:W-:Y:S02]  /*1d20*/  IMAD R167, R0, R5, R167 ;  /* 0x0000000500a77224 */ /* 0x000fe400078e02a7 */
[----:B------:R-:W-:Y:S02]  /*1d30*/  IMAD.HI.U32 R5, R2, R165, RZ ;  /* 0x000000a502057227 */ /* 0x000fe400078e00ff */
[----:B------:R-:W-:-:S02]  /*1d40*/  @!P1 IADD3 R173, R173, -R0, RZ ;  /* 0x80000000adad9210 */ /* 0x000fc40007ffe0ff */
[----:B------:R-:W-:Y:S01]  /*1d50*/  IMAD.MOV R5, RZ, RZ, -R5 ;  /* 0x000000ffff057224 */ /* 0x000fe200078e0a05 */
[----:B------:R-:W-:Y:S01]  /*1d60*/  ISETP.GE.AND P1, PT, R6, RZ, PT ;  /* 0x000000ff0600720c */ /* 0x000fe20003f26270 */
[--C-:B------:R-:W-:Y:S01]  /*1d70*/  @!P2 IMAD.IADD R175, R175, 0x1, -R0.reuse ;  /* 0x00000001afafa824 */ /* 0x100fe200078e0a00 */
[C---:B------:R-:W-:Y:S01]  /*1d80*/  ISETP.GT.U32.AND P6, PT, R0.reuse, R173, PT ;  /* 0x000000ad0000720c */ /* 0x040fe20003fc4070 */
[----:B------:R-:W-:Y:S01]  /*1d90*/  IMAD R165, R0, R5, R165 ;  /* 0x0000000500a57224 */ /* 0x000fe200078e02a5 */
[----:B------:R-:W-:Y:S01]  /*1da0*/  ISETP.GE.AND P2, PT, R12, RZ, PT ;  /* 0x000000ff0c00720c */ /* 0x000fe20003f46270 */
[--C-:B------:R-:W-:Y:S01]  /*1db0*/  @!P4 IMAD.IADD R179, R179, 0x1, -R0.reuse ;  /* 0x00000001b3b3c824 */ /* 0x100fe200078e0a00 */
[----:B------:R-:W-:Y:S01]  /*1dc0*/  ISETP.GE.AND P4, PT, R10, RZ, PT ;  /* 0x000000ff0a00720c */ /* 0x000fe20003f86270 */
[----:B------:R-:W-:Y:S01]  /*1dd0*/  @!P5 IMAD.IADD R171, R171, 0x1, -R0 ;  /* 0x00000001ababd824 */ /* 0x000fe200078e0a00 */
[C---:B------:R-:W-:Y:S01]  /*1de0*/  ISETP.GT.U32.AND P5, PT, R0.reuse, R165, PT ;  /* 0x000000a50000720c */ /* 0x040fe20003fa4070 */
[----:B------:R-:W-:Y:S01]  /*1df0*/  @!P0 IMAD.MOV R175, RZ, RZ, -R175 ;  /* 0x000000ffffaf8224 */ /* 0x000fe200078e0aaf */
[----:B------:R-:W-:Y:S01]  /*1e00*/  ISETP.GT.U32.AND P0, PT, R0, R169, PT ;  /* 0x000000a90000720c */ /* 0x000fe20003f04070 */
[----:B------:R-:W-:Y:S01]  /*1e10*/  @!P3 IMAD.MOV R179, RZ, RZ, -R179 ;  /* 0x000000ffffb3b224 */ /* 0x000fe200078e0ab3 */
[----:B------:R-:W-:Y:S01]  /*1e20*/  ISETP.GE.AND P3, PT, R11, RZ, PT ;  /* 0x000000ff0b00720c */ /* 0x000fe20003f66270 */
[C---:B------:R-:W-:Y:S01]  /*1e30*/  VIADD R12, R3.reuse, 0x1e ;  /* 0x0000001e030c7836 */ /* 0x040fe20000000000 */
[C---:B------:R-:W-:Y:S01]  /*1e40*/  IADD3 R11, R3.reuse, 0x1d, RZ ;  /* 0x0000001d030b7810 */ /* 0x040fe20007ffe0ff */
[----:B------:R-:W-:Y:S01]  /*1e50*/  VIADD R10, R3, 0x1c ;  /* 0x0000001c030a7836 */ /* 0x000fe20000000000 */
[----:B------:R-:W-:Y:S01]  /*1e60*/  @!P6 IADD3 R173, R173, -R0, RZ ;  /* 0x80000000adade210 */ /* 0x000fe20007ffe0ff */
[C---:B------:R-:W-:Y:S01]  /*1e70*/  VIADD R18, R3.reuse, 0x63 ;  /* 0x0000006303127836 */ /* 0x040fe20000000000 */
[----:B------:R-:W-:Y:S01]  /*1e80*/  IABS R161, R11 ;  /* 0x0000000b00a17213 */ /* 0x000fe20000000000 */
[----:B------:R-:W-:Y:S01]  /*1e90*/  VIADD R34, R3, 0x73 ;  /* 0x0000007303227836 */ /* 0x000fe20000000000 */
[----:B------:R-:W-:Y:S01]  /*1ea0*/  IABS R159, R12 ;  /* 0x0000000c009f7213 */ /* 0x000fe20000000000 */
[----:B------:R-:W-:Y:S01]  /*1eb0*/  @!P4 IMAD.MOV R173, RZ, RZ, -R173 ;  /* 0x000000ffffadc224 */ /* 0x000fe200078e0aad */
[----:B------:R-:W-:Y:S01]  /*1ec0*/  @!P5 IADD3 R165, R165, -R0, RZ ;  /* 0x80000000a5a5d210 */ /* 0x000fe20007ffe0ff */
[----:B------:R-:W-:Y:S01]  /*1ed0*/  IMAD.HI.U32 R6, R2, R161, RZ ;  /* 0x000000a102067227 */ /* 0x000fe200078e00ff */
[----:B------:R-:W-:-:S02]  /*1ee0*/  ISETP.GT.U32.AND P6, PT, R0, R167, PT ;  /* 0x000000a70000720c */ /* 0x000fc40003fc4070 */
[----:B------:R-:W-:Y:S01]  /*1ef0*/  ISETP.GT.U32.AND P5, PT, R0, R165, PT ;  /* 0x000000a50000720c */ /* 0x000fe20003fa4070 */
[----:B------:R-:W-:Y:S01]  /*1f00*/  @!P0 IMAD.IADD R169, R169, 0x1, -R0 ;  /* 0x00000001a9a98824 */ /* 0x000fe200078e0a00 */
[----:B------:R-:W-:Y:S01]  /*1f10*/  ISETP.GE.AND P0, PT, R9, RZ, PT ;  /* 0x000000ff0900720c */ /* 0x000fe20003f06270 */
[----:B------:R-:W-:Y:S01]  /*1f20*/  IMAD.HI.U32 R9, R2, R159, RZ ;  /* 0x0000009f02097227 */ /* 0x000fe200078e00ff */
[----:B------:R-:W-:Y:S02]  /*1f30*/  IABS R163, R10 ;  /* 0x0000000a00a37213 */ /* 0x000fe40000000000 */
[----:B------:R-:W-:Y:S01]  /*1f40*/  @!P3 IADD3 R171, -R171, RZ, RZ ;  /* 0x000000ffababb210 */ /* 0x000fe20007ffe1ff */
[----:B------:R-:W-:Y:S01]  /*1f50*/  IMAD.MOV R6, RZ, RZ, -R6 ;  /* 0x000000ffff067224 */ /* 0x000fe200078e0a06 */
[----:B------:R-:W-:Y:S01]  /*1f60*/  IABS R19, R34 ;  /* 0x0000002200137213 */ /* 0x000fe20000000000 */
[----:B------:R-:W-:Y:S02]  /*1f70*/  IMAD.MOV R9, RZ, RZ, -R9 ;  /* 0x000000ffff097224 */ /* 0x000fe400078e0a09 */
[C---:B------:R-:W-:Y:S01]  /*1f80*/  IMAD R161, R0.reuse, R6, R161 ;  /* 0x0000000600a17224 */ /* 0x040fe200078e02a1 */
[----:B------:R-:W-:Y:S01]  /*1f90*/  @!P6 IADD3 R167, R167, -R0, RZ ;  /* 0x80000000a7a7e210 */ /* 0x000fe20007ffe0ff */
[----:B------:R-:W-:Y:S01]  /*1fa0*/  IMAD R159, R0, R9, R159 ;  /* 0x00000009009f7224 */ /* 0x000fe200078e029f */
[----:B------:R-:W-:Y:S01]  /*1fb0*/  ISETP.GE.AND P6, PT, R10, RZ, PT ;  /* 0x000000ff0a00720c */ /* 0x000fe20003fc6270 */
[----:B------:R-:W-:Y:S01]  /*1fc0*/  @!P2 IMAD.MOV R169, RZ, RZ, -R169 ;  /* 0x000000ffffa9a224 */ /* 0x000fe200078e0aa9 */
[C---:B------:R-:W-:Y:S01]  /*1fd0*/  ISETP.GT.U32.AND P2, PT, R0.reuse, R161, PT ;  /* 0x000000a10000720c */ /* 0x040fe20003f44070 */
[----:B------:R-:W-:Y:S01]  /*1fe0*/  VIADD R9, R3, 0x1f ;  /* 0x0000001f03097836 */ /* 0x000fe20000000000 */
[----:B------:R-:W-:Y:S01]  /*1ff0*/  ISETP.GT.U32.AND P4, PT, R0, R167, PT ;  /* 0x000000a70000720c */ /* 0x000fe20003f84070 */
[----:B------:R-:W-:-:S03]  /*2000*/  IMAD.HI.U32 R5, R2, R163, RZ ;  /* 0x000000a302057227 */ /* 0x000fc600078e00ff */
[----:B------:R-:W-:Y:S01]  /*2010*/  IABS R157, R9 ;  /* 0x00000009009d7213 */ /* 0x000fe20000000000 */
[----:B------:R-:W-:Y:S01]  /*2020*/  @!P5 IMAD.IADD R165, R165, 0x1, -R0 ;  /* 0x00000001a5a5d824 */ /* 0x000fe200078e0a00 */
[C---:B------:R-:W-:Y:S01]  /*2030*/  ISETP.GT.U32.AND P5, PT, R0.reuse, R159, PT ;  /* 0x0000009f0000720c */ /* 0x040fe20003fa4070 */
[----:B------:R-:W-:Y:S02]  /*2040*/  IMAD.MOV R5, RZ, RZ, -R5 ;  /* 0x000000ffff057224 */ /* 0x000fe400078e0a05 */
[----:B------:R-:W-:Y:S02]  /*2050*/  VIADD R10, R3, 0x20 ;  /* 0x00000020030a7836 */ /* 0x000fe40000000000 */
[----:B------:R-:W-:Y:S02]  /*2060*/  IMAD R163, R0, R5, R163 ;  /* 0x0000000500a37224 */ /* 0x000fe400078e02a3 */
[----:B------:R-:W-:Y:S01]  /*2070*/  IMAD.HI.U32 R5, R2, R157, RZ ;  /* 0x0000009d02057227 */ /* 0x000fe200078e00ff */
[----:B------:R-:W-:-:S02]  /*2080*/  IABS R155, R10 ;  /* 0x0000000a009b7213 */ /* 0x000fc40000000000 */
[----:B------:R-:W-:Y:S01]  /*2090*/  ISETP.GT.U32.AND P3, PT, R0, R163, PT ;  /* 0x000000a30000720c */ /* 0x000fe20003f64070 */
[--C-:B------:R-:W-:Y:S01]  /*20a0*/  @!P2 IMAD.IADD R161, R161, 0x1, -R0.reuse ;  /* 0x00000001a1a1a824 */ /* 0x100fe200078e0a00 */
[----:B------:R-:W-:Y:S01]  /*20b0*/  IADD3 R6, -R5, RZ, RZ ;  /* 0x000000ff05067210 */ /* 0x000fe20007ffe1ff */
[----:B------:R-:W-:Y:S01]  /*20c0*/  IMAD.HI.U32 R5, R2, R155, RZ ;  /* 0x0000009b02057227 */ /* 0x000fe200078e00ff */
[----:B------:R-:W-:Y:S02]  /*20d0*/  @!P4 IADD3 R167, R167, -R0, RZ ;  /* 0x80000000a7a7c210 */ /* 0x000fe40007ffe0ff */
[----:B------:R-:W-:Y:S01]  /*20e0*/  ISETP.GE.AND P4, PT, R11, RZ, PT ;  /* 0x000000ff0b00720c */ /* 0x000fe20003f86270 */
[----:B------:R-:W-:Y:S01]  /*20f0*/  @!P5 IMAD.IADD R159, R159, 0x1, -R0 ;  /* 0x000000019f9fd824 */ /* 0x000fe200078e0a00 */
[C---:B------:R-:W-:Y:S01]  /*2100*/  ISETP.GT.U32.AND P5, PT, R0.reuse, R161, PT ;  /* 0x000000a10000720c */ /* 0x040fe20003fa4070 */
[----:B------:R-:W-:Y:S01]  /*2110*/  VIADD R11, R3, 0x21 ;  /* 0x00000021030b7836 */ /* 0x000fe20000000000 */
[----:B------:R-:W-:Y:S01]  /*2120*/  IADD3 R5, -R5, RZ, RZ ;  /* 0x000000ff05057210 */ /* 0x000fe20007ffe1ff */
[----:B------:R-:W-:-:S02]  /*2130*/  IMAD R157, R0, R6, R157 ;  /* 0x00000006009d7224 */ /* 0x000fc400078e029d */
[----:B------:R-:W-:Y:S01]  /*2140*/  @!P3 IADD3 R163, R163, -R0, RZ ;  /* 0x80000000a3a3b210 */ /* 0x000fe20007ffe0ff */
[----:B------:R-:W-:Y:S01]  /*2150*/  @!P1 IMAD.MOV R167, RZ, RZ, -R167 ;  /* 0x000000ffffa79224 */ /* 0x000fe200078e0aa7 */
[----:B------:R-:W-:Y:S01]  /*2160*/  IABS R153, R11 ;  /* 0x0000000b00997213 */ /* 0x000fe20000000000 */
[----:B------:R-:W-:Y:S01]  /*2170*/  IMAD R155, R0, R5, R155 ;  /* 0x00000005009b7224 */ /* 0x000fe200078e029b */
[----:B------:R-:W-:Y:S01]  /*2180*/  ISETP.GE.AND P3, PT, R12, RZ, PT ;  /* 0x000000ff0c00720c */ /* 0x000fe20003f66270 */
[----:B------:R-:W-:Y:S01]  /*2190*/  VIADD R12, R3, 0x22 ;  /* 0x00000022030c7836 */ /* 0x000fe20000000000 */
[----:B------:R-:W-:Y:S01]  /*21a0*/  ISETP.GT.U32.AND P2, PT, R0, R163, PT ;  /* 0x000000a30000720c */ /* 0x000fe20003f44070 */
[----:B------:R-:W-:Y:S01]  /*21b0*/  IMAD.HI.U32 R5, R2, R153, RZ ;  /* 0x0000009902057227 */ /* 0x000fe200078e00ff */
[C---:B------:R-:W-:Y:S02]  /*21c0*/  ISETP.GT.U32.AND P1, PT, R0.reuse, R159, PT ;  /* 0x0000009f0000720c */ /* 0x040fe40003f24070 */
[----:B------:R-:W-:Y:S01]  /*21d0*/  IABS R151, R12 ;  /* 0x0000000c00977213 */ /* 0x000fe20000000000 */
[----:B------:R-:W-:Y:S01]  /*21e0*/  @!P5 IMAD.IADD R161, R161, 0x1, -R0 ;  /* 0x00000001a1a1d824 */ /* 0x000fe200078e0a00 */
[----:B------:R-:W-:Y:S01]  /*21f0*/  ISETP.GT.U32.AND P5, PT, R0, R155, PT ;  /* 0x0000009b0000720c */ /* 0x000fe20003fa4070 */
[----:B------:R-:W-:Y:S01]  /*2200*/  @!P0 IMAD.MOV R165, RZ, RZ, -R165 ;  /* 0x000000ffffa58224 */ /* 0x000fe200078e0aa5 */
[----:B------:R-:W-:Y:S01]  /*2210*/  IADD3 R6, -R5, RZ, RZ ;  /* 0x000000ff05067210 */ /* 0x000fe20007ffe1ff */
[----:B------:R-:W-:Y:S01]  /*2220*/  IMAD.HI.U32 R5, R2, R151, RZ ;  /* 0x0000009702057227 */ /* 0x000fe200078e00ff */
[----:B------:R-:W-:-:S02]  /*2230*/  @!P4 IADD3 R161, -R161, RZ, RZ ;  /* 0x000000ffa1a1c210 */ /* 0x000fc40007ffe1ff */
[----:B------:R-:W-:Y:S01]  /*2240*/  ISETP.GE.AND P4, PT, R11, RZ, PT ;  /* 0x000000ff0b00720c */ /* 0x000fe20003f86270 */
[----:B------:R-:W-:Y:S01]  /*2250*/  @!P2 IMAD.IADD R163, R163, 0x1, -R0 ;  /* 0x00000001a3a3a824 */ /* 0x000fe200078e0a00 */
[C---:B------:R-:W-:Y:S01]  /*2260*/  ISETP.GT.U32.AND P2, PT, R0.reuse, R157, PT ;  /* 0x0000009d0000720c */ /* 0x040fe20003f44070 */
[----:B------:R-:W-:Y:S01]  /*2270*/  IMAD R153, R0, R6, R153 ;  /* 0x0000000600997224 */ /* 0x000fe200078e0299 */
[----:B------:R-:W-:Y:S01]  /*2280*/  IADD3 R11, R3, 0x2a, RZ ;  /* 0x0000002a030b7810 */ /* 0x000fe20007ffe0ff */
[----:B------:R-:W-:Y:S02]  /*2290*/  IMAD.MOV R6, RZ, RZ, -R5 ;  /* 0x000000ffff067224 */ /* 0x000fe400078e0a05 */
[----:B------:R-:W-:Y:S01]  /*22a0*/  @!P5 IADD3 R155, R155, -R0, RZ ;  /* 0x800000009b9bd210 */ /* 0x000fe20007ffe0ff */
[----:B------:R-:W-:Y:S01]  /*22b0*/  IMAD.HI.U32 R5, R2, R149, RZ ;  /* 0x0000009502057227 */ /* 0x000fe200078e00ff */
[----:B------:R-:W-:Y:S02]  /*22c0*/  IABS R135, R11 ;  /* 0x0000000b00877213 */ /* 0x000fe40000000000 */
[C---:B------:R-:W-:Y:S01]  /*22d0*/  ISETP.GT.U32.AND P5, PT, R0.reuse, R155, PT ;  /* 0x0000009b0000720c */ /* 0x040fe20003fa4070 */
[----:B------:R-:W-:-:S02]  /*22e0*/  IMAD R151, R0, R6, R151 ;  /* 0x0000000600977224 */ /* 0x000fc400078e0297 */
[----:B------:R-:W-:Y:S02]  /*22f0*/  VIADD R6, R3, 0x24 ;  /* 0x0000002403067836 */ /* 0x000fe40000000000 */
[--C-:B------:R-:W-:Y:S01]  /*2300*/  @!P2 IMAD.IADD R157, R157, 0x1, -R0.reuse ;  /* 0x000000019d9da824 */ /* 0x100fe200078e0a00 */
[----:B------:R-:W-:Y:S01]  /*2310*/  ISETP.GE.AND P2, PT, R10, RZ, PT ;  /* 0x000000ff0a00720c */ /* 0x000fe20003f46270 */
[--C-:B------:R-:W-:Y:S01]  /*2320*/  @!P1 IMAD.IADD R159, R159, 0x1, -R0.reuse ;  /* 0x000000019f9f9824 */ /* 0x100fe200078e0a00 */
[----:B------:R-:W-:Y:S01]  /*2330*/  IABS R147, R6 ;  /* 0x0000000600937213 */ /* 0x000fe20000000000 */
[----:B------:R-:W-:Y:S01]  /*2340*/  IMAD.MOV R5, RZ, RZ, -R5 ;  /* 0x000000ffff057224 */ /* 0x000fe200078e0a05 */
[C---:B------:R-:W-:Y:S01]  /*2350*/  ISETP.GT.U32.AND P0, PT, R0.reuse, R157, PT ;  /* 0x0000009d0000720c */ /* 0x040fe20003f04070 */
[----:B------:R-:W-:Y:S01]  /*2360*/  @!P6 IMAD.MOV R163, RZ, RZ, -R163 ;  /* 0x000000ffffa3e224 */ /* 0x000fe200078e0aa3 */
[----:B------:R-:W-:Y:S01]  /*2370*/  ISETP.GE.AND P1, PT, R9, RZ, PT ;  /* 0x000000ff0900720c */ /* 0x000fe20003f26270 */
[----:B------:R-:W-:Y:S01]  /*2380*/  @!P5 IMAD.IADD R155, R155, 0x1, -R0 ;  /* 0x000000019b9bd824 */ /* 0x000fe200078e0a00 */
[C---:B------:R-:W-:Y:S01]  /*2390*/  ISETP.GT.U32.AND P5, PT, R0.reuse, R151, PT ;  /* 0x000000970000720c */ /* 0x040fe20003fa4070 */
[C---:B------:R-:W-:Y:S01]  /*23a0*/  IMAD R149, R0.reuse, R5, R149 ;  /* 0x0000000500957224 */ /* 0x040fe200078e0295 */
[----:B------:R-:W-:Y:S01]  /*23b0*/  ISETP.GT.U32.AND P6, PT, R0, R153, PT ;  /* 0x000000990000720c */ /* 0x000fe20003fc4070 */
[----:B------:R-:W-:-:S02]  /*23c0*/  IMAD.HI.U32 R5, R2, R147, RZ ;  /* 0x0000009302057227 */ /* 0x000fc400078e00ff */
[----:B------:R-:W-:Y:S02]  /*23d0*/  @!P2 IADD3 R155, -R155, RZ, RZ ;  /* 0x000000ff9b9ba210 */ /* 0x000fe40007ffe1ff */
[----:B------:R-:W-:Y:S01]  /*23e0*/  ISETP.GT.U32.AND P2, PT, R0, R149, PT ;  /* 0x000000950000720c */ /* 0x000fe20003f44070 */
[----:B------:R-:W-:Y:S01]  /*23f0*/  VIADD R10, R3, 0x27 ;  /* 0x00000027030a7836 */ /* 0x000fe20000000000 */
[----:B------:R-:W-:Y:S01]  /*2400*/  @!P0 IADD3 R157, R157, -R0, RZ ;  /* 0x800000009d9d8210 */ /* 0x000fe20007ffe0ff */
[----:B------:R-:W-:Y:S01]  /*2410*/  VIADD R9, R3, 0x26 ;  /* 0x0000002603097836 */ /* 0x000fe20000000000 */
[----:B------:R-:W-:Y:S01]  /*2420*/  IADD3 R5, -R5, RZ, RZ ;  /* 0x000000ff05057210 */ /* 0x000fe20007ffe1ff */
[----:B------:R-:W-:Y:S01]  /*2430*/  @!P3 IMAD.MOV R159, RZ, RZ, -R159 ;  /* 0x000000ffff9fb224 */ /* 0x000fe200078e0a9f */
[----:B------:R-:W-:Y:S01]  /*2440*/  IABS R141, R10 ;  /* 0x0000000a008d7213 */ /* 0x000fe20000000000 */
[----:B------:R-:W-:Y:S01]  /*2450*/  @!P5 IMAD.IADD R151, R151, 0x1, -R0 ;  /* 0x000000019797d824 */ /* 0x000fe200078e0a00 */
[-C--:B------:R-:W-:Y:S01]  /*2460*/  @!P6 IADD3 R153, R153, -R0.reuse, RZ ;  /* 0x800000009999e210 */ /* 0x080fe20007ffe0ff */
[----:B------:R-:W-:Y:S01]  /*2470*/  @!P1 IMAD.MOV R157, RZ, RZ, -R157 ;  /* 0x000000ffff9d9224 */ /* 0x000fe200078e0a9d */
[----:B------:R-:W-:Y:S01]  /*2480*/  ISETP.GE.AND P1, PT, R6, RZ, PT ;  /* 0x000000ff0600720c */ /* 0x000fe20003f26270 */
[C---:B------:R-:W-:Y:S01]  /*2490*/  IMAD R147, R0.reuse, R5, R147 ;  /* 0x0000000500937224 */ /* 0x040fe200078e0293 */
[C---:B------:R-:W-:Y:S01]  /*24a0*/  ISETP.GT.U32.AND P5, PT, R0.reuse, R151, PT ;  /* 0x000000970000720c */ /* 0x040fe20003fa4070 */
[C---:B------:R-:W-:Y:S01]  /*24b0*/  VIADD R6, R3.reuse, 0x25 ;  /* 0x0000002503067836 */ /* 0x040fe20000000000 */
[C---:B------:R-:W-:Y:S01]  /*24c0*/  ISETP.GT.U32.AND P6, PT, R0.reuse, R153, PT ;  /* 0x000000990000720c */ /* 0x040fe20003fc4070 */
[----:B------:R-:W-:Y:S01]  /*24d0*/  VIADD R38, R3, 0x75 ;  /* 0x0000007503267836 */ /* 0x000fe20000000000 */
[----:B------:R-:W-:Y:S01]  /*24e0*/  @!P2 IADD3 R149, R149, -R0, RZ ;  /* 0x800000009595a210 */ /* 0x000fe20007ffe0ff */
[C---:B------:R-:W-:Y:S01]  /*24f0*/  VIADD R40, R3.reuse, 0x76 ;  /* 0x0000007603287836 */ /* 0x040fe20000000000 */
[----:B------:R-:W-:Y:S01]  /*2500*/  IABS R145, R6 ;  /* 0x0000000600917213 */ /* 0x000fe20000000000 */
[C---:B------:R-:W-:Y:S01]  /*2510*/  VIADD R42, R3.reuse, 0x77 ;  /* 0x00000077032a7836 */ /* 0x040fe20000000000 */
[----:B------:R-:W-:Y:S01]  /*2520*/  ISETP.GT.U32.AND P2, PT, R0, R149, PT ;  /* 0x000000950000720c */ /* 0x000fe20003f44070 */
[----:B------:R-:W-:Y:S01]  /*2530*/  VIADD R44, R3, 0x78 ;  /* 0x00000078032c7836 */ /* 0x000fe20000000000 */
[----:B------:R-:W-:Y:S01]  /*2540*/  IABS R143, R9 ;  /* 0x00000009008f7213 */ /* 0x000fe20000000000 */
[----:B------:R-:W-:Y:S01]  /*2550*/  IMAD.HI.U32 R5, R2, R145, RZ ;  /* 0x0000009102057227 */ /* 0x000fe200078e00ff */
[----:B------:R-:W-:-:S02]  /*2560*/  ISETP.GE.AND P0, PT, R13, RZ, PT ;  /* 0x000000ff0d00720c */ /* 0x000fc40003f06270 */
[----:B------:R-:W-:Y:S01]  /*2570*/  ISETP.GE.AND P3, PT, R12, RZ, PT ;  /* 0x000000ff0c00720c */ /* 0x000fe20003f66270 */
[--C-:B------:R-:W-:Y:S01]  /*2580*/  @!P5 IMAD.IADD R151, R151, 0x1, -R0.reuse ;  /* 0x000000019797d824 */ /* 0x100fe200078e0a00 */
[----:B------:R-:W-:Y:S01]  /*2590*/  ISETP.GT.U32.AND P5, PT, R0, R147, PT ;  /* 0x000000930000720c */ /* 0x000fe20003fa4070 */
[----:B------:R-:W-:Y:S01]  /*25a0*/  @!P6 IMAD.IADD R153, R153, 0x1, -R0 ;  /* 0x000000019999e824 */ /* 0x000fe200078e0a00 */
[----:B------:R-:W-:Y:S01]  /*25b0*/  IADD3 R5, -R5, RZ, RZ ;  /* 0x000000ff05057210 */ /* 0x000fe20007ffe1ff */
[----:B------:R-:W-:Y:S01]  /*25c0*/  VIADD R12, R3, 0x2f ;  /* 0x0000002f030c7836 */ /* 0x000fe20000000000 */
[----:B------:R-:W-:Y:S01]  /*25d0*/  ISETP.GE.AND P6, PT, R6, RZ, PT ;  /* 0x000000ff0600720c */ /* 0x000fe20003fc6270 */
[----:B------:R-:W-:Y:S01]  /*25e0*/  IMAD.HI.U32 R6, R2, R143, RZ ;  /* 0x0000008f02067227 */ /* 0x000fe200078e00ff */
[----:B------:R-:W-:Y:S02]  /*25f0*/  @!P2 IADD3 R149, R149, -R0, RZ ;  /* 0x800000009595a210 */ /* 0x000fe40007ffe0ff */
[----:B------:R-:W-:Y:S01]  /*2600*/  IABS R125, R12 ;  /* 0x0000000c007d7213 */ /* 0x000fe20000000000 */
[----:B------:R-:W-:Y:S01]  /*2610*/  IMAD R145, R0, R5, R145 ;  /* 0x0000000500917224 */ /* 0x000fe200078e0291 */
[----:B------:R-:W-:Y:S01]  /*2620*/  IADD3 R13, R3, 0x38, RZ ;  /* 0x00000038030d7810 */ /* 0x000fe20007ffe0ff */
[----:B------:R-:W-:Y:S01]  /*2630*/  IMAD.HI.U32 R5, R2, R141, RZ ;  /* 0x0000008d02057227 */ /* 0x000fe200078e00ff */
[----:B------:R-:W-:-:S02]  /*2640*/  IABS R23, R38 ;  /* 0x0000002600177213 */ /* 0x000fc40000000000 */
[C---:B------:R-:W-:Y:S01]  /*2650*/  ISETP.GT.U32.AND P2, PT, R0.reuse, R145, PT ;  /* 0x000000910000720c */ /* 0x040fe20003f44070 */
[----:B------:R-:W-:Y:S01]  /*2660*/  @!P5 IMAD.IADD R147, R147, 0x1, -R0 ;  /* 0x000000019393d824 */ /* 0x000fe200078e0a00 */
[----:B------:R-:W-:Y:S01]  /*2670*/  IADD3 R5, -R5, RZ, RZ ;  /* 0x000000ff05057210 */ /* 0x000fe20007ffe1ff */
[----:B------:R-:W-:Y:S01]  /*2680*/  IMAD.MOV R6, RZ, RZ, -R6 ;  /* 0x000000ffff067224 */ /* 0x000fe200078e0a06 */
[----:B------:R-:W-:Y:S01]  /*2690*/  IABS R107, R13 ;  /* 0x0000000d006b7213 */ /* 0x000fe20000000000 */
[----:B------:R-:W-:Y:S01]  /*26a0*/  @!P0 IMAD.MOV R149, RZ, RZ, -R149 ;  /* 0x000000ffff958224 */ /* 0x000fe200078e0a95 */
[C---:B------:R-:W-:Y:S01]  /*26b0*/  ISETP.GT.U32.AND P5, PT, R0.reuse, R147, PT ;  /* 0x000000930000720c */ /* 0x040fe20003fa4070 */
[C---:B------:R-:W-:Y:S01]  /*26c0*/  IMAD R141, R0.reuse, R5, R141 ;  /* 0x00000005008d7224 */ /* 0x040fe200078e028d */
[----:B------:R-:W-:Y:S01]  /*26d0*/  IABS R245, R44 ;  /* 0x0000002c00f57213 */ /* 0x000fe20000000000 */
[----:B------:R-:W-:Y:S02]  /*26e0*/  IMAD R143, R0, R6, R143 ;  /* 0x00000006008f7224 */ /* 0x000fe400078e028f */
[----:B------:R-:W-:Y:S01]  /*26f0*/  @!P3 IMAD.MOV R151, RZ, RZ, -R151 ;  /* 0x000000ffff97b224 */ /* 0x000fe200078e0a97 */
[----:B------:R-:W-:Y:S01]  /*2700*/  ISETP.GE.AND P3, PT, R10, RZ, PT ;  /* 0x000000ff0a00720c */ /* 0x000fe20003f66270 */
[----:B------:R-:W-:Y:S01]  /*2710*/  VIADD R10, R3, 0x29 ;  /* 0x00000029030a7836 */ /* 0x000fe20000000000 */
[----:B------:R-:W-:Y:S01]  /*2720*/  ISETP.GT.U32.AND P0, PT, R0, R143, PT ;  /* 0x0000008f0000720c */ /* 0x000fe20003f04070 */
[----:B------:R-:W-:-:S02]  /*2730*/  @!P2 IMAD.IADD R145, R145, 0x1, -R0 ;  /* 0x000000019191a824 */ /* 0x000fc400078e0a00 */
[----:B------:R-:W-:Y:S01]  /*2740*/  @!P4 IMAD.MOV R153, RZ, RZ, -R153 ;  /* 0x000000ffff99c224 */ /* 0x000fe200078e0a99 */
[----:B------:R-:W-:Y:S01]  /*2750*/  ISETP.GE.AND P4, PT, R9, RZ, PT ;  /* 0x000000ff0900720c */ /* 0x000fe20003f86270 */
[----:B------:R-:W-:Y:S01]  /*2760*/  @!P5 IMAD.IADD R147, R147, 0x1, -R0 ;  /* 0x000000019393d824 */ /* 0x000fe200078e0a00 */
[C---:B------:R-:W-:Y:S01]  /*2770*/  ISETP.GT.U32.AND P5, PT, R0.reuse, R141, PT ;  /* 0x0000008d0000720c */ /* 0x040fe20003fa4070 */
[C---:B------:R-:W-:Y:S01]  /*2780*/  VIADD R9, R3.reuse, 0x28 ;  /* 0x0000002803097836 */ /* 0x040fe20000000000 */
[----:B------:R-:W-:Y:S01]  /*2790*/  IABS R137, R10 ;  /* 0x0000000a00897213 */ /* 0x000fe20000000000 */
[----:B------:R-:W-:Y:S01]  /*27a0*/  @!P1 IMAD.MOV R147, RZ, RZ, -R147 ;  /* 0x000000ffff939224 */ /* 0x000fe200078e0a93 */
[----:B------:R-:W-:Y:S01]  /*27b0*/  ISETP.GT.U32.AND P2, PT, R0, R145, PT ;  /* 0x000000910000720c */ /* 0x000fe20003f44070 */
[----:B------:R-:W-:Y:S01]  /*27c0*/  VIADD R46, R3, 0x79 ;  /* 0x00000079032e7836 */ /* 0x000fe20000000000 */
[----:B------:R-:W-:Y:S01]  /*27d0*/  IABS R139, R9 ;  /* 0x00000009008b7213 */ /* 0x000fe20000000000 */
[----:B------:R-:W-:Y:S01]  /*27e0*/  IMAD.HI.U32 R6, R2, R137, RZ ;  /* 0x0000008902067227 */ /* 0x000fe200078e00ff */
[----:B------:R-:W-:-:S02]  /*27f0*/  @!P0 IADD3 R143, R143, -R0, RZ ;  /* 0x800000008f8f8210 */ /* 0x000fc40007ffe0ff */
[----:B------:R-:W-:Y:S01]  /*2800*/  ISETP.GE.AND P1, PT, R9, RZ, PT ;  /* 0x000000ff0900720c */ /* 0x000fe20003f26270 */
[----:B------:R-:W-:Y:S01]  /*2810*/  IMAD.HI.U32 R9, R2, R135, RZ ;  /* 0x0000008702097227 */ /* 0x000fe200078e00ff */
[----:B------:R-:W-:Y:S02]  /*2820*/  ISETP.GT.U32.AND P0, PT, R0, R143, PT ;  /* 0x0000008f0000720c */ /* 0x000fe40003f04070 */
[----:B------:R-:W-:Y:S01]  /*2830*/  IADD3 R6, -R6, RZ, RZ ;  /* 0x000000ff06067210 */ /* 0x000fe20007ffe1ff */
[--C-:B------:R-:W-:Y:S01]  /*2840*/  @!P5 IMAD.IADD R141, R141, 0x1, -R0.reuse ;  /* 0x000000018d8dd824 */ /* 0x100fe200078e0a00 */
[----:B------:R-:W-:Y:S01]  /*2850*/  IADD3 R9, -R9, RZ, RZ ;  /* 0x000000ff09097210 */ /* 0x000fe20007ffe1ff */
[----:B------:R-:W-:Y:S01]  /*2860*/  IMAD.HI.U32 R5, R2, R139, RZ ;  /* 0x0000008b02057227 */ /* 0x000fe200078e00ff */
[----:B------:R-:W-:Y:S02]  /*2870*/  IABS R229, R46 ;  /* 0x0000002e00e57213 */ /* 0x000fe40000000000 */
[----:B------:R-:W-:Y:S01]  /*2880*/  ISETP.GT.U32.AND P5, PT, R0, R141, PT ;  /* 0x0000008d0000720c */ /* 0x000fe20003fa4070 */
[----:B------:R-:W-:Y:S01]  /*2890*/  @!P2 IMAD.IADD R145, R145, 0x1, -R0 ;  /* 0x000000019191a824 */ /* 0x000fe200078e0a00 */
[----:B------:R-:W-:Y:S01]  /*28a0*/  ISETP.GE.AND P2, PT, R10, RZ, PT ;  /* 0x000000ff0a00720c */ /* 0x000fe20003f46270 */
[----:B------:R-:W-:-:S02]  /*28b0*/  IMAD.MOV R5, RZ, RZ, -R5 ;  /* 0x000000ffff057224 */ /* 0x000fc400078e0a05 */
[C---:B------:R-:W-:Y:S01]  /*28c0*/  IMAD R137, R0.reuse, R6, R137 ;  /* 0x0000000600897224 */ /* 0x040fe200078e0289 */
[----:B------:R-:W-:Y:S01]  /*28d0*/  @!P6 IADD3 R145, -R145, RZ, RZ ;  /* 0x000000ff9191e210 */ /* 0x000fe20007ffe1ff */
[C---:B------:R-:W-:Y:S02]  /*28e0*/  IMAD R135, R0.reuse, R9, R135 ;  /* 0x0000000900877224 */ /* 0x040fe400078e0287 */
[C---:B------:R-:W-:Y:S01]  /*28f0*/  IMAD R139, R0.reuse, R5, R139 ;  /* 0x00000005008b7224 */ /* 0x040fe200078e028b */
[C---:B------:R-:W-:Y:S01]  /*2900*/  ISETP.GT.U32.AND P6, PT, R0.reuse, R137, PT ;  /* 0x000000890000720c */ /* 0x040fe20003fc4070 */
[----:B------:R-:W-:Y:S02]  /*2910*/  @!P0 IMAD.IADD R143, R143, 0x1, -R0 ;  /* 0x000000018f8f8824 */ /* 0x000fe400078e0a00 */
[-C--:B------:R-:W-:Y:S01]  /*2920*/  @!P5 IADD3 R141, R141, -R0.reuse, RZ ;  /* 0x800000008d8dd210 */ /* 0x080fe20007ffe0ff */
[C---:B------:R-:W-:Y:S01]  /*2930*/  VIADD R9, R3.reuse, 0x2c ;  /* 0x0000002c03097836 */ /* 0x040fe20000000000 */
[C---:B------:R-:W-:Y:S01]  /*2940*/  ISETP.GT.U32.AND P5, PT, R0.reuse, R135, PT ;  /* 0x000000870000720c */ /* 0x040fe20003fa4070 */
[C---:B------:R-:W-:Y:S01]  /*2950*/  VIADD R5, R3.reuse, 0x2b ;  /* 0x0000002b03057836 */ /* 0x040fe20000000000 */
[----:B------:R-:W-:Y:S01]  /*2960*/  ISETP.GT.U32.AND P0, PT, R0, R139, PT ;  /* 0x0000008b0000720c */ /* 0x000fe20003f04070 */
[C---:B------:R-:W-:Y:S01]  /*2970*/  VIADD R10, R3.reuse, 0x2d ;  /* 0x0000002d030a7836 */ /* 0x040fe20000000000 */
[----:B------:R-:W-:Y:S01]  /*2980*/  IABS R131, R9 ;  /* 0x0000000900837213 */ /* 0x000fe20000000000 */
[----:B------:R-:W-:Y:S01]  /*2990*/  @!P4 IMAD.MOV R143, RZ, RZ, -R143 ;  /* 0x000000ffff8fc224 */ /* 0x000fe200078e0a8f */
[----:B------:R-:W-:Y:S01]  /*29a0*/  IABS R133, R5 ;  /* 0x0000000500857213 */ /* 0x000fe20000000000 */
[----:B------:R-:W-:Y:S01]  /*29b0*/  VIADD R50, R3, 0x7d ;  /* 0x0000007d03327836 */ /* 0x000fe20000000000 */
[----:B------:R-:W-:Y:S01]  /*29c0*/  @!P6 IADD3 R137, R137, -R0, RZ ;  /* 0x800000008989e210 */ /* 0x000fe20007ffe0ff */
[----:B------:R-:W-:Y:S01]  /*29d0*/  IMAD.HI.U32 R6, R2, R131, RZ ;  /* 0x0000008302067227 */ /* 0x000fe200078e00ff */
[----:B------:R-:W-:-:S02]  /*29e0*/  IABS R129, R10 ;  /* 0x0000000a00817213 */ /* 0x000fc40000000000 */
[----:B------:R-:W-:Y:S01]  /*29f0*/  ISETP.GE.AND P4, PT, R11, RZ, PT ;  /* 0x000000ff0b00720c */ /* 0x000fe20003f86270 */
[--C-:B------:R-:W-:Y:S01]  /*2a00*/  @!P5 IMAD.IADD R135, R135, 0x1, -R0.reuse ;  /* 0x000000018787d824 */ /* 0x100fe200078e0a00 */
[----:B------:R-:W-:Y:S01]  /*2a10*/  ISETP.GT.U32.AND P5, PT, R0, R137, PT ;  /* 0x000000890000720c */ /* 0x000fe20003fa4070 */
[----:B------:R-:W-:Y:S01]  /*2a20*/  @!P0 IMAD.IADD R139, R139, 0x1, -R0 ;  /* 0x000000018b8b8824 */ /* 0x000fe200078e0a00 */
[----:B------:R-:W-:Y:S01]  /*2a30*/  ISETP.GE.AND P0, PT, R5, RZ, PT ;  /* 0x000000ff0500720c */ /* 0x000fe20003f06270 */
[----:B------:R-:W-:Y:S01]  /*2a40*/  IMAD.MOV R6, RZ, RZ, -R6 ;  /* 0x000000ffff067224 */ /* 0x000fe200078e0a06 */
[----:B------:R-:W-:Y:S01]  /*2a50*/  @!P3 IADD3 R141, -R141, RZ, RZ ;  /* 0x000000ff8d8db210 */ /* 0x000fe20007ffe1ff */
[----:B------:R-:W-:Y:S01]  /*2a60*/  IMAD.HI.U32 R5, R2, R133, RZ ;  /* 0x0000008502057227 */ /* 0x000fe200078e00ff */
[C---:B------:R-:W-:Y:S02]  /*2a70*/  ISETP.GT.U32.AND P6, PT, R0.reuse, R139, PT ;  /* 0x0000008b0000720c */ /* 0x040fe40003fc4070 */
[C---:B------:R-:W-:Y:S01]  /*2a80*/  ISETP.GT.U32.AND P3, PT, R0.reuse, R135, PT ;  /* 0x000000870000720c */ /* 0x040fe20003f64070 */
[----:B------:R-:W-:Y:S01]  /*2a90*/  IMAD R131, R0, R6, R131 ;  /* 0x0000000600837224 */ /* 0x000fe200078e0283 */
[----:B------:R-:W-:Y:S01]  /*2aa0*/  IABS R239, R50 ;  /* 0x0000003200ef7213 */ /* 0x000fe20000000000 */
[----:B------:R-:W-:-:S02]  /*2ab0*/  IMAD.MOV R5, RZ, RZ, -R5 ;  /* 0x000000ffff057224 */ /* 0x000fc400078e0a05 */
[--C-:B------:R-:W-:Y:S01]  /*2ac0*/  @!P5 IMAD.IADD R137, R137, 0x1, -R0.reuse ;  /* 0x000000018989d824 */ /* 0x100fe200078e0a00 */
[C---:B------:R-:W-:Y:S01]  /*2ad0*/  ISETP.GT.U32.AND P5, PT, R0.reuse, R131, PT ;  /* 0x000000830000720c */ /* 0x040fe20003fa4070 */
[----:B------:R-:W-:Y:S02]  /*2ae0*/  IMAD R133, R0, R5, R133 ;  /* 0x0000000500857224 */ /* 0x000fe400078e0285 */
[----:B------:R-:W-:Y:S02]  /*2af0*/  VIADD R11, R3, 0x2e ;  /* 0x0000002e030b7836 */ /* 0x000fe40000000000 */
[-C--:B------:R-:W-:Y:S01]  /*2b00*/  @!P6 IADD3 R139, R139, -R0.reuse, RZ ;  /* 0x800000008b8be210 */ /* 0x080fe20007ffe0ff */
[----:B------:R-:W-:Y:S01]  /*2b10*/  IMAD.HI.U32 R5, R2, R129, RZ ;  /* 0x0000008102057227 */ /* 0x000fe200078e00ff */
[C---:B------:R-:W-:Y:S02]  /*2b20*/  ISETP.GT.U32.AND P6, PT, R0.reuse, R133, PT ;  /* 0x000000850000720c */ /* 0x040fe40003fc4070 */
[----:B------:R-:W-:Y:S01]  /*2b30*/  IABS R127, R11 ;  /* 0x0000000b007f7213 */ /* 0x000fe20000000000 */
[----:B------:R-:W-:Y:S01]  /*2b40*/  IMAD.MOV R6, RZ, RZ, -R5 ;  /* 0x000000ffff067224 */ /* 0x000fe200078e0a05 */
[----:B------:R-:W-:Y:S01]  /*2b50*/  @!P1 IADD3 R139, -R139, RZ, RZ ;  /* 0x000000ff8b8b9210 */ /* 0x000fe20007ffe1ff */
[----:B------:R-:W-:Y:S01]  /*2b60*/  @!P2 IMAD.MOV R137, RZ, RZ, -R137 ;  /* 0x000000ffff89a224 */ /* 0x000fe200078e0a89 */
[----:B------:R-:W-:Y:S01]  /*2b70*/  @!P3 IADD3 R135, R135, -R0, RZ ;  /* 0x800000008787b210 */ /* 0x000fe20007ffe0ff */
[----:B------:R-:W-:Y:S01]  /*2b80*/  @!P5 IMAD.IADD R131, R131, 0x1, -R0 ;  /* 0x000000018383d824 */ /* 0x000fe200078e0a00 */
[----:B------:R-:W-:Y:S01]  /*2b90*/  ISETP.GE.AND P3, PT, R9, RZ, PT ;  /* 0x000000ff0900720c */ /* 0x000fe20003f66270 */
[----:B------:R-:W-:-:S02]  /*2ba0*/  IMAD R129, R0, R6, R129 ;  /* 0x0000000600817224 */ /* 0x000fc400078e0281 */
[----:B------:R-:W-:Y:S01]  /*2bb0*/  IMAD.HI.U32 R5, R2, R127, RZ ;  /* 0x0000007f02057227 */ /* 0x000fe200078e00ff */
[C---:B------:R-:W-:Y:S02]  /*2bc0*/  ISETP.GT.U32.AND P5, PT, R0.reuse, R131, PT ;  /* 0x000000830000720c */ /* 0x040fe40003fa4070 */
[----:B------:R-:W-:Y:S01]  /*2bd0*/  ISETP.GT.U32.AND P2, PT, R0, R129, PT ;  /* 0x000000810000720c */ /* 0x000fe20003f44070 */
[----:B------:R-:W-:Y:S01]  /*2be0*/  @!P6 IMAD.IADD R133, R133, 0x1, -R0 ;  /* 0x000000018585e824 */ /* 0x000fe200078e0a00 */
[----:B------:R-:W-:Y:S01]  /*2bf0*/  ISETP.GE.AND P6, PT, R10, RZ, PT ;  /* 0x000000ff0a00720c */ /* 0x000fe20003fc6270 */
[----:B------:R-:W-:Y:S02]  /*2c00*/  IMAD.MOV R5, RZ, RZ, -R5 ;  /* 0x000000ffff057224 */ /* 0x000fe400078e0a05 */
[----:B------:R-:W-:Y:S01]  /*2c10*/  IMAD.HI.U32 R6, R2, R125, RZ ;  /* 0x0000007d02067227 */ /* 0x000fe200078e00ff */
[----:B------:R-:W-:-:S03]  /*2c20*/  ISETP.GT.U32.AND P1, PT, R0, R133, PT ;  /* 0x000000850000720c */ /* 0x000fc60003f24070 */
[----:B------:R-:W-:Y:S01]  /*2c30*/  IMAD R127, R0, R5, R127 ;  /* 0x00000005007f7224 */ /* 0x000fe200078e027f */
[----:B------:R-:W-:Y:S01]  /*2c40*/  IADD3 R6, -R6, RZ, RZ ;  /* 0x000000ff06067210 */ /* 0x000fe20007ffe1ff */
[----:B------:R-:W-:Y:S01]  /*2c50*/  VIADD R10, R3, 0x31 ;  /* 0x00000031030a7836 */ /* 0x000fe20000000000 */
[----:B------:R-:W-:Y:S01]  /*2c60*/  @!P5 IADD3 R131, R131, -R0, RZ ;  /* 0x800000008383d210 */ /* 0x000fe20007ffe0ff */
[----:B------:R-:W-:Y:S01]  /*2c70*/  @!P2 IMAD.IADD R129, R129, 0x1, -R0 ;  /* 0x000000018181a824 */ /* 0x000fe200078e0a00 */
[C---:B------:R-:W-:Y:S01]  /*2c80*/  ISETP.GT.U32.AND P5, PT, R0.reuse, R127, PT ;  /* 0x0000007f0000720c */ /* 0x040fe20003fa4070 */
[----:B------:R-:W-:Y:S01]  /*2c90*/  VIADD R9, R3, 0x30 ;  /* 0x0000003003097836 */ /* 0x000fe20000000000 */
[----:B------:R-:W-:Y:S01]  /*2ca0*/  IABS R121, R10 ;  /* 0x0000000a00797213 */ /* 0x000fe20000000000 */
[----:B------:R-:W-:Y:S02]  /*2cb0*/  IMAD R125, R0, R6, R125 ;  /* 0x00000006007d7224 */ /* 0x000fe400078e027d */
[----:B------:R-:W-:Y:S01]  /*2cc0*/  @!P1 IADD3 R133, R133, -R0, RZ ;  /* 0x8000000085859210 */ /* 0x000fe20007ffe0ff */
[----:B------:R-:W-:Y:S01]  /*2cd0*/  @!P4 IMAD.MOV R135, RZ, RZ, -R135 ;  /* 0x000000ffff87c224 */ /* 0x000fe200078e0a87 */
[----:B------:R-:W-:Y:S01]  /*2ce0*/  IABS R123, R9 ;  /* 0x00000009007b7213 */ /* 0x000fe20000000000 */
[----:B------:R-:W-:Y:S01]  /*2cf0*/  IMAD.HI.U32 R6, R2, R121, RZ ;  /* 0x0000007902067227 */ /* 0x000fe200078e00ff */
[----:B------:R-:W-:-:S02]  /*2d00*/  @!P0 IADD3 R133, -R133, RZ, RZ ;  /* 0x000000ff85858210 */ /* 0x000fc40007ffe1ff */
[----:B------:R-:W-:Y:S01]  /*2d10*/  ISETP.GT.U32.AND P0, PT, R0, R129, PT ;  /* 0x000000810000720c */ /* 0x000fe20003f04070 */
[----:B------:R-:W-:Y:S01]  /*2d20*/  IMAD.HI.U32 R5, R2, R123, RZ ;  /* 0x0000007b02057227 */ /* 0x000fe200078e00ff */
[----:B------:R-:W-:Y:S02]  /*2d30*/  ISETP.GE.AND P4, PT, R11, RZ, PT ;  /* 0x000000ff0b00720c */ /* 0x000fe40003f86270 */
[----:B------:R-:W-:Y:S01]  /*2d40*/  ISETP.GT.U32.AND P2, PT, R0, R125, PT ;  /* 0x0000007d0000720c */ /* 0x000fe20003f44070 */
[----:B------:R-:W-:Y:S01]  /*2d50*/  @!P5 IMAD.IADD R127, R127, 0x1, -R0 ;  /* 0x000000017f7fd824 */ /* 0x000fe200078e0a00 */
[----:B------:R-:W-:Y:S01]  /*2d60*/  IADD3 R5, -R5, RZ, RZ ;  /* 0x000000ff05057210 */ /* 0x000fe20007ffe1ff */
[----:B------:R-:W-:Y:S01]  /*2d70*/  IMAD.MOV R6, RZ, RZ, -R6 ;  /* 0x000000ffff067224 */ /* 0x000fe200078e0a06 */
[----:B------:R-:W-:Y:S01]  /*2d80*/  ISETP.GE.AND P1, PT, R12, RZ, PT ;  /* 0x000000ff0c00720c */ /* 0x000fe20003f26270 */
[----:B------:R-:W-:Y:S01]  /*2d90*/  VIADD R11, R3, 0x32 ;  /* 0x00000032030b7836 */ /* 0x000fe20000000000 */
[C---:B------:R-:W-:Y:S01]  /*2da0*/  ISETP.GT.U32.AND P5, PT, R0.reuse, R127, PT ;  /* 0x0000007f0000720c */ /* 0x040fe20003fa4070 */
[----:B------:R-:W-:-:S02]  /*2db0*/  IMAD R121, R0, R6, R121 ;  /* 0x0000000600797224 */ /* 0x000fc400078e0279 */
[--C-:B------:R-:W-:Y:S01]  /*2dc0*/  @!P0 IMAD.IADD R129, R129, 0x1, -R0.reuse ;  /* 0x0000000181818824 */ /* 0x100fe200078e0a00 */
[----:B------:R-:W-:Y:S01]  /*2dd0*/  IABS R119, R11 ;  /* 0x0000000b00777213 */ /* 0x000fe20000000000 */
[----:B------:R-:W-:Y:S01]  /*2de0*/  IMAD R123, R0, R5, R123 ;  /* 0x00000005007b7224 */ /* 0x000fe200078e027b */
[----:B------:R-:W-:Y:S01]  /*2df0*/  ISETP.GE.AND P0, PT, R10, RZ, PT ;  /* 0x000000ff0a00720c */ /* 0x000fe20003f06270 */
[----:B------:R-:W-:Y:S01]  /*2e00*/  @!P6 IMAD.MOV R129, RZ, RZ, -R129 ;  /* 0x000000ffff81e224 */ /* 0x000fe200078e0a81 */
[----:B------:R-:W-:Y:S01]  /*2e10*/  ISETP.GT.U32.AND P6, PT, R0, R121, PT ;  /* 0x000000790000720c */ /* 0x000fe20003fc4070 */
[----:B------:R-:W-:Y:S01]  /*2e20*/  IMAD.HI.U32 R5, R2, R119, RZ ;  /* 0x0000007702057227 */ /* 0x000fe200078e00ff */
[----:B------:R-:W-:Y:S02]  /*2e30*/  @!P2 IADD3 R125, R125, -R0, RZ ;  /* 0x800000007d7da210 */ /* 0x000fe40007ffe0ff */
[----:B------:R-:W-:Y:S01]  /*2e40*/  IADD3 R10, R3, 0x35, RZ ;  /* 0x00000035030a7810 */ /* 0x000fe20007ffe0ff */
[--C-:B------:R-:W-:Y:S01]  /*2e50*/  @!P5 IMAD.IADD R127, R127, 0x1, -R0.reuse ;  /* 0x000000017f7fd824 */ /* 0x100fe200078e0a00 */
[C---:B------:R-:W-:Y:S01]  /*2e60*/  ISETP.GT.U32.AND P5, PT, R0.reuse, R123, PT ;  /* 0x0000007b0000720c */ /* 0x040fe20003fa4070 */
[----:B------:R-:W-:Y:S01]  /*2e70*/  VIADD R6, R3, 0x33 ;  /* 0x0000003303067836 */ /* 0x000fe20000000000 */
[----:B------:R-:W-:Y:S01]  /*2e80*/  IADD3 R5, -R5, RZ, RZ ;  /* 0x000000ff05057210 */ /* 0x000fe20007ffe1ff */
[----:B------:R-:W-:Y:S01]  /*2e90*/  @!P3 IMAD.MOV R131, RZ, RZ, -R131 ;  /* 0x000000ffff83b224 */ /* 0x000fe200078e0a83 */
[C---:B------:R-:W-:Y:S01]  /*2ea0*/  ISETP.GT.U32.AND P2, PT, R0.reuse, R125, PT ;  /* 0x0000007d0000720c */ /* 0x040fe20003f44070 */
[----:B------:R-:W-:Y:S01]  /*2eb0*/  @!P4 IMAD.MOV R127, RZ, RZ, -R127 ;  /* 0x000000ffff7fc224 */ /* 0x000fe200078e0a7f */
[----:B------:R-:W-:Y:S01]  /*2ec0*/  IABS R117, R6 ;  /* 0x0000000600757213 */ /* 0x000fe20000000000 */
[----:B------:R-:W-:Y:S01]  /*2ed0*/  @!P6 IMAD.IADD R121, R121, 0x1, -R0 ;  /* 0x000000017979e824 */ /* 0x000fe200078e0a00 */
[----:B------:R-:W-:Y:S01]  /*2ee0*/  ISETP.GE.AND P3, PT, R9, RZ, PT ;  /* 0x000000ff0900720c */ /* 0x000fe20003f66270 */
[----:B------:R-:W-:Y:S01]  /*2ef0*/  IMAD R119, R0, R5, R119 ;  /* 0x0000000500777224 */ /* 0x000fe200078e0277 */
[----:B------:R-:W-:Y:S01]  /*2f00*/  IABS R113, R10 ;  /* 0x0000000a00717213 */ /* 0x000fe20000000000 */
[----:B------:R-:W-:Y:S01]  /*2f10*/  IMAD.HI.U32 R5, R2, R117, RZ ;  /* 0x0000007502057227 */ /* 0x000fe200078e00ff */
[----:B------:R-:W-:-:S02]  /*2f20*/  ISETP.GT.U32.AND P6, PT, R0, R121, PT ;  /* 0x000000790000720c */ /* 0x000fc40003fc4070 */
[----:B------:R-:W-:Y:S01]  /*2f30*/  ISETP.GE.AND P4, PT, R11, RZ, PT ;  /* 0x000000ff0b00720c */ /* 0x000fe20003f86270 */
[----:B------:R-:W-:Y:S01]  /*2f40*/  @!P5 IMAD.IADD R123, R123, 0x1, -R0 ;  /* 0x000000017b7bd824 */ /* 0x000fe200078e0a00 */
[----:B------:R-:W-:Y:S01]  /*2f50*/  IADD3 R11, R3, 0x36, RZ ;  /* 0x00000036030b7810 */ /* 0x000fe20007ffe0ff */
[----:B------:R-:W-:Y:S01]  /*2f60*/  IMAD.MOV R5, RZ, RZ, -R5 ;  /* 0x000000ffff057224 */ /* 0x000fe200078e0a05 */
[----:B------:R-:W-:Y:S01]  /*2f70*/  @!P2 IADD3 R125, R125, -R0, RZ ;  /* 0x800000007d7da210 */ /* 0x000fe20007ffe0ff */
[----:B------:R-:W-:Y:S01]  /*2f80*/  VIADD R9, R3, 0x34 ;  /* 0x0000003403097836 */ /* 0x000fe20000000000 */
[C---:B------:R-:W-:Y:S01]  /*2f90*/  ISETP.GT.U32.AND P5, PT, R0.reuse, R123, PT ;  /* 0x0000007b0000720c */ /* 0x040fe20003fa4070 */
[----:B------:R-:W-:Y:S01]  /*2fa0*/  IMAD R117, R0, R5, R117 ;  /* 0x0000000500757224 */ /* 0x000fe200078e0275 */
[----:B------:R-:W-:Y:S01]  /*2fb0*/  ISETP.GE.AND P2, PT, R6, RZ, PT ;  /* 0x000000ff0600720c */ /* 0x000fe20003f46270 */
[----:B------:R-:W-:Y:S01]  /*2fc0*/  IMAD.HI.U32 R6, R2, R113, RZ ;  /* 0x0000007102067227 */ /* 0x000fe200078e00ff */
[----:B------:R-:W-:-:S02]  /*2fd0*/  IABS R115, R9 ;  /* 0x0000000900737213 */ /* 0x000fc40000000000 */
[----:B------:R-:W-:Y:S01]  /*2fe0*/  IABS R111, R11 ;  /* 0x0000000b006f7213 */ /* 0x000fe20000000000 */
[----:B------:R-:W-:Y:S01]  /*2ff0*/  @!P6 IMAD.IADD R121, R121, 0x1, -R0 ;  /* 0x000000017979e824 */ /* 0x000fe200078e0a00 */
[----:B------:R-:W-:Y:S01]  /*3000*/  ISETP.GT.U32.AND P6, PT, R0, R117, PT ;  /* 0x000000750000720c */ /* 0x000fe20003fc4070 */
[----:B------:R-:W-:-:S04]  /*3010*/  IMAD.HI.U32 R5, R2, R115, RZ ;  /* 0x0000007302057227 */ /* 0x000fc800078e00ff */
[----:B------:R-:W-:Y:S01]  /*3020*/  @!P5 IMAD.IADD R123, R123, 0x1, -R0 ;  /* 0x000000017b7bd824 */ /* 0x000fe200078e0a00 */
[C---:B------:R-:W-:Y:S01]  /*3030*/  ISETP.GT.U32.AND P5, PT, R0.reuse, R119, PT ;  /* 0x000000770000720c */ /* 0x040fe20003fa4070 */
[----:B------:R-:W-:Y:S01]  /*3040*/  IMAD.MOV R6, RZ, RZ, -R6 ;  /* 0x000000ffff067224 */ /* 0x000fe200078e0a06 */
[----:B------:R-:W-:Y:S01]  /*3050*/  IADD3 R5, -R5, RZ, RZ ;  /* 0x000000ff05057210 */ /* 0x000fe20007ffe1ff */
[----:B------:R-:W-:Y:S02]  /*3060*/  @!P3 IMAD.MOV R123, RZ, RZ, -R123 ;  /* 0x000000ffff7bb224 */ /* 0x000fe400078e0a7b */
[C---:B------:R-:W-:Y:S02]  /*3070*/  IMAD R113, R0.reuse, R6, R113 ;  /* 0x0000000600717224 */ /* 0x040fe400078e0271 */
[----:B------:R-:W-:Y:S02]  /*3080*/  @!P6 IMAD.IADD R117, R117, 0x1, -R0 ;  /* 0x000000017575e824 */ /* 0x000fe400078e0a00 */
[C---:B------:R-:W-:Y:S01]  /*3090*/  IMAD R115, R0.reuse, R5, R115 ;  /* 0x0000000500737224 */ /* 0x040fe200078e0273 */
[----:B------:R-:W-:Y:S01]  /*30a0*/  ISETP.GT.U32.AND P6, PT, R0, R113, PT ;  /* 0x000000710000720c */ /* 0x000fe20003fc4070 */
[----:B------:R-:W-:-:S04]  /*30b0*/  IMAD.HI.U32 R5, R2, R111, RZ ;  /* 0x0000006f02057227 */ /* 0x000fc800078e00ff */
[----:B------:R-:W-:Y:S01]  /*30c0*/  @!P5 IMAD.IADD R119, R119, 0x1, -R0 ;  /* 0x000000017777d824 */ /* 0x000fe200078e0a00 */
[C---:B------:R-:W-:Y:S01]  /*30d0*/  ISETP.GT.U32.AND P5, PT, R0.reuse, R115, PT ;  /* 0x000000730000720c */ /* 0x040fe20003fa4070 */
[----:B------:R-:W-:Y:S01]  /*30e0*/  VIADD R12, R3, 0x37 ;  /* 0x00000037030c7836 */ /* 0x000fe20000000000 */
[----:B------:R-:W-:Y:S01]  /*30f0*/  IADD3 R5, -R5, RZ, RZ ;  /* 0x000000ff05057210 */ /* 0x000fe20007ffe1ff */
[----:B------:R-:W-:Y:S01]  /*3100*/  @!P1 IMAD.MOV R125, RZ, RZ, -R125 ;  /* 0x000000ffff7d9224 */ /* 0x000fe200078e0a7d */
[C---:B------:R-:W-:Y:S01]  /*3110*/  ISETP.GT.U32.AND P1, PT, R0.reuse, R117, PT ;  /* 0x000000750000720c */ /* 0x040fe20003f24070 */
[----:B------:R-:W-:Y:S01]  /*3120*/  @!P0 IMAD.MOV R121, RZ, RZ, -R121 ;  /* 0x000000ffff798224 */ /* 0x000fe200078e0a79 */
[----:B------:R-:W-:Y:S01]  /*3130*/  IABS R109, R12 ;  /* 0x0000000c006d7213 */ /* 0x000fe20000000000 */
[----:B------:R-:W-:Y:S01]  /*3140*/  IMAD R111, R0, R5, R111 ;  /* 0x00000005006f7224 */ /* 0x000fe200078e026f */
[----:B------:R-:W-:Y:S01]  /*3150*/  @!P6 IADD3 R113, R113, -R0, RZ ;  /* 0x800000007171e210 */ /* 0x000fe20007ffe0ff */
[----:B------:R-:W-:-:S03]  /*3160*/  IMAD.HI.U32 R5, R2, R107, RZ ;  /* 0x0000006b02057227 */ /* 0x000fc600078e00ff */
[----:B------:R-:W-:Y:S01]  /*3170*/  ISETP.GT.U32.AND P3, PT, R0, R113, PT ;  /* 0x000000710000720c */ /* 0x000fe20003f64070 */
[----:B------:R-:W-:Y:S01]  /*3180*/  IMAD.MOV R5, RZ, RZ, -R5 ;  /* 0x000000ffff057224 */ /* 0x000fe200078e0a05 */
[----:B------:R-:W-:Y:S01]  /*3190*/  @!P5 IADD3 R115, R115, -R0, RZ ;  /* 0x800000007373d210 */ /* 0x000fe20007ffe0ff */
[----:B------:R-:W-:Y:S01]  /*31a0*/  IMAD.HI.U32 R6, R2, R109, RZ ;  /* 0x0000006d02067227 */ /* 0x000fe200078e00ff */
[C---:B------:R-:W-:Y:S02]  /*31b0*/  ISETP.GT.U32.AND P5, PT, R0.reuse, R119, PT ;  /* 0x000000770000720c */ /* 0x040fe40003fa4070 */
[C---:B------:R-:W-:Y:S01]  /*31c0*/  ISETP.GT.U32.AND P6, PT, R0.reuse, R115, PT ;  /* 0x000000730000720c */ /* 0x040fe20003fc4070 */
[C---:B------:R-:W-:Y:S01]  /*31d0*/  IMAD R107, R0.reuse, R5, R107 ;  /* 0x00000005006b7224 */ /* 0x040fe200078e026b */
[----:B------:R-:W-:Y:S01]  /*31e0*/  ISETP.GT.U32.AND P0, PT, R0, R111, PT ;  /* 0x0000006f0000720c */ /* 0x000fe20003f04070 */
[----:B------:R-:W-:-:S04]  /*31f0*/  IMAD.HI.U32 R5, R2, R105, RZ ;  /* 0x0000006902057227 */ /* 0x000fc800078e00ff */
[----:B------:R-:W-:Y:S01]  /*3200*/  @!P3 IMAD.IADD R113, R113, 0x1, -R0 ;  /* 0x000000017171b824 */ /* 0x000fe200078e0a00 */
[----:B------:R-:W-:Y:S01]  /*3210*/  ISETP.GE.AND P3, PT, R10, RZ, PT ;  /* 0x000000ff0a00720c */ /* 0x000fe20003f66270 */
[----:B------:R-:W-:Y:S01]  /*3220*/  IMAD.MOV R5, RZ, RZ, -R5 ;  /* 0x000000ffff057224 */ /* 0x000fe200078e0a05 */
[----:B------:R-:W-:Y:S01]  /*3230*/  IADD3 R10, R3, 0x3c, RZ ;  /* 0x0000003c030a7810 */ /* 0x000fe20007ffe0ff */
[----:B------:R-:W-:Y:S01]  /*3240*/  IMAD.MOV R6, RZ, RZ, -R6 ;  /* 0x000000ffff067224 */ /* 0x000fe200078e0a06 */
[-C--:B------:R-:W-:Y:S01]  /*3250*/  @!P5 IADD3 R119, R119, -R0.reuse, RZ ;  /* 0x800000007777d210 */ /* 0x080fe20007ffe0ff */
[C---:B------:R-:W-:Y:S01]  /*3260*/  IMAD R105, R0.reuse, R5, R105 ;  /* 0x0000000500697224 */ /* 0x040fe200078e0269 */
[----:B------:R-:W-:Y:S01]  /*3270*/  @!P6 IADD3 R115, R115, -R0, RZ ;  /* 0x800000007373e210 */ /* 0x000fe20007ffe0ff */
[C---:B------:R-:W-:Y:S01]  /*3280*/  IMAD R109, R0.reuse, R6, R109 ;  /* 0x00000006006d7224 */ /* 0x040fe200078e026d */
[C---:B------:R-:W-:Y:S01]  /*3290*/  ISETP.GT.U32.AND P6, PT, R0.reuse, R107, PT ;  /* 0x0000006b0000720c */ /* 0x040fe20003fc4070 */
[----:B------:R-:W-:Y:S01]  /*32a0*/  VIADD R6, R3, 0x3a ;  /* 0x0000003a03067836 */ /* 0x000fe20000000000 */
[----:B------:R-:W-:Y:S01]  /*32b0*/  @!P0 IADD3 R111, R111, -R0, RZ ;  /* 0x800000006f6f8210 */ /* 0x000fe20007ffe0ff */
[----:B------:R-:W-:Y:S01]  /*32c0*/  @!P1 IMAD.IADD R117, R117, 0x1, -R0 ;  /* 0x0000000175759824 */ /* 0x000fe200078e0a00 */
[----:B------:R-:W-:Y:S01]  /*32d0*/  ISETP.GE.AND P1, PT, R9, RZ, PT ;  /* 0x000000ff0900720c */ /* 0x000fe20003f26270 */
[----:B------:R-:W-:Y:S01]  /*32e0*/  @!P3 IMAD.MOV R113, RZ, RZ, -R113 ;  /* 0x000000ffff71b224 */ /* 0x000fe200078e0a71 */
[C---:B------:R-:W-:Y:S01]  /*32f0*/  ISETP.GT.U32.AND P3, PT, R0.reuse, R105, PT ;  /* 0x000000690000720c */ /* 0x040fe20003f64070 */
[----:B------:R-:W-:Y:S01]  /*3300*/  VIADD R9, R3, 0x3b ;  /* 0x0000003b03097836 */ /* 0x000fe20000000000 */
[----:B------:R-:W-:Y:S01]  /*3310*/  IABS R103, R6 ;  /* 0x0000000600677213 */ /* 0x000fe20000000000 */
[----:B------:R-:W-:Y:S01]  /*3320*/  @!P4 IMAD.MOV R119, RZ, RZ, -R119 ;  /* 0x000000ffff77c224 */ /* 0x000fe200078e0a77 */
[----:B------:R-:W-:Y:S01]  /*3330*/  ISETP.GT.U32.AND P5, PT, R0, R109, PT ;  /* 0x0000006d0000720c */ /* 0x000fe20003fa4070 */
[----:B------:R-:W-:Y:S01]  /*3340*/  @!P2 IMAD.MOV R117, RZ, RZ, -R117 ;  /* 0x000000ffff75a224 */ /* 0x000fe200078e0a75 */
[----:B------:R-:W-:Y:S01]  /*3350*/  IABS R101, R9 ;  /* 0x0000000900657213 */ /* 0x000fe20000000000 */
[----:B------:R-:W-:Y:S01]  /*3360*/  IMAD.HI.U32 R5, R2, R103, RZ ;  /* 0x0000006702057227 */ /* 0x000fe200078e00ff */
[----:B------:R-:W-:-:S02]  /*3370*/  @!P6 IADD3 R107, R107, -R0, RZ ;  /* 0x800000006b6be210 */ /* 0x000fc40007ffe0ff */
[C---:B------:R-:W-:Y:S01]  /*3380*/  ISETP.GT.U32.AND P4, PT, R0.reuse, R111, PT ;  /* 0x0000006f0000720c */ /* 0x040fe20003f84070 */
[----:B------:R-:W-:Y:S01]  /*3390*/  IMAD.MOV R5, RZ, RZ, -R5 ;  /* 0x000000ffff057224 */ /* 0x000fe200078e0a05 */
[C---:B------:R-:W-:Y:S01]  /*33a0*/  ISETP.GT.U32.AND P6, PT, R0.reuse, R107, PT ;  /* 0x0000006b0000720c */ /* 0x040fe20003fc4070 */
[--C-:B------:R-:W-:Y:S01]  /*33b0*/  @!P3 IMAD.IADD R105, R105, 0x1, -R0.reuse ;  /* 0x000000016969b824 */ /* 0x100fe200078e0a00 */
[----:B------:R-:W-:Y:S01]  /*33c0*/  ISETP.GE.AND P0, PT, R11, RZ, PT ;  /* 0x000000ff0b00720c */ /* 0x000fe20003f06270 */
[----:B------:R-:W-:Y:S01]  /*33d0*/  IMAD R103, R0, R5, R103 ;  /* 0x0000000500677224 */ /* 0x000fe200078e0267 */
[----:B------:R-:W-:Y:S01]  /*33e0*/  IABS R99, R10 ;  /* 0x0000000a00637213 */ /* 0x000fe20000000000 */
[----:B------:R-:W-:Y:S01]  /*33f0*/  IMAD.HI.U32 R5, R2, R101, RZ ;  /* 0x0000006502057227 */ /* 0x000fe200078e00ff */
[----:B------:R-:W-:Y:S02]  /*3400*/  ISETP.GT.U32.AND P3, PT, R0, R105, PT ;  /* 0x000000690000720c */ /* 0x000fe40003f64070 */
[----:B------:R-:W-:Y:S01]  /*3410*/  @!P1 IADD3 R115, -R115, RZ, RZ ;  /* 0x000000ff73739210 */ /* 0x000fe20007ffe1ff */
[----:B------:R-:W-:Y:S01]  /*3420*/  IMAD.MOV R5, RZ, RZ, -R5 ;  /* 0x000000ffff057224 */ /* 0x000fe200078e0a05 */
[----:B------:R-:W-:Y:S01]  /*3430*/  ISETP.GE.AND P1, PT, R13, RZ, PT ;  /* 0x000000ff0d00720c */ /* 0x000fe20003f26270 */
[--C-:B------:R-:W-:Y:S01]  /*3440*/  @!P5 IMAD.IADD R109, R109, 0x1, -R0.reuse ;  /* 0x000000016d6dd824 */ /* 0x100fe200078e0a00 */
[----:B------:R-:W-:Y:S01]  /*3450*/  ISETP.GE.AND P5, PT, R12, RZ, PT ;  /* 0x000000ff0c00720c */ /* 0x000fe20003fa6270 */
[----:B------:R-:W-:Y:S01]  /*3460*/  @!P6 IMAD.IADD R107, R107, 0x1, -R0 ;  /* 0x000000016b6be824 */ /* 0x000fe200078e0a00 */
[C---:B------:R-:W-:Y:S01]  /*3470*/  ISETP.GT.U32.AND P6, PT, R0.reuse, R103, PT ;  /* 0x000000670000720c */ /* 0x040fe20003fc4070 */
[C---:B------:R-:W-:Y:S01]  /*3480*/  IMAD R101, R0.reuse, R5, R101 ;  /* 0x0000000500657224 */ /* 0x040fe200078e0265 */
[----:B------:R-:W-:Y:S01]  /*3490*/  ISETP.GT.U32.AND P2, PT, R0, R109, PT ;  /* 0x0000006d0000720c */ /* 0x000fe20003f44070 */
[----:B------:R-:W-:Y:S01]  /*34a0*/  IMAD.HI.U32 R5, R2, R99, RZ ;  /* 0x0000006302057227 */ /* 0x000fe200078e00ff */
[----:B------:R-:W-:-:S02]  /*34b0*/  IADD3 R13, R3, 0x3f, RZ ;  /* 0x0000003f030d7810 */ /* 0x000fc40007ffe0ff */
[-C--:B------:R-:W-:Y:S01]  /*34c0*/  @!P3 IADD3 R105, R105, -R0.reuse, RZ ;  /* 0x800000006969b210 */ /* 0x080fe20007ffe0ff */
[----:B------:R-:W-:Y:S01]  /*34d0*/  IMAD.MOV R5, RZ, RZ, -R5 ;  /* 0x000000ffff057224 */ /* 0x000fe200078e0a05 */
[C---:B------:R-:W-:Y:S01]  /*34e0*/  ISETP.GT.U32.AND P3, PT, R0.reuse, R101, PT ;  /* 0x000000650000720c */ /* 0x040fe20003f64070 */
[----:B------:R-:W-:Y:S01]  /*34f0*/  VIADD R11, R3, 0x3d ;  /* 0x0000003d030b7836 */ /* 0x000fe20000000000 */
[----:B------:R-:W-:Y:S01]  /*3500*/  @!P4 IADD3 R111, R111, -R0, RZ ;  /* 0x800000006f6fc210 */ /* 0x000fe20007ffe0ff */
[----:B------:R-:W-:Y:S01]  /*3510*/  IMAD R99, R0, R5, R99 ;  /* 0x0000000500637224 */ /* 0x000fe200078e0263 */
[----:B------:R-:W-:Y:S01]  /*3520*/  IABS R93, R13 ;  /* 0x0000000d005d7213 */ /* 0x000fe20000000000 */
[--C-:B------:R-:W-:Y:S01]  /*3530*/  @!P6 IMAD.IADD R103, R103, 0x1, -R0.reuse ;  /* 0x000000016767e824 */ /* 0x100fe200078e0a00 */
[----:B------:R-:W-:Y:S01]  /*3540*/  @!P0 IADD3 R111, -R111, RZ, RZ ;  /* 0x000000ff6f6f8210 */ /* 0x000fe20007ffe1ff */
[----:B------:R-:W-:Y:S01]  /*3550*/  @!P2 IMAD.IADD R109, R109, 0x1, -R0 ;  /* 0x000000016d6da824 */ /* 0x000fe200078e0a00 */
[----:B------:R-:W-:Y:S01]  /*3560*/  ISETP.GE.AND P0, PT, R9, RZ, PT ;  /* 0x000000ff0900720c */ /* 0x000fe20003f06270 */
[----:B------:R-:W-:Y:S01]  /*3570*/  IMAD.HI.U32 R9, R2, R93, RZ ;  /* 0x0000005d02097227 */ /* 0x000fe200078e00ff */
[----:B------:R-:W-:-:S02]  /*3580*/  ISETP.GT.U32.AND P6, PT, R0, R103, PT ;  /* 0x000000670000720c */ /* 0x000fc40003fc4070 */
[----:B------:R-:W-:Y:S01]  /*3590*/  IABS R97, R11 ;  /* 0x0000000b00617213 */ /* 0x000fe20000000000 */
[----:B------:R-:W-:Y:S01]  /*35a0*/  @!P5 IMAD.MOV R109, RZ, RZ, -R109 ;  /* 0x000000ffff6dd224 */ /* 0x000fe200078e0a6d */
[----:B------:R-:W-:Y:S01]  /*35b0*/  @!P3 IADD3 R101, R101, -R0, RZ ;  /* 0x800000006565b210 */ /* 0x000fe20007ffe0ff */
[----:B------:R-:W-:Y:S01]  /*35c0*/  VIADD R12, R3, 0x3e ;  /* 0x0000003e030c7836 */ /* 0x000fe20000000000 */
[----:B------:R-:W-:Y:S01]  /*35d0*/  ISETP.GE.AND P4, PT, R14, RZ, PT ;  /* 0x000000ff0e00720c */ /* 0x000fe20003f86270 */
[----:B------:R-:W-:Y:S01]  /*35e0*/  IMAD.MOV R9, RZ, RZ, -R9 ;  /* 0x000000ffff097224 */ /* 0x000fe200078e0a09 */
[----:B------:R-:W-:Y:S01]  /*35f0*/  ISETP.GT.U32.AND P5, PT, R0, R101, PT ;  /* 0x000000650000720c */ /* 0x000fe20003fa4070 */
[----:B------:R-:W-:Y:S01]  /*3600*/  IMAD.HI.U32 R5, R2, R97, RZ ;  /* 0x0000006102057227 */ /* 0x000fe200078e00ff */
[----:B------:R-:W-:Y:S02]  /*3610*/  IABS R95, R12 ;  /* 0x0000000c005f7213 */ /* 0x000fe40000000000 */
[----:B------:R-:W-:Y:S01]  /*3620*/  ISETP.GE.AND P2, PT, R6, RZ, PT ;  /* 0x000000ff0600720c */ /* 0x000fe20003f46270 */
[----:B------:R-:W-:Y:S01]  /*3630*/  @!P6 IMAD.IADD R103, R103, 0x1, -R0 ;  /* 0x000000016767e824 */ /* 0x000fe200078e0a00 */
[C---:B------:R-:W-:Y:S01]  /*3640*/  ISETP.GT.U32.AND P6, PT, R0.reuse, R99, PT ;  /* 0x000000630000720c */ /* 0x040fe20003fc4070 */
[----:B------:R-:W-:Y:S01]  /*3650*/  IMAD R93, R0, R9, R93 ;  /* 0x00000009005d7224 */ /* 0x000fe200078e025d */
[----:B------:R-:W-:Y:S01]  /*3660*/  IADD3 R5, -R5, RZ, RZ ;  /* 0x000000ff05057210 */ /* 0x000fe20007ffe1ff */
[----:B------:R-:W-:Y:S01]  /*3670*/  VIADD R14, R3, 0x40 ;  /* 0x00000040030e7836 */ /* 0x000fe20000000000 */
[----:B------:R-:W-:Y:S01]  /*3680*/  @!P1 IADD3 R107, -R107, RZ, RZ ;  /* 0x000000ff6b6b9210 */ /* 0x000fe20007ffe1ff */
[----:B------:R-:W-:Y:S01]  /*3690*/  IMAD.HI.U32 R6, R2, R95, RZ ;  /* 0x0000005f02067227 */ /* 0x000fe200078e00ff */
[----:B------:R-:W-:-:S02]  /*36a0*/  ISETP.GE.AND P3, PT, R10, RZ, PT ;  /* 0x000000ff0a00720c */ /* 0x000fc40003f66270 */
[----:B------:R-:W-:Y:S01]  /*36b0*/  IABS R91, R14 ;  /* 0x0000000e005b7213 */ /* 0x000fe20000000000 */
[----:B------:R-:W-:Y:S01]  /*36c0*/  @!P5 IMAD.IADD R101, R101, 0x1, -R0 ;  /* 0x000000016565d824 */ /* 0x000fe200078e0a00 */
[C---:B------:R-:W-:Y:S01]  /*36d0*/  ISETP.GT.U32.AND P5, PT, R0.reuse, R93, PT ;  /* 0x0000005d0000720c */ /* 0x040fe20003fa4070 */
[----:B------:R-:W-:Y:S01]  /*36e0*/  IMAD.MOV R6, RZ, RZ, -R6 ;  /* 0x000000ffff067224 */ /* 0x000fe200078e0a06 */
[----:B------:R-:W-:Y:S01]  /*36f0*/  IADD3 R9, R3, 0x42, RZ ;  /* 0x0000004203097810 */ /* 0x000fe20007ffe0ff */
[----:B------:R-:W-:Y:S01]  /*3700*/  @!P6 IMAD.IADD R99, R99, 0x1, -R0 ;  /* 0x000000016363e824 */ /* 0x000fe200078e0a00 */
[C---:B------:R-:W-:Y:S01]  /*3710*/  IADD3 R10, R3.reuse, 0x43, RZ ;  /* 0x00000043030a7810 */ /* 0x040fe20007ffe0ff */
[C---:B------:R-:W-:Y:S01]  /*3720*/  IMAD R97, R0.reuse, R5, R97 ;  /* 0x0000000500617224 */ /* 0x040fe200078e0261 */
[----:B------:R-:W-:Y:S01]  /*3730*/  IABS R87, R9 ;  /* 0x0000000900577213 */ /* 0x000fe20000000000 */
[----:B------:R-:W-:Y:S01]  /*3740*/  IMAD R95, R0, R6, R95 ;  /* 0x00000006005f7224 */ /* 0x000fe200078e025f */
[----:B------:R-:W-:Y:S01]  /*3750*/  IADD3 R6, R3, 0x41, RZ ;  /* 0x0000004103067810 */ /* 0x000fe20007ffe0ff */
[----:B------:R-:W-:Y:S01]  /*3760*/  IMAD.HI.U32 R5, R2, R91, RZ ;  /* 0x0000005b02057227 */ /* 0x000fe200078e00ff */
[----:B------:R-:W-:-:S02]  /*3770*/  ISETP.GT.U32.AND P1, PT, R0, R99, PT ;  /* 0x000000630000720c */ /* 0x000fc40003f24070 */
[----:B------:R-:W-:Y:S01]  /*3780*/  IABS R89, R6 ;  /* 0x0000000600597213 */ /* 0x000fe20000000000 */
[----:B------:R-:W-:Y:S01]  /*3790*/  IMAD.MOV R5, RZ, RZ, -R5 ;  /* 0x000000ffff057224 */ /* 0x000fe200078e0a05 */
[C---:B------:R-:W-:Y:S01]  /*37a0*/  ISETP.GT.U32.AND P6, PT, R0.reuse, R97, PT ;  /* 0x000000610000720c */ /* 0x040fe20003fc4070 */
[----:B------:R-:W-:Y:S01]  /*37b0*/  @!P5 IMAD.IADD R93, R93, 0x1, -R0 ;  /* 0x000000015d5dd824 */ /* 0x000fe200078e0a00 */
[----:B------:R-:W-:Y:S01]  /*37c0*/  IABS R85, R10 ;  /* 0x0000000a00557213 */ /* 0x000fe20000000000 */
[----:B------:R-:W-:Y:S02]  /*37d0*/  IMAD R91, R0, R5, R91 ;  /* 0x00000005005b7224 */ /* 0x000fe400078e025b */
[----:B------:R-:W-:Y:S01]  /*37e0*/  IMAD.HI.U32 R5, R2, R89, RZ ;  /* 0x0000005902057227 */ /* 0x000fe200078e00ff */
[----:B------:R-:W-:-:S03]  /*37f0*/  ISETP.GT.U32.AND P5, PT, R0, R93, PT ;  /* 0x0000005d0000720c */ /* 0x000fc60003fa4070 */
[----:B------:R-:W-:Y:S01]  /*3800*/  @!P1 IADD3 R99, R99, -R0, RZ ;  /* 0x8000000063639210 */ /* 0x000fe20007ffe0ff */
[----:B------:R-:W-:Y:S01]  /*3810*/  @!P4 IMAD.MOV R105, RZ, RZ, -R105 ;  /* 0x000000ffff69c224 */ /* 0x000fe200078e0a69 */
[----:B------:R-:W-:Y:S01]  /*3820*/  IADD3 R5, -R5, RZ, RZ ;  /* 0x000000ff05057210 */ /* 0x000fe20007ffe1ff */
[----:B------:R-:W-:Y:S01]  /*3830*/  @!P2 IMAD.MOV R103, RZ, RZ, -R103 ;  /* 0x000000ffff67a224 */ /* 0x000fe200078e0a67 */
[C---:B------:R-:W-:Y:S01]  /*3840*/  ISETP.GT.U32.AND P4, PT, R0.reuse, R95, PT ;  /* 0x0000005f0000720c */ /* 0x040fe20003f84070 */
[----:B------:R-:W-:Y:S01]  /*3850*/  @!P3 IMAD.MOV R99, RZ, RZ, -R99 ;  /* 0x000000ffff63b224 */ /* 0x000fe200078e0a63 */
[C---:B------:R-:W-:Y:S01]  /*3860*/  ISETP.GT.U32.AND P3, PT, R0.reuse, R91, PT ;  /* 0x0000005b0000720c */ /* 0x040fe20003f64070 */
[----:B------:R-:W-:Y:S01]  /*3870*/  IMAD R89, R0, R5, R89 ;  /* 0x0000000500597224 */ /* 0x000fe200078e0259 */
[----:B------:R-:W-:Y:S01]  /*3880*/  ISETP.GE.AND P2, PT, R11, RZ, PT ;  /* 0x000000ff0b00720c */ /* 0x000fe20003f46270 */
[--C-:B------:R-:W-:Y:S01]  /*3890*/  @!P6 IMAD.IADD R97, R97, 0x1, -R0.reuse ;  /* 0x000000016161e824 */ /* 0x100fe200078e0a00 */
[----:B------:R-:W-:Y:S01]  /*38a0*/  ISETP.GE.AND P1, PT, R12, RZ, PT ;  /* 0x000000ff0c00720c */ /* 0x000fe20003f26270 */
[----:B------:R-:W-:Y:S01]  /*38b0*/  @!P5 IMAD.IADD R93, R93, 0x1, -R0 ;  /* 0x000000015d5dd824 */ /* 0x000fe200078e0a00 */
[----:B------:R-:W-:Y:S01]  /*38c0*/  ISETP.GT.U32.AND P5, PT, R0, R89, PT ;  /* 0x000000590000720c */ /* 0x000fe20003fa4070 */
[----:B------:R-:W-:Y:S01]  /*38d0*/  IMAD.HI.U32 R5, R2, R87, RZ ;  /* 0x0000005702057227 */ /* 0x000fe200078e00ff */
[----:B------:R-:W-:-:S02]  /*38e0*/  IADD3 R11, R3, 0x45, RZ ;  /* 0x00000045030b7810 */ /* 0x000fc40007ffe0ff */
[----:B------:R-:W-:Y:S01]  /*38f0*/  ISETP.GE.AND P6, PT, R13, RZ, PT ;  /* 0x000000ff0d00720c */ /* 0x000fe20003fc6270 */
[--C-:B------:R-:W-:Y:S01]  /*3900*/  @!P4 IMAD.IADD R95, R95, 0x1, -R0.reuse ;  /* 0x000000015f5fc824 */ /* 0x100fe200078e0a00 */
[C---:B------:R-:W-:Y:S01]  /*3910*/  ISETP.GT.U32.AND P4, PT, R0.reuse, R97, PT ;  /* 0x000000610000720c */ /* 0x040fe20003f84070 */
[----:B------:R-:W-:Y:S01]  /*3920*/  @!P3 IMAD.IADD R91, R91, 0x1, -R0 ;  /* 0x000000015b5bb824 */ /* 0x000fe200078e0a00 */
[----:B------:R-:W-:Y:S01]  /*3930*/  IADD3 R5, -R5, RZ, RZ ;  /* 0x000000ff05057210 */ /* 0x000fe20007ffe1ff */
[----:B------:R-:W-:Y:S01]  /*3940*/  @!P0 IMAD.MOV R101, RZ, RZ, -R101 ;  /* 0x000000ffff658224 */ /* 0x000fe200078e0a65 */
[C---:B------:R-:W-:Y:S01]  /*3950*/  ISETP.GT.U32.AND P0, PT, R0.reuse, R95, PT ;  /* 0x0000005f0000720c */ /* 0x040fe20003f04070 */
[----:B------:R-:W-:Y:S01]  /*3960*/  VIADD R12, R3, 0x49 ;  /* 0x00000049030c7836 */ /* 0x000fe20000000000 */
[----:B------:R-:W-:Y:S01]  /*3970*/  ISETP.GE.AND P3, PT, R9, RZ, PT ;  /* 0x000000ff0900720c */ /* 0x000fe20003f66270 */
[----:B------:R-:W-:Y:S01]  /*3980*/  IMAD R87, R0, R5, R87 ;  /* 0x0000000500577224 */ /* 0x000fe200078e0257 */
[----:B------:R-:W-:Y:S01]  /*3990*/  IABS R81, R11 ;  /* 0x0000000b00517213 */ /* 0x000fe20000000000 */
[----:B------:R-:W-:Y:S01]  /*39a0*/  IMAD.HI.U32 R5, R2, R85, RZ ;  /* 0x0000005502057227 */ /* 0x000fe200078e00ff */
[----:B------:R-:W-:-:S02]  /*39b0*/  IABS R73, R12 ;  /* 0x0000000c00497213 */ /* 0x000fc40000000000 */
[----:B------:R-:W-:Y:S01]  /*39c0*/  IABS R13, R18 ;  /* 0x00000012000d7213 */ /* 0x000fe20000000000 */
[--C-:B------:R-:W-:Y:S01]  /*39d0*/  @!P5 IMAD.IADD R89, R89, 0x1, -R0.reuse ;  /* 0x000000015959d824 */ /* 0x100fe200078e0a00 */
[----:B------:R-:W-:Y:S01]  /*39e0*/  ISETP.GT.U32.AND P5, PT, R0, R91, PT ;  /* 0x0000005b0000720c */ /* 0x000fe20003fa4070 */
[--C-:B------:R-:W-:Y:S01]  /*39f0*/  @!P4 IMAD.IADD R97, R97, 0x1, -R0.reuse ;  /* 0x000000016161c824 */ /* 0x100fe200078e0a00 */
[----:B------:R-:W-:Y:S01]  /*3a00*/  IADD3 R5, -R5, RZ, RZ ;  /* 0x000000ff05057210 */ /* 0x000fe20007ffe1ff */
[----:B------:R-:W-:Y:S01]  /*3a10*/  @!P0 IMAD.IADD R95, R95, 0x1, -R0 ;  /* 0x000000015f5f8824 */ /* 0x000fe200078e0a00 */
[----:B------:R-:W-:Y:S01]  /*3a20*/  ISETP.GE.AND P0, PT, R6, RZ, PT ;  /* 0x000000ff0600720c */ /* 0x000fe20003f06270 */
[----:B------:R-:W-:Y:S01]  /*3a30*/  @!P2 IMAD.MOV R97, RZ, RZ, -R97 ;  /* 0x000000ffff61a224 */ /* 0x000fe200078e0a61 */
[C---:B------:R-:W-:Y:S01]  /*3a40*/  ISETP.GT.U32.AND P2, PT, R0.reuse, R87, PT ;  /* 0x000000570000720c */ /* 0x040fe20003f44070 */
[----:B------:R-:W-:Y:S01]  /*3a50*/  IMAD R85, R0, R5, R85 ;  /* 0x0000000500557224 */ /* 0x000fe200078e0255 */
[----:B------:R-:W-:Y:S01]  /*3a60*/  ISETP.GE.AND P4, PT, R14, RZ, PT ;  /* 0x000000ff0e00720c */ /* 0x000fe20003f86270 */
[C---:B------:R-:W-:Y:S01]  /*3a70*/  VIADD R9, R3.reuse, 0x44 ;  /* 0x0000004403097836 */ /* 0x040fe20000000000 */
[----:B------:R-:W-:Y:S01]  /*3a80*/  IADD3 R14, R3, 0x5f, RZ ;  /* 0x0000005f030e7810 */ /* 0x000fe20007ffe0ff */
[----:B------:R-:W-:Y:S01]  /*3a90*/  @!P1 IMAD.MOV R95, RZ, RZ, -R95 ;  /* 0x000000ffff5f9224 */ /* 0x000fe200078e0a5f */
[----:B------:R-:W-:Y:S01]  /*3aa0*/  ISETP.GT.U32.AND P1, PT, R0, R89, PT ;  /* 0x000000590000720c */ /* 0x000fe20003f24070 */
[----:B------:R-:W-:Y:S01]  /*3ab0*/  IMAD.HI.U32 R6, R2, R81, RZ ;  /* 0x0000005102067227 */ /* 0x000fe200078e00ff */
[----:B------:R-:W-:-:S02]  /*3ac0*/  @!P5 IADD3 R91, R91, -R0, RZ ;  /* 0x800000005b5bd210 */ /* 0x000fc40007ffe0ff */
[----:B------:R-:W-:Y:S01]  /*3ad0*/  ISETP.GT.U32.AND P5, PT, R0, R85, PT ;  /* 0x000000550000720c */ /* 0x000fe20003fa4070 */
[----:B------:R-:W-:Y:S01]  /*3ae0*/  @!P6 IMAD.MOV R93, RZ, RZ, -R93 ;  /* 0x000000ffff5de224 */ /* 0x000fe200078e0a5d */
[----:B------:R-:W-:Y:S01]  /*3af0*/  IABS R83, R9 ;  /* 0x0000000900537213 */ /* 0x000fe20000000000 */
[--C-:B------:R-:W-:Y:S01]  /*3b00*/  @!P2 IMAD.IADD R87, R87, 0x1, -R0.reuse ;  /* 0x000000015757a824 */ /* 0x100fe200078e0a00 */
[----:B------:R-:W-:Y:S01]  /*3b10*/  IADD3 R6, -R6, RZ, RZ ;  /* 0x000000ff06067210 */ /* 0x000fe20007ffe1ff */
[----:B------:R-:W-:Y:S01]  /*3b20*/  @!P4 IMAD.MOV R91, RZ, RZ, -R91 ;  /* 0x000000ffff5bc224 */ /* 0x000fe200078e0a5b */
[----:B------:R-:W-:Y:S01]  /*3b30*/  ISETP.GE.AND P6, PT, R10, RZ, PT ;  /* 0x000000ff0a00720c */ /* 0x000fe20003fc6270 */
[----:B------:R-:W-:Y:S01]  /*3b40*/  IMAD.HI.U32 R5, R2, R83, RZ ;  /* 0x0000005302057227 */ /* 0x000fe200078e00ff */
[----:B------:R-:W-:Y:S02]  /*3b50*/  IADD3 R10, R3, 0x47, RZ ;  /* 0x00000047030a7810 */ /* 0x000fe40007ffe0ff */
[----:B------:R-:W-:Y:S01]  /*3b60*/  ISETP.GE.AND P2, PT, R11, RZ, PT ;  /* 0x000000ff0b00720c */ /* 0x000fe20003f46270 */
[----:B------:R-:W-:Y:S01]  /*3b70*/  IMAD.MOV R5, RZ, RZ, -R5 ;  /* 0x000000ffff057224 */ /* 0x000fe200078e0a05 */
[----:B------:R-:W-:Y:S01]  /*3b80*/  IABS R77, R10 ;  /* 0x0000000a004d7213 */ /* 0x000fe20000000000 */
[--C-:B------:R-:W-:Y:S01]  /*3b90*/  @!P5 IMAD.IADD R85, R85, 0x1, -R0.reuse ;  /* 0x000000015555d824 */ /* 0x100fe200078e0a00 */
[C---:B------:R-:W-:Y:S01]  /*3ba0*/  ISETP.GT.U32.AND P5, PT, R0.reuse, R87, PT ;  /* 0x000000570000720c */ /* 0x040fe20003fa4070 */
[--C-:B------:R-:W-:Y:S01]  /*3bb0*/  @!P1 IMAD.IADD R89, R89, 0x1, -R0.reuse ;  /* 0x0000000159599824 */ /* 0x100fe200078e0a00 */
[----:B------:R-:W-:Y:S01]  /*3bc0*/  ISETP.GE.AND P1, PT, R9, RZ, PT ;  /* 0x000000ff0900720c */ /* 0x000fe20003f26270 */
[C---:B------:R-:W-:Y:S01]  /*3bd0*/  IMAD R83, R0.reuse, R5, R83 ;  /* 0x0000000500537224 */ /* 0x040fe200078e0253 */
[C---:B------:R-:W-:Y:S01]  /*3be0*/  ISETP.GT.U32.AND P4, PT, R0.reuse, R85, PT ;  /* 0x000000550000720c */ /* 0x040fe20003f84070 */
[C---:B------:R-:W-:Y:S01]  /*3bf0*/  VIADD R9, R3.reuse, 0x46 ;  /* 0x0000004603097836 */ /* 0x040fe20000000000 */
[C---:B------:R-:W-:Y:S01]  /*3c00*/  IADD3 R11, R3.reuse, 0x48, RZ ;  /* 0x00000048030b7810 */ /* 0x040fe20007ffe0ff */
[C---:B------:R-:W-:Y:S01]  /*3c10*/  IMAD R81, R0.reuse, R6, R81 ;  /* 0x0000000600517224 */ /* 0x040fe200078e0251 */
[----:B------:R-:W-:Y:S01]  /*3c20*/  IABS R33, R14 ;  /* 0x0000000e00217213 */ /* 0x000fe20000000000 */
[----:B------:R-:W-:Y:S01]  /*3c30*/  @!P0 IMAD.MOV R89, RZ, RZ, -R89 ;  /* 0x000000ffff598224 */ /* 0x000fe200078e0a59 */
[----:B------:R-:W-:Y:S01]  /*3c40*/  IABS R79, R9 ;  /* 0x00000009004f7213 */ /* 0x000fe20000000000 */
[----:B------:R-:W-:Y:S01]  /*3c50*/  VIADD R52, R3, 0x7e ;  /* 0x0000007e03347836 */ /* 0x000fe20000000000 */
[C---:B------:R-:W-:Y:S01]  /*3c60*/  ISETP.GT.U32.AND P0, PT, R0.reuse, R83, PT ;  /* 0x000000530000720c */ /* 0x040fe20003f04070 */
[----:B------:R-:W-:Y:S01]  /*3c70*/  @!P5 IMAD.IADD R87, R87, 0x1, -R0 ;  /* 0x000000015757d824 */ /* 0x000fe200078e0a00 */
[----:B------:R-:W-:Y:S01]  /*3c80*/  ISETP.GT.U32.AND P5, PT, R0, R81, PT ;  /* 0x000000510000720c */ /* 0x000fe20003fa4070 */
[----:B------:R-:W-:Y:S01]  /*3c90*/  IMAD.HI.U32 R5, R2, R79, RZ ;  /* 0x0000004f02057227 */ /* 0x000fe200078e00ff */
[----:B------:R-:W-:-:S02]  /*3ca0*/  IABS R75, R11 ;  /* 0x0000000b004b7213 */ /* 0x000fc40000000000 */
[----:B------:R-:W-:Y:S01]  /*3cb0*/  IABS R223, R52 ;  /* 0x0000003400df7213 */ /* 0x000fe20000000000 */
[----:B------:R-:W-:Y:S01]  /*3cc0*/  @!P3 IMAD.MOV R87, RZ, RZ, -R87 ;  /* 0x000000ffff57b224 */ /* 0x000fe200078e0a57 */
[----:B------:R-:W-:Y:S01]  /*3cd0*/  IADD3 R5, -R5, RZ, RZ ;  /* 0x000000ff05057210 */ /* 0x000fe20007ffe1ff */
[----:B------:R-:W-:Y:S01]  /*3ce0*/  @!P4 IMAD.IADD R85, R85, 0x1, -R0 ;  /* 0x000000015555c824 */ /* 0x000fe200078e0a00 */
[----:B------:R-:W-:Y:S01]  /*3cf0*/  ISETP.GE.AND P4, PT, R9, RZ, PT ;  /* 0x000000ff0900720c */ /* 0x000fe20003f86270 */
[----:B------:R-:W-:Y:S02]  /*3d00*/  IMAD.HI.U32 R9, R2, R73, RZ ;  /* 0x0000004902097227 */ /* 0x000fe400078e00ff */
[----:B------:R-:W-:Y:S02]  /*3d10*/  @!P0 IADD3 R83, R83, -R0, RZ ;  /* 0x8000000053538210 */ /* 0x000fe40007ffe0ff */
[----:B------:R-:W-:Y:S01]  /*3d20*/  IMAD R79, R0, R5, R79 ;  /* 0x00000005004f7224 */ /* 0x000fe200078e024f */
[----:B------:R-:W-:Y:S01]  /*3d30*/  IADD3 R9, -R9, RZ, RZ ;  /* 0x000000ff09097210 */ /* 0x000fe20007ffe1ff */
[----:B------:R-:W-:Y:S01]  /*3d40*/  IMAD.HI.U32 R5, R2, R77, RZ ;  /* 0x0000004d02057227 */ /* 0x000fe200078e00ff */
[----:B------:R-:W-:-:S02]  /*3d50*/  ISETP.GT.U32.AND P3, PT, R0, R83, PT ;  /* 0x000000530000720c */ /* 0x000fc40003f64070 */
[----:B------:R-:W-:Y:S01]  /*3d60*/  ISETP.GT.U32.AND P0, PT, R0, R79, PT ;  /* 0x0000004f0000720c */ /* 0x000fe20003f04070 */
[----:B------:R-:W-:Y:S01]  /*3d70*/  @!P5 IMAD.IADD R81, R81, 0x1, -R0 ;  /* 0x000000015151d824 */ /* 0x000fe200078e0a00 */
[----:B------:R-:W-:Y:S01]  /*3d80*/  IADD3 R5, -R5, RZ, RZ ;  /* 0x000000ff05057210 */ /* 0x000fe20007ffe1ff */
[----:B------:R-:W-:-:S03]  /*3d90*/  IMAD.HI.U32 R6, R2, R75, RZ ;  /* 0x0000004b02067227 */ /* 0x000fc600078e00ff */
[C---:B------:R-:W-:Y:S01]  /*3da0*/  ISETP.GT.U32.AND P5, PT, R0.reuse, R81, PT ;  /* 0x000000510000720c */ /* 0x040fe20003fa4070 */
[C---:B------:R-:W-:Y:S02]  /*3db0*/  IMAD R77, R0.reuse, R5, R77 ;  /* 0x00000005004d7224 */ /* 0x040fe400078e024d */
[----:B------:R-:W-:Y:S02]  /*3dc0*/  IMAD.MOV R6, RZ, RZ, -R6 ;  /* 0x000000ffff067224 */ /* 0x000fe400078e0a06 */
[----:B------:R-:W-:Y:S01]  /*3dd0*/  @!P3 IADD3 R83, R83, -R0, RZ ;  /* 0x800000005353b210 */ /* 0x000fe20007ffe0ff */
[C---:B------:R-:W-:Y:S01]  /*3de0*/  IMAD R73, R0.reuse, R9, R73 ;  /* 0x0000000900497224 */ /* 0x040fe200078e0249 */
[C---:B------:R-:W-:Y:S01]  /*3df0*/  ISETP.GT.U32.AND P3, PT, R0.reuse, R77, PT ;  /* 0x0000004d0000720c */ /* 0x040fe20003f64070 */
[----:B------:R-:W-:Y:S02]  /*3e00*/  IMAD R75, R0, R6, R75 ;  /* 0x00000006004b7224 */ /* 0x000fe400078e024b */
[----:B------:R-:W-:-:S02]  /*3e10*/  VIADD R6, R3, 0x4a ;  /* 0x0000004a03067836 */ /* 0x000fc40000000000 */
[--C-:B------:R-:W-:Y:S02]  /*3e20*/  @!P0 IMAD.IADD R79, R79, 0x1, -R0.reuse ;  /* 0x000000014f4f8824 */ /* 0x100fe400078e0a00 */
[--C-:B------:R-:W-:Y:S01]  /*3e30*/  @!P5 IMAD.IADD R81, R81, 0x1, -R0.reuse ;  /* 0x000000015151d824 */ /* 0x100fe200078e0a00 */
[----:B------:R-:W-:Y:S01]  /*3e40*/  IABS R71, R6 ;  /* 0x0000000600477213 */ /* 0x000fe20000000000 */
[----:B------:R-:W-:Y:S01]  /*3e50*/  VIADD R9, R3, 0x4b ;  /* 0x0000004b03097836 */ /* 0x000fe20000000000 */
[----:B------:R-:W-:Y:S01]  /*3e60*/  ISETP.GT.U32.AND P0, PT, R0, R79, PT ;  /* 0x0000004f0000720c */ /* 0x000fe20003f04070 */
[----:B------:R-:W-:Y:S01]  /*3e70*/  @!P6 IMAD.MOV R85, RZ, RZ, -R85 ;  /* 0x000000ffff55e224 */ /* 0x000fe200078e0a55 */
[----:B------:R-:W-:Y:S01]  /*3e80*/  @!P2 IADD3 R81, -R81, RZ, RZ ;  /* 0x000000ff5151a210 */ /* 0x000fe20007ffe1ff */
[----:B------:R-:W-:Y:S01]  /*3e90*/  IMAD.HI.U32 R5, R2, R71, RZ ;  /* 0x0000004702057227 */ /* 0x000fe200078e00ff */
[----:B------:R-:W-:Y:S02]  /*3ea0*/  ISETP.GT.U32.AND P2, PT, R0, R73, PT ;  /* 0x000000490000720c */ /* 0x000fe40003f44070 */
[----:B------:R-:W-:Y:S01]  /*3eb0*/  @!P3 IADD3 R77, R77, -R0, RZ ;  /* 0x800000004d4db210 */ /* 0x000fe20007ffe0ff */
[----:B------:R-:W-:Y:S01]  /*3ec0*/  IMAD.MOV R5, RZ, RZ, -R5 ;  /* 0x000000ffff057224 */ /* 0x000fe200078e0a05 */
[----:B------:R-:W-:Y:S01]  /*3ed0*/  ISETP.GE.AND P6, PT, R10, RZ, PT ;  /* 0x000000ff0a00720c */ /* 0x000fe20003fc6270 */
[----:B------:R-:W-:Y:S01]  /*3ee0*/  VIADD R10, R3, 0x4c ;  /* 0x0000004c030a7836 */ /* 0x000fe20000000000 */
[C---:B------:R-:W-:Y:S01]  /*3ef0*/  ISETP.GT.U32.AND P3, PT, R0.reuse, R77, PT ;  /* 0x0000004d0000720c */ /* 0x040fe20003f64070 */
[C---:B------:R-:W-:Y:S01]  /*3f00*/  IMAD R71, R0.reuse, R5, R71 ;  /* 0x0000000500477224 */ /* 0x040fe200078e0247 */
[----:B------:R-:W-:Y:S01]  /*3f10*/  IABS R69, R9 ;  /* 0x0000000900457213 */ /* 0x000fe20000000000 */
[--C-:B------:R-:W-:Y:S01]  /*3f20*/  @!P0 IMAD.IADD R79, R79, 0x1, -R0.reuse ;  /* 0x000000014f4f8824 */ /* 0x100fe200078e0a00 */
[----:B------:R-:W-:Y:S01]  /*3f30*/  ISETP.GT.U32.AND P5, PT, R0, R75, PT ;  /* 0x0000004b0000720c */ /* 0x000fe20003fa4070 */
[----:B------:R-:W-:Y:S01]  /*3f40*/  @!P1 IMAD.MOV R83, RZ, RZ, -R83 ;  /* 0x000000ffff539224 */ /* 0x000fe200078e0a53 */
[----:B------:R-:W-:Y:S01]  /*3f50*/  IABS R67, R10 ;  /* 0x0000000a00437213 */ /* 0x000fe20000000000 */
[----:B------:R-:W-:Y:S01]  /*3f60*/  @!P2 IMAD.IADD R73, R73, 0x1, -R0 ;  /* 0x000000014949a824 */ /* 0x000fe200078e0a00 */
[----:B------:R-:W-:Y:S01]  /*3f70*/  ISETP.GE.AND P0, PT, R12, RZ, PT ;  /* 0x000000ff0c00720c */ /* 0x000fe20003f06270 */
[----:B------:R-:W-:Y:S01]  /*3f80*/  IMAD.HI.U32 R5, R2, R69, RZ ;  /* 0x0000004502057227 */ /* 0x000fe200078e00ff */
[----:B------:R-:W-:-:S02]  /*3f90*/  ISETP.GE.AND P1, PT, R11, RZ, PT ;  /* 0x000000ff0b00720c */ /* 0x000fc40003f26270 */
[----:B------:R-:W-:Y:S01]  /*3fa0*/  ISETP.GT.U32.AND P2, PT, R0, R73, PT ;  /* 0x000000490000720c */ /* 0x000fe20003f44070 */
[----:B------:R-:W-:Y:S01]  /*3fb0*/  @!P4 IMAD.MOV R79, RZ, RZ, -R79 ;  /* 0x000000ffff4fc224 */ /* 0x000fe200078e0a4f */
[-C--:B------:R-:W-:Y:S01]  /*3fc0*/  @!P3 IADD3 R77, R77, -R0.reuse, RZ ;  /* 0x800000004d4db210 */ /* 0x080fe20007ffe0ff */
[----:B------:R-:W-:Y:S01]  /*3fd0*/  VIADD R11, R3, 0x4d ;  /* 0x0000004d030b7836 */ /* 0x000fe20000000000 */
[----:B------:R-:W-:Y:S01]  /*3fe0*/  ISETP.GE.AND P3, PT, R6, RZ, PT ;  /* 0x000000ff0600720c */ /* 0x000fe20003f66270 */
[----:B------:R-:W-:Y:S01]  /*3ff0*/  IMAD.MOV R6, RZ, RZ, -R5 ;  /* 0x000000ffff067224 */ /* 0x000fe200078e0a05 */
[----:B------:R-:W-:Y:S01]  /*4000*/  ISETP.GT.U32.AND P4, PT, R0, R71, PT ;  /* 0x000000470000720c */ /* 0x000fe20003f84070 */
[----:B------:R-:W-:Y:S01]  /*4010*/  IMAD.HI.U32 R5, R2, R67, RZ ;  /* 0x0000004302057227 */ /* 0x000fe200078e00ff */
[----:B------:R-:W-:Y:S02]  /*4020*/  @!P5 IADD3 R75, R75, -R0, RZ ;  /* 0x800000004b4bd210 */ /* 0x000fe40007ffe0ff */
[----:B------:R-:W-:Y:S01]  /*4030*/  IABS R65, R11 ;  /* 0x0000000b00417213 */ /* 0x000fe20000000000 */
[C---:B------:R-:W-:Y:S01]  /*4040*/  IMAD R69, R0.reuse, R6, R69 ;  /* 0x0000000600457224 */ /* 0x040fe200078e0245 */
[----:B------:R-:W-:Y:S01]  /*4050*/  ISETP.GT.U32.AND P5, PT, R0, R75, PT ;  /* 0x0000004b0000720c */ /* 0x000fe20003fa4070 */
[----:B------:R-:W-:-:S02]  /*4060*/  IMAD.MOV R5, RZ, RZ, -R5 ;  /* 0x000000ffff057224 */ /* 0x000fc400078e0a05 */
[----:B------:R-:W-:Y:S01]  /*4070*/  @!P2 IMAD.IADD R73, R73, 0x1, -R0 ;  /* 0x000000014949a824 */ /* 0x000fe200078e0a00 */
[C---:B------:R-:W-:Y:S01]  /*4080*/  ISETP.GT.U32.AND P2, PT, R0.reuse, R69, PT ;  /* 0x000000450000720c */ /* 0x040fe20003f44070 */
[C---:B------:R-:W-:Y:S02]  /*4090*/  IMAD R67, R0.reuse, R5, R67 ;  /* 0x0000000500437224 */ /* 0x040fe400078e0243 */
[----:B------:R-:W-:Y:S01]  /*40a0*/  @!P4 IADD3 R71, R71, -R0, RZ ;  /* 0x800000004747c210 */ /* 0x000fe20007ffe0ff */
[----:B------:R-:W-:Y:S01]  /*40b0*/  @!P6 IMAD.MOV R77, RZ, RZ, -R77 ;  /* 0x000000ffff4de224 */ /* 0x000fe200078e0a4d */
[----:B------:R-:W-:Y:S01]  /*40c0*/  @!P0 IADD3 R73, -R73, RZ, RZ ;  /* 0x000000ff49498210 */ /* 0x000fe20007ffe1ff */
[----:B------:R-:W-:Y:S01]  /*40d0*/  VIADD R6, R3, 0x4e ;  /* 0x0000004e03067836 */ /* 0x000fe20000000000 */
[----:B------:R-:W-:Y:S01]  /*40e0*/  ISETP.GT.U32.AND P0, PT, R0, R67, PT ;  /* 0x000000430000720c */ /* 0x000fe20003f04070 */
[----:B------:R-:W-:Y:S01]  /*40f0*/  IMAD.HI.U32 R5, R2, R65, RZ ;  /* 0x0000004102057227 */ /* 0x000fe200078e00ff */
[----:B------:R-:W-:-:S02]  /*4100*/  ISETP.GT.U32.AND P6, PT, R0, R71, PT ;  /* 0x000000470000720c */ /* 0x000fc40003fc4070 */
[----:B------:R-:W-:Y:S01]  /*4110*/  @!P5 IADD3 R75, R75, -R0, RZ ;  /* 0x800000004b4bd210 */ /* 0x000fe20007ffe0ff */
[----:B------:R-:W-:Y:S01]  /*4120*/  IMAD.MOV R5, RZ, RZ, -R5 ;  /* 0x000000ffff057224 */ /* 0x000fe200078e0a05 */
[----:B------:R-:W-:Y:S01]  /*4130*/  ISETP.GE.AND P5, PT, R9, RZ, PT ;  /* 0x000000ff0900720c */ /* 0x000fe20003fa6270 */
[--C-:B------:R-:W-:Y:S01]  /*4140*/  @!P2 IMAD.IADD R69, R69, 0x1, -R0.reuse ;  /* 0x000000014545a824 */ /* 0x100fe200078e0a00 */
[----:B------:R-:W-:Y:S01]  /*4150*/  IABS R63, R6 ;  /* 0x00000006003f7213 */ /* 0x000fe20000000000 */
[C---:B------:R-:W-:Y:S01]  /*4160*/  IMAD R65, R0.reuse, R5, R65 ;  /* 0x0000000500417224 */ /* 0x040fe200078e0241 */
[----:B------:R-:W-:Y:S01]  /*4170*/  IADD3 R9, R3, 0x4f, RZ ;  /* 0x0000004f03097810 */ /* 0x000fe20007ffe0ff */
[----:B------:R-:W-:Y:S01]  /*4180*/  @!P1 IMAD.MOV R75, RZ, RZ, -R75 ;  /* 0x000000ffff4b9224 */ /* 0x000fe200078e0a4b */
[----:B------:R-:W-:Y:S01]  /*4190*/  ISETP.GT.U32.AND P2, PT, R0, R69, PT ;  /* 0x000000450000720c */ /* 0x000fe20003f44070 */
[----:B------:R-:W-:Y:S01]  /*41a0*/  @!P0 IMAD.IADD R67, R67, 0x1, -R0 ;  /* 0x0000000143438824 */ /* 0x000fe200078e0a00 */
[----:B------:R-:W-:Y:S01]  /*41b0*/  IABS R61, R9 ;  /* 0x00000009003d7213 */ /* 0x000fe20000000000 */
[----:B------:R-:W-:Y:S01]  /*41c0*/  IMAD.HI.U32 R5, R2, R63, RZ ;  /* 0x0000003f02057227 */ /* 0x000fe200078e00ff */
[----:B------:R-:W-:-:S02]  /*41d0*/  ISETP.GE.AND P4, PT, R10, RZ, PT ;  /* 0x000000ff0a00720c */ /* 0x000fc40003f86270 */
[----:B------:R-:W-:Y:S01]  /*41e0*/  ISETP.GT.U32.AND P0, PT, R0, R67, PT ;  /* 0x000000430000720c */ /* 0x000fe20003f04070 */
[--C-:B------:R-:W-:Y:S01]  /*41f0*/  @!P6 IMAD.IADD R71, R71, 0x1, -R0.reuse ;  /* 0x000000014747e824 */ /* 0x100fe200078e0a00 */
[----:B------:R-:W-:Y:S01]  /*4200*/  ISETP.GE.AND P6, PT, R6, RZ, PT ;  /* 0x000000ff0600720c */ /* 0x000fe20003fc6270 */
[----:B------:R-:W-:Y:S01]  /*4210*/  IMAD.MOV R6, RZ, RZ, -R5 ;  /* 0x000000ffff067224 */ /* 0x000fe200078e0a05 */
[----:B------:R-:W-:Y:S01]  /*4220*/  IADD3 R10, R3, 0x50, RZ ;  /* 0x00000050030a7810 */ /* 0x000fe20007ffe0ff */
[----:B------:R-:W-:Y:S01]  /*4230*/  IMAD.HI.U32 R5, R2, R61, RZ ;  /* 0x0000003d02057227 */ /* 0x000fe200078e00ff */
[----:B------:R-:W-:Y:S02]  /*4240*/  @!P3 IADD3 R71, -R71, RZ, RZ ;  /* 0x000000ff4747b210 */ /* 0x000fe40007ffe1ff */
[----:B------:R-:W-:Y:S01]  /*4250*/  IABS R59, R10 ;  /* 0x0000000a003b7213 */ /* 0x000fe20000000000 */
[C---:B------:R-:W-:Y:S01]  /*4260*/  IMAD R63, R0.reuse, R6, R63 ;  /* 0x00000006003f7224 */ /* 0x040fe200078e023f */
[----:B------:R-:W-:Y:S01]  /*4270*/  IADD3 R6, -R5, RZ, RZ ;  /* 0x000000ff05067210 */ /* 0x000fe20007ffe1ff */
[--C-:B------:R-:W-:Y:S01]  /*4280*/  @!P2 IMAD.IADD R69, R69, 0x1, -R0.reuse ;  /* 0x000000014545a824 */ /* 0x100fe200078e0a00 */
[C---:B------:R-:W-:Y:S01]  /*4290*/  ISETP.GT.U32.AND P2, PT, R0.reuse, R65, PT ;  /* 0x000000410000720c */ /* 0x040fe20003f44070 */
[----:B------:R-:W-:Y:S01]  /*42a0*/  @!P0 IMAD.IADD R67, R67, 0x1, -R0 ;  /* 0x0000000143438824 */ /* 0x000fe200078e0a00 */
[----:B------:R-:W-:Y:S01]  /*42b0*/  ISETP.GE.AND P3, PT, R9, RZ, PT ;  /* 0x000000ff0900720c */ /* 0x000fe20003f66270 */
[C---:B------:R-:W-:Y:S01]  /*42c0*/  IMAD R61, R0.reuse, R6, R61 ;  /* 0x00000006003d7224 */ /* 0x040fe200078e023d */
[----:B------:R-:W-:Y:S01]  /*42d0*/  ISETP.GE.AND P1, PT, R11, RZ, PT ;  /* 0x000000ff0b00720c */ /* 0x000fe20003f26270 */
[----:B------:R-:W-:Y:S01]  /*42e0*/  @!P4 IMAD.MOV R67, RZ, RZ, -R67 ;  /* 0x000000ffff43c224 */ /* 0x000fe200078e0a43 */
[----:B------:R-:W-:Y:S01]  /*42f0*/  ISETP.GT.U32.AND P0, PT, R0, R63, PT ;  /* 0x0000003f0000720c */ /* 0x000fe20003f04070 */
[----:B------:R-:W-:Y:S01]  /*4300*/  IMAD.HI.U32 R5, R2, R59, RZ ;  /* 0x0000003b02057227 */ /* 0x000fe200078e00ff */
[----:B------:R-:W-:-:S03]  /*4310*/  ISETP.GT.U32.AND P4, PT, R0, R61, PT ;  /* 0x0000003d0000720c */ /* 0x000fc60003f84070 */
[----:B------:R-:W-:Y:S01]  /*4320*/  @!P5 IMAD.MOV R69, RZ, RZ, -R69 ;  /* 0x000000ffff45d224 */ /* 0x000fe200078e0a45 */
[----:B------:R-:W-:Y:S01]  /*4330*/  ISETP.GE.AND P5, PT, R10, RZ, PT ;  /* 0x000000ff0a00720c */ /* 0x000fe20003fa6270 */
[--C-:B------:R-:W-:Y:S01]  /*4340*/  @!P2 IMAD.IADD R65, R65, 0x1, -R0.reuse ;  /* 0x000000014141a824 */ /* 0x100fe200078e0a00 */
[----:B------:R-:W-:Y:S01]  /*4350*/  IADD3 R5, -R5, RZ, RZ ;  /* 0x000000ff05057210 */ /* 0x000fe20007ffe1ff */
[C---:B------:R-:W-:Y:S01]  /*4360*/  VIADD R9, R3.reuse, 0x51 ;  /* 0x0000005103097836 */ /* 0x040fe20000000000 */
[C---:B------:R-:W-:Y:S01]  /*4370*/  IADD3 R10, R3.reuse, 0x52, RZ ;  /* 0x00000052030a7810 */ /* 0x040fe20007ffe0ff */
[----:B------:R-:W-:Y:S01]  /*4380*/  VIADD R11, R3, 0x53 ;  /* 0x00000053030b7836 */ /* 0x000fe20000000000 */
[C---:B------:R-:W-:Y:S01]  /*4390*/  ISETP.GT.U32.AND P2, PT, R0.reuse, R65, PT ;  /* 0x000000410000720c */ /* 0x040fe20003f44070 */
[----:B------:R-:W-:Y:S01]  /*43a0*/  IMAD R59, R0, R5, R59 ;  /* 0x00000005003b7224 */ /* 0x000fe200078e023b */
[----:B------:R-:W-:Y:S01]  /*43b0*/  IABS R55, R10 ;  /* 0x0000000a00377213 */ /* 0x000fe20000000000 */
[--C-:B------:R-:W-:Y:S01]  /*43c0*/  @!P4 IMAD.IADD R61, R61, 0x1, -R0.reuse ;  /* 0x000000013d3dc824 */ /* 0x100fe200078e0a00 */
[----:B------:R-:W-:Y:S01]  /*43d0*/  IABS R57, R9 ;  /* 0x0000000900397213 */ /* 0x000fe20000000000 */
[----:B------:R-:W-:Y:S01]  /*43e0*/  @!P0 IMAD.IADD R63, R63, 0x1, -R0 ;  /* 0x000000013f3f8824 */ /* 0x000fe200078e0a00 */
[----:B------:R-:W-:Y:S01]  /*43f0*/  IABS R53, R11 ;  /* 0x0000000b00357213 */ /* 0x000fe20000000000 */
[----:B------:R-:W-:Y:S01]  /*4400*/  IMAD.HI.U32 R6, R2, R55, RZ ;  /* 0x0000003702067227 */ /* 0x000fe200078e00ff */
[----:B------:R-:W-:-:S02]  /*4410*/  ISETP.GT.U32.AND P4, PT, R0, R61, PT ;  /* 0x0000003d0000720c */ /* 0x000fc40003f84070 */
[----:B------:R-:W-:Y:S01]  /*4420*/  ISETP.GT.U32.AND P0, PT, R0, R63, PT ;  /* 0x0000003f0000720c */ /* 0x000fe20003f04070 */
[----:B------:R-:W-:Y:S02]  /*4430*/  IMAD.HI.U32 R5, R2, R57, RZ ;  /* 0x0000003902057227 */ /* 0x000fe400078e00ff */
[----:B------:R-:W-:Y:S02]  /*4440*/  @!P2 IADD3 R65, R65, -R0, RZ ;  /* 0x800000004141a210 */ /* 0x000fe40007ffe0ff */
[C---:B------:R-:W-:Y:S01]  /*4450*/  ISETP.GT.U32.AND P2, PT, R0.reuse, R59, PT ;  /* 0x0000003b0000720c */ /* 0x040fe20003f44070 */
[----:B------:R-:W-:Y:S01]  /*4460*/  IMAD.MOV R6, RZ, RZ, -R6 ;  /* 0x000000ffff067224 */ /* 0x000fe200078e0a06 */
[----:B------:R-:W-:Y:S01]  /*4470*/  IADD3 R5, -R5, RZ, RZ ;  /* 0x000000ff05057210 */ /* 0x000fe20007ffe1ff */
[----:B------:R-:W-:Y:S01]  /*4480*/  @!P1 IMAD.MOV R65, RZ, RZ, -R65 ;  /* 0x000000ffff419224 */ /* 0x000fe200078e0a41 */
[----:B------:R-:W-:Y:S01]  /*4490*/  ISETP.GE.AND P1, PT, R9, RZ, PT ;  /* 0x000000ff0900720c */ /* 0x000fe20003f26270 */
[----:B------:R-:W-:Y:S01]  /*44a0*/  IMAD R55, R0, R6, R55 ;  /* 0x0000000600377224 */ /* 0x000fe200078e0237 */
[----:B------:R-:W-:Y:S01]  /*44b0*/  IADD3 R9, R3, 0x55, RZ ;  /* 0x0000005503097810 */ /* 0x000fe20007ffe0ff */
[----:B------:R-:W-:-:S02]  /*44c0*/  @!P4 IMAD.IADD R61, R61, 0x1, -R0 ;  /* 0x000000013d3dc824 */ /* 0x000fc400078e0a00 */
[C---:B------:R-:W-:Y:S01]  /*44d0*/  IMAD R57, R0.reuse, R5, R57 ;  /* 0x0000000500397224 */ /* 0x040fe200078e0239 */
[----:B------:R-:W-:Y:S01]  /*44e0*/  IABS R49, R9 ;  /* 0x0000000900317213 */ /* 0x000fe20000000000 */
[----:B------:R-:W-:Y:S01]  /*44f0*/  @!P3 IMAD.MOV R61, RZ, RZ, -R61 ;  /* 0x000000ffff3db224 */ /* 0x000fe200078e0a3d */
[----:B------:R-:W-:Y:S01]  /*4500*/  ISETP.GT.U32.AND P3, PT, R0, R55, PT ;  /* 0x000000370000720c */ /* 0x000fe20003f64070 */
[----:B------:R-:W-:Y:S01]  /*4510*/  IMAD.HI.U32 R5, R2, R53, RZ ;  /* 0x0000003502057227 */ /* 0x000fe200078e00ff */
[----:B------:R-:W-:Y:S02]  /*4520*/  @!P2 IADD3 R59, R59, -R0, RZ ;  /* 0x800000003b3ba210 */ /* 0x000fe40007ffe0ff */
[C---:B------:R-:W-:Y:S01]  /*4530*/  ISETP.GT.U32.AND P4, PT, R0.reuse, R57, PT ;  /* 0x000000390000720c */ /* 0x040fe20003f84070 */
[----:B------:R-:W-:Y:S01]  /*4540*/  IMAD.MOV R5, RZ, RZ, -R5 ;  /* 0x000000ffff057224 */ /* 0x000fe200078e0a05 */
[----:B------:R-:W-:Y:S01]  /*4550*/  ISETP.GT.U32.AND P2, PT, R0, R59, PT ;  /* 0x0000003b0000720c */ /* 0x000fe20003f44070 */
[----:B------:R-:W-:Y:S01]  /*4560*/  @!P0 IMAD.IADD R63, R63, 0x1, -R0 ;  /* 0x000000013f3f8824 */ /* 0x000fe200078e0a00 */
[----:B------:R-:W-:Y:S01]  /*4570*/  ISETP.GE.AND P0, PT, R10, RZ, PT ;  /* 0x000000ff0a00720c */ /* 0x000fe20003f06270 */
[----:B------:R-:W-:-:S02]  /*4580*/  IMAD R53, R0, R5, R53 ;  /* 0x0000000500357224 */ /* 0x000fc400078e0235 */
[----:B------:R-:W-:Y:S01]  /*4590*/  VIADD R5, R3, 0x54 ;  /* 0x0000005403057836 */ /* 0x000fe20000000000 */
[----:B------:R-:W-:Y:S01]  /*45a0*/  @!P6 IADD3 R63, -R63, RZ, RZ ;  /* 0x000000ff3f3fe210 */ /* 0x000fe20007ffe1ff */
[--C-:B------:R-:W-:Y:S01]  /*45b0*/  @!P3 IMAD.IADD R55, R55, 0x1, -R0.reuse ;  /* 0x000000013737b824 */ /* 0x100fe200078e0a00 */
[----:B------:R-:W-:Y:S01]  /*45c0*/  ISETP.GE.AND P6, PT, R11, RZ, PT ;  /* 0x000000ff0b00720c */ /* 0x000fe20003fc6270 */
[C---:B------:R-:W-:Y:S01]  /*45d0*/  VIADD R11, R3.reuse, 0x57 ;  /* 0x00000057030b7836 */ /* 0x040fe20000000000 */
[----:B------:R-:W-:Y:S01]  /*45e0*/  IABS R51, R5 ;  /* 0x0000000500337213 */ /* 0x000fe20000000000 */
[----:B------:R-:W-:Y:S01]  /*45f0*/  VIADD R10, R3, 0x56 ;  /* 0x00000056030a7836 */ /* 0x000fe20000000000 */
[----:B------:R-:W-:Y:S01]  /*4600*/  ISETP.GT.U32.AND P3, PT, R0, R55, PT ;  /* 0x000000370000720c */ /* 0x000fe20003f64070 */
[----:B------:R-:W-:Y:S01]  /*4610*/  @!P2 IMAD.IADD R59, R59, 0x1, -R0 ;  /* 0x000000013b3ba824 */ /* 0x000fe200078e0a00 */
[----:B------:R-:W-:Y:S01]  /*4620*/  ISETP.GE.AND P2, PT, R5, RZ, PT ;  /* 0x000000ff0500720c */ /* 0x000fe20003f46270 */
[----:B------:R-:W-:Y:S01]  /*4630*/  IMAD.HI.U32 R5, R2, R51, RZ ;  /* 0x0000003302057227 */ /* 0x000fe200078e00ff */
[----:B------:R-:W-:-:S02]  /*4640*/  IABS R45, R11 ;  /* 0x0000000b002d7213 */ /* 0x000fc40000000000 */
[----:B------:R-:W-:Y:S01]  /*4650*/  @!P5 IADD3 R59, -R59, RZ, RZ ;  /* 0x000000ff3b3bd210 */ /* 0x000fe20007ffe1ff */
[----:B------:R-:W-:Y:S01]  /*4660*/  IMAD.MOV R5, RZ, RZ, -R5 ;  /* 0x000000ffff057224 */ /* 0x000fe200078e0a05 */
[----:B------:R-:W-:Y:S01]  /*4670*/  ISETP.GT.U32.AND P5, PT, R0, R53, PT ;  /* 0x000000350000720c */ /* 0x000fe20003fa4070 */
[----:B------:R-:W-:Y:S01]  /*4680*/  IMAD.HI.U32 R6, R2, R49, RZ ;  /* 0x0000003102067227 */ /* 0x000fe200078e00ff */
[----:B------:R-:W-:Y:S02]  /*4690*/  IABS R47, R10 ;  /* 0x0000000a002f7213 */ /* 0x000fe40000000000 */
[----:B------:R-:W-:Y:S01]  /*46a0*/  @!P4 IADD3 R57, R57, -R0, RZ ;  /* 0x800000003939c210 */ /* 0x000fe20007ffe0ff */
[C---:B------:R-:W-:Y:S02]  /*46b0*/  IMAD R51, R0.reuse, R5, R51 ;  /* 0x0000000500337224 */ /* 0x040fe400078e0233 */
[----:B------:R-:W-:Y:S01]  /*46c0*/  @!P3 IMAD.IADD R55, R55, 0x1, -R0 ;  /* 0x000000013737b824 */ /* 0x000fe200078e0a00 */
[C---:B------:R-:W-:Y:S01]  /*46d0*/  ISETP.GT.U32.AND P4, PT, R0.reuse, R57, PT ;  /* 0x000000390000720c */ /* 0x040fe20003f84070 */
[----:B------:R-:W-:Y:S01]  /*46e0*/  IMAD.MOV R6, RZ, RZ, -R6 ;  /* 0x000000ffff067224 */ /* 0x000fe200078e0a06 */
[----:B------:R-:W-:Y:S01]  /*46f0*/  ISETP.GT.U32.AND P3, PT, R0, R51, PT ;  /* 0x000000330000720c */ /* 0x000fe20003f64070 */
[----:B------:R-:W-:Y:S01]  /*4700*/  IMAD.HI.U32 R5, R2, R47, RZ ;  /* 0x0000002f02057227 */ /* 0x000fe200078e00ff */
[----:B------:R-:W-:-:S02]  /*4710*/  @!P0 IADD3 R55, -R55, RZ, RZ ;  /* 0x000000ff37378210 */ /* 0x000fc40007ffe1ff */
[----:B------:R-:W-:Y:S01]  /*4720*/  ISETP.GE.AND P0, PT, R10, RZ, PT ;  /* 0x000000ff0a00720c */ /* 0x000fe20003f06270 */
[--C-:B------:R-:W-:Y:S01]  /*4730*/  @!P5 IMAD.IADD R53, R53, 0x1, -R0.reuse ;  /* 0x000000013535d824 */ /* 0x100fe200078e0a00 */
[----:B------:R-:W-:Y:S01]  /*4740*/  IADD3 R5, -R5, RZ, RZ ;  /* 0x000000ff05057210 */ /* 0x000fe20007ffe1ff */
[----:B------:R-:W-:Y:S01]  /*4750*/  IMAD R49, R0, R6, R49 ;  /* 0x0000000600317224 */ /* 0x000fe200078e0231 */
[----:B------:R-:W-:Y:S01]  /*4760*/  IADD3 R10, R3, 0x59, RZ ;  /* 0x00000059030a7810 */ /* 0x000fe20007ffe0ff */
[----:B------:R-:W-:Y:S01]  /*4770*/  IMAD.HI.U32 R6, R2, R45, RZ ;  /* 0x0000002d02067227 */ /* 0x000fe200078e00ff */
[C---:B------:R-:W-:Y:S02]  /*4780*/  ISETP.GT.U32.AND P5, PT, R0.reuse, R53, PT ;  /* 0x000000350000720c */ /* 0x040fe40003fa4070 */
[----:B------:R-:W-:Y:S01]  /*4790*/  @!P4 IADD3 R57, R57, -R0, RZ ;  /* 0x800000003939c210 */ /* 0x000fe20007ffe0ff */
[----:B------:R-:W-:Y:S01]  /*47a0*/  @!P3 IMAD.IADD R51, R51, 0x1, -R0 ;  /* 0x000000013333b824 */ /* 0x000fe200078e0a00 */
[----:B------:R-:W-:Y:S01]  /*47b0*/  ISETP.GE.AND P4, PT, R9, RZ, PT ;  /* 0x000000ff0900720c */ /* 0x000fe20003f86270 */
[----:B------:R-:W-:Y:S01]  /*47c0*/  IMAD.MOV R6, RZ, RZ, -R6 ;  /* 0x000000ffff067224 */ /* 0x000fe200078e0a06 */
[----:B------:R-:W-:Y:S01]  /*47d0*/  IABS R41, R10 ;  /* 0x0000000a00297213 */ /* 0x000fe20000000000 */
[C---:B------:R-:W-:Y:S01]  /*47e0*/  IMAD R47, R0.reuse, R5, R47 ;  /* 0x00000005002f7224 */ /* 0x040fe200078e022f */
[C---:B------:R-:W-:Y:S01]  /*47f0*/  ISETP.GT.U32.AND P3, PT, R0.reuse, R51, PT ;  /* 0x000000330000720c */ /* 0x040fe20003f64070 */
[----:B------:R-:W-:-:S02]  /*4800*/  IMAD R45, R0, R6, R45 ;  /* 0x00000006002d7224 */ /* 0x000fc400078e022d */
[----:B------:R-:W-:Y:S02]  /*4810*/  VIADD R9, R3, 0x58 ;  /* 0x0000005803097836 */ /* 0x000fe40000000000 */
[--C-:B------:R-:W-:Y:S01]  /*4820*/  @!P5 IMAD.IADD R53, R53, 0x1, -R0.reuse ;  /* 0x000000013535d824 */ /* 0x100fe200078e0a00 */
[C---:B------:R-:W-:Y:S01]  /*4830*/  ISETP.GT.U32.AND P5, PT, R0.reuse, R47, PT ;  /* 0x0000002f0000720c */ /* 0x040fe20003fa4070 */
[----:B------:R-:W-:Y:S01]  /*4840*/  @!P1 IMAD.MOV R57, RZ, RZ, -R57 ;  /* 0x000000ffff399224 */ /* 0x000fe200078e0a39 */
[----:B------:R-:W-:Y:S01]  /*4850*/  ISETP.GT.U32.AND P1, PT, R0, R49, PT ;  /* 0x000000310000720c */ /* 0x000fe20003f24070 */
[----:B------:R-:W-:Y:S01]  /*4860*/  IMAD.HI.U32 R6, R2, R41, RZ ;  /* 0x0000002902067227 */ /* 0x000fe200078e00ff */
[----:B------:R-:W-:Y:S02]  /*4870*/  IABS R43, R9 ;  /* 0x00000009002b7213 */ /* 0x000fe40000000000 */
[----:B------:R-:W-:Y:S01]  /*4880*/  @!P6 IADD3 R53, -R53, RZ, RZ ;  /* 0x000000ff3535e210 */ /* 0x000fe20007ffe1ff */
[----:B------:R-:W-:Y:S01]  /*4890*/  @!P3 IMAD.IADD R51, R51, 0x1, -R0 ;  /* 0x000000013333b824 */ /* 0x000fe200078e0a00 */
[----:B------:R-:W-:Y:S01]  /*48a0*/  ISETP.GT.U32.AND P3, PT, R0, R45, PT ;  /* 0x0000002d0000720c */ /* 0x000fe20003f64070 */
[----:B------:R-:W-:Y:S01]  /*48b0*/  IMAD.HI.U32 R5, R2, R43, RZ ;  /* 0x0000002b02057227 */ /* 0x000fe200078e00ff */
[----:B------:R-:W-:-:S02]  /*48c0*/  ISETP.GE.AND P6, PT, R11, RZ, PT ;  /* 0x000000ff0b00720c */ /* 0x000fc40003fc6270 */
[----:B------:R-:W-:Y:S01]  /*48d0*/  IABS R11, R17 ;  /* 0x00000011000b7213 */ /* 0x000fe20000000000 */
[--C-:B------:R-:W-:Y:S01]  /*48e0*/  @!P5 IMAD.IADD R47, R47, 0x1, -R0.reuse ;  /* 0x000000012f2fd824 */ /* 0x100fe200078e0a00 */
[----:B------:R-:W-:Y:S01]  /*48f0*/  IADD3 R5, -R5, RZ, RZ ;  /* 0x000000ff05057210 */ /* 0x000fe20007ffe1ff */
[----:B------:R-:W-:Y:S02]  /*4900*/  @!P1 IMAD.IADD R49, R49, 0x1, -R0 ;  /* 0x0000000131319824 */ /* 0x000fe400078e0a00 */
[----:B------:R-:W-:Y:S01]  /*4910*/  IMAD.MOV R6, RZ, RZ, -R6 ;  /* 0x000000ffff067224 */ /* 0x000fe200078e0a06 */
[C---:B------:R-:W-:Y:S01]  /*4920*/  ISETP.GT.U32.AND P5, PT, R0.reuse, R47, PT ;  /* 0x0000002f0000720c */ /* 0x040fe20003fa4070 */
[C---:B------:R-:W-:Y:S01]  /*4930*/  IMAD R43, R0.reuse, R5, R43 ;  /* 0x00000005002b7224 */ /* 0x040fe200078e022b */
[C---:B------:R-:W-:Y:S01]  /*4940*/  ISETP.GT.U32.AND P1, PT, R0.reuse, R49, PT ;  /* 0x000000310000720c */ /* 0x040fe20003f24070 */
[----:B------:R-:W-:Y:S02]  /*4950*/  @!P3 IMAD.IADD R45, R45, 0x1, -R0 ;  /* 0x000000012d2db824 */ /* 0x000fe400078e0a00 */
[C---:B------:R-:W-:Y:S01]  /*4960*/  IMAD R41, R0.reuse, R6, R41 ;  /* 0x0000000600297224 */ /* 0x040fe200078e0229 */
[C---:B------:R-:W-:Y:S01]  /*4970*/  IADD3 R6, R3.reuse, 0x5b, RZ ;  /* 0x0000005b03067810 */ /* 0x040fe20007ffe0ff */
[----:B------:R-:W-:Y:S01]  /*4980*/  VIADD R5, R3, 0x5a ;  /* 0x0000005a03057836 */ /* 0x000fe20000000000 */
[----:B------:R-:W-:Y:S01]  /*4990*/  ISETP.GT.U32.AND P3, PT, R0, R45, PT ;  /* 0x0000002d0000720c */ /* 0x000fe20003f64070 */
[----:B------:R-:W-:Y:S01]  /*49a0*/  @!P2 IMAD.MOV R51, RZ, RZ, -R51 ;  /* 0x000000ffff33a224 */ /* 0x000fe200078e0a33 */
[----:B------:R-:W-:Y:S01]  /*49b0*/  ISETP.GE.AND P2, PT, R9, RZ, PT ;  /* 0x000000ff0900720c */ /* 0x000fe20003f46270 */
[C---:B------:R-:W-:Y:S01]  /*49c0*/  VIADD R9, R3.reuse, 0x5c ;  /* 0x0000005c03097836 */ /* 0x040fe20000000000 */
[----:B------:R-:W-:Y:S01]  /*49d0*/  IABS R39, R5 ;  /* 0x0000000500277213 */ /* 0x000fe20000000000 */
[----:B------:R-:W-:Y:S01]  /*49e0*/  VIADD R12, R3, 0x5e ;  /* 0x0000005e030c7836 */ /* 0x000fe20000000000 */
[----:B------:R-:W-:-:S02]  /*49f0*/  @!P5 IADD3 R47, R47, -R0, RZ ;  /* 0x800000002f2fd210 */ /* 0x000fc40007ffe0ff */
[C---:B------:R-:W-:Y:S02]  /*4a00*/  ISETP.GT.U32.AND P5, PT, R0.reuse, R43, PT ;  /* 0x0000002b0000720c */ /* 0x040fe40003fa4070 */
[----:B------:R-:W-:Y:S02]  /*4a10*/  @!P1 IADD3 R49, R49, -R0, RZ ;  /* 0x8000000031319210 */ /* 0x000fe40007ffe0ff */
[----:B------:R-:W-:Y:S01]  /*4a20*/  IABS R37, R6 ;  /* 0x0000000600257213 */ /* 0x000fe20000000000 */
[----:B------:R-:W-:Y:S01]  /*4a30*/  @!P3 IMAD.IADD R45, R45, 0x1, -R0 ;  /* 0x000000012d2db824 */ /* 0x000fe200078e0a00 */
[----:B------:R-:W-:Y:S01]  /*4a40*/  IABS R27, R9 ;  /* 0x00000009001b7213 */ /* 0x000fe20000000000 */
[----:B------:R-:W-:Y:S01]  /*4a50*/  @!P4 IMAD.MOV R49, RZ, RZ, -R49 ;  /* 0x000000ffff31c224 */ /* 0x000fe200078e0a31 */
[----:B------:R-:W-:Y:S01]  /*4a60*/  ISETP.GE.AND P4, PT, R5, RZ, PT ;  /* 0x000000ff0500720c */ /* 0x000fe20003f86270 */
[----:B------:R-:W-:Y:S01]  /*4a70*/  @!P6 IMAD.MOV R45, RZ, RZ, -R45 ;  /* 0x000000ffff2de224 */ /* 0x000fe200078e0a2d */
[----:B------:R-:W-:Y:S01]  /*4a80*/  ISETP.GT.U32.AND P6, PT, R0, R41, PT ;  /* 0x000000290000720c */ /* 0x000fe20003fc4070 */
[----:B------:R-:W-:Y:S01]  /*4a90*/  IMAD.HI.U32 R5, R2, R39, RZ ;  /* 0x0000002702057227 */ /* 0x000fe200078e00ff */
[----:B------:R-:W-:-:S02]  /*4aa0*/  @!P0 IADD3 R47, -R47, RZ, RZ ;  /* 0x000000ff2f2f8210 */ /* 0x000fc40007ffe1ff */
[----:B------:R-:W-:Y:S01]  /*4ab0*/  ISETP.GE.AND P0, PT, R6, RZ, PT ;  /* 0x000000ff0600720c */ /* 0x000fe20003f06270 */
[--C-:B------:R-:W-:Y:S01]  /*4ac0*/  @!P5 IMAD.IADD R43, R43, 0x1, -R0.reuse ;  /* 0x000000012b2bd824 */ /* 0x100fe200078e0a00 */
[----:B------:R-:W-:Y:S01]  /*4ad0*/  ISETP.GE.AND P3, PT, R9, RZ, PT ;  /* 0x000000ff0900720c */ /* 0x000fe20003f66270 */
[----:B------:R-:W-:Y:S01]  /*4ae0*/  IMAD.HI.U32 R6, R2, R37, RZ ;  /* 0x0000002502067227 */ /* 0x000fe200078e00ff */
[----:B------:R-:W-:Y:S02]  /*4af0*/  IADD3 R9, -R5, RZ, RZ ;  /* 0x000000ff05097210 */ /* 0x000fe40007ffe1ff */
[----:B------:R-:W-:Y:S01]  /*4b00*/  ISETP.GT.U32.AND P5, PT, R0, R43, PT ;  /* 0x0000002b0000720c */ /* 0x000fe20003fa4070 */
[----:B------:R-:W-:Y:S01]  /*4b10*/  IMAD.HI.U32 R5, R2, R27, RZ ;  /* 0x0000001b02057227 */ /* 0x000fe200078e00ff */
[----:B------:R-:W-:Y:S02]  /*4b20*/  ISETP.GE.AND P1, PT, R10, RZ, PT ;  /* 0x000000ff0a00720c */ /* 0x000fe40003f26270 */
[----:B------:R-:W-:Y:S01]  /*4b30*/  IABS R29, R12 ;  /* 0x0000000c001d7213 */ /* 0x000fe20000000000 */
[----:B------:R-:W-:Y:S01]  /*4b40*/  @!P6 IMAD.IADD R41, R41, 0x1, -R0 ;  /* 0x000000012929e824 */ /* 0x000fe200078e0a00 */
[----:B------:R-:W-:Y:S01]  /*4b50*/  IADD3 R5, -R5, RZ, RZ ;  /* 0x000000ff05057210 */ /* 0x000fe20007ffe1ff */
[----:B------:R-:W-:-:S02]  /*4b60*/  IMAD.MOV R6, RZ, RZ, -R6 ;  /* 0x000000ffff067224 */ /* 0x000fc400078e0a06 */
[C---:B------:R-:W-:Y:S01]  /*4b70*/  IMAD R39, R0.reuse, R9, R39 ;  /* 0x0000000900277224 */ /* 0x040fe200078e0227 */
[C---:B------:R-:W-:Y:S01]  /*4b80*/  ISETP.GT.U32.AND P6, PT, R0.reuse, R41, PT ;  /* 0x000000290000720c */ /* 0x040fe20003fc4070 */
[----:B------:R-:W-:Y:S01]  /*4b90*/  VIADD R10, R3, 0x5d ;  /* 0x0000005d030a7836 */ /* 0x000fe20000000000 */
[----:B------:R-:W-:Y:S01]  /*4ba0*/  IABS R9, R16 ;  /* 0x0000001000097213 */ /* 0x000fe20000000000 */
[C---:B------:R-:W-:Y:S02]  /*4bb0*/  IMAD R37, R0.reuse, R6, R37 ;  /* 0x0000000600257224 */ /* 0x040fe400078e0225 */
[----:B------:R-:W-:Y:S01]  /*4bc0*/  @!P5 IMAD.IADD R43, R43, 0x1, -R0 ;  /* 0x000000012b2bd824 */ /* 0x000fe200078e0a00 */
[C---:B------:R-:W-:Y:S01]  /*4bd0*/  ISETP.GT.U32.AND P5, PT, R0.reuse, R39, PT ;  /* 0x000000270000720c */ /* 0x040fe20003fa4070 */
[----:B------:R-:W-:Y:S01]  /*4be0*/  IMAD R27, R0, R5, R27 ;  /* 0x00000005001b7224 */ /* 0x000fe200078e021b */
[----:B------:R-:W-:Y:S01]  /*4bf0*/  IABS R35, R10 ;  /* 0x0000000a00237213 */ /* 0x000fe20000000000 */
[----:B------:R-:W-:-:S04]  /*4c00*/  IMAD.HI.U32 R6, R2, R29, RZ ;  /* 0x0000001d02067227 */ /* 0x000fc800078e00ff */
[--C-:B------:R-:W-:Y:S01]  /*4c10*/  @!P6 IMAD.IADD R41, R41, 0x1, -R0.reuse ;  /* 0x000000012929e824 */ /* 0x100fe200078e0a00 */
[C---:B------:R-:W-:Y:S01]  /*4c20*/  ISETP.GT.U32.AND P6, PT, R0.reuse, R37, PT ;  /* 0x000000250000720c */ /* 0x040fe20003fc4070 */
[----:B------:R-:W-:Y:S01]  /*4c30*/  @!P2 IMAD.MOV R43, RZ, RZ, -R43 ;  /* 0x000000ffff2ba224 */ /* 0x000fe200078e0a2b */
[----:B------:R-:W-:Y:S01]  /*4c40*/  ISETP.GT.U32.AND P2, PT, R0, R27, PT ;  /* 0x0000001b0000720c */ /* 0x000fe20003f44070 */
[----:B------:R-:W-:Y:S01]  /*4c50*/  IMAD.HI.U32 R5, R2, R35, RZ ;  /* 0x0000002302057227 */ /* 0x000fe200078e00ff */
[----:B------:R-:W-:Y:S02]  /*4c60*/  IADD3 R6, -R6, RZ, RZ ;  /* 0x000000ff06067210 */ /* 0x000fe40007ffe1ff */
[----:B------:R-:W-:Y:S01]  /*4c70*/  @!P1 IADD3 R41, -R41, RZ, RZ ;  /* 0x000000ff29299210 */ /* 0x000fe20007ffe1ff */
[----:B------:R-:W-:Y:S02]  /*4c80*/  IMAD.MOV R5, RZ, RZ, -R5 ;  /* 0x000000ffff057224 */ /* 0x000fe400078e0a05 */
[----:B------:R-:W-:-:S02]  /*4c90*/  @!P5 IMAD.IADD R39, R39, 0x1, -R0 ;  /* 0x000000012727d824 */ /* 0x000fc400078e0a00 */
[C---:B------:R-:W-:Y:S02]  /*4ca0*/  IMAD R35, R0.reuse, R5, R35 ;  /* 0x0000000500237224 */ /* 0x040fe400078e0223 */
[C---:B------:R-:W-:Y:S01]  /*4cb0*/  IMAD R29, R0.reuse, R6, R29 ;  /* 0x00000006001d7224 */ /* 0x040fe200078e021d */
[----:B------:R-:W-:Y:S01]  /*4cc0*/  ISETP.GT.U32.AND P5, PT, R0, R39, PT ;  /* 0x000000270000720c */ /* 0x000fe20003fa4070 */
[----:B------:R-:W-:Y:S01]  /*4cd0*/  @!P6 IMAD.IADD R37, R37, 0x1, -R0 ;  /* 0x000000012525e824 */ /* 0x000fe200078e0a00 */
[----:B------:R-:W-:Y:S01]  /*4ce0*/  @!P2 IADD3 R27, R27, -R0, RZ ;  /* 0x800000001b1ba210 */ /* 0x000fe20007ffe0ff */
[----:B------:R-:W-:Y:S01]  /*4cf0*/  IMAD.HI.U32 R5, R2, R33, RZ ;  /* 0x0000002102057227 */ /* 0x000fe200078e00ff */
[C---:B------:R-:W-:Y:S02]  /*4d00*/  ISETP.GT.U32.AND P1, PT, R0.reuse, R35, PT ;  /* 0x000000230000720c */ /* 0x040fe40003f24070 */
[----:B------:R-:W-:Y:S01]  /*4d10*/  ISETP.GT.U32.AND P6, PT, R0, R29, PT ;  /* 0x0000001d0000720c */ /* 0x000fe20003fc4070 */
[----:B------:R-:W-:Y:S01]  /*4d20*/  IMAD.HI.U32 R6, R2, R31, RZ ;  /* 0x0000001f02067227 */ /* 0x000fe200078e00ff */
[----:B------:R-:W-:-:S02]  /*4d30*/  ISETP.GT.U32.AND P2, PT, R0, R37, PT ;  /* 0x000000250000720c */ /* 0x000fc40003f44070 */
[----:B------:R-:W-:Y:S01]  /*4d40*/  IADD3 R5, -R5, RZ, RZ ;  /* 0x000000ff05057210 */ /* 0x000fe20007ffe1ff */
[----:B------:R-:W-:Y:S02]  /*4d50*/  IMAD.MOV R6, RZ, RZ, -R6 ;  /* 0x000000ffff067224 */ /* 0x000fe400078e0a06 */
[--C-:B------:R-:W-:Y:S01]  /*4d60*/  @!P5 IMAD.IADD R39, R39, 0x1, -R0.reuse ;  /* 0x000000012727d824 */ /* 0x100fe200078e0a00 */
[----:B------:R-:W-:Y:S01]  /*4d70*/  ISETP.GE.AND P5, PT, R10, RZ, PT ;  /* 0x000000ff0a00720c */ /* 0x000fe20003fa6270 */
[C---:B------:R-:W-:Y:S02]  /*4d80*/  IMAD R33, R0.reuse, R5, R33 ;  /* 0x0000000500217224 */ /* 0x040fe400078e0221 */
[--C-:B------:R-:W-:Y:S01]  /*4d90*/  @!P1 IMAD.IADD R35, R35, 0x1, -R0.reuse ;  /* 0x0000000123239824 */ /* 0x100fe200078e0a00 */
[C---:B------:R-:W-:Y:S01]  /*4da0*/  ISETP.GT.U32.AND P1, PT, R0.reuse, R27, PT ;  /* 0x0000001b0000720c */ /* 0x040fe20003f24070 */
[--C-:B------:R-:W-:Y:S01]  /*4db0*/  @!P6 IMAD.IADD R29, R29, 0x1, -R0.reuse ;  /* 0x000000011d1de824 */ /* 0x100fe200078e0a00 */
[----:B------:R-:W-:Y:S01]  /*4dc0*/  @!P4 IADD3 R39, -R39, RZ, RZ ;  /* 0x000000ff2727c210 */ /* 0x000fe20007ffe1ff */
[----:B------:R-:W-:Y:S01]  /*4dd0*/  @!P2 IMAD.IADD R37, R37, 0x1, -R0 ;  /* 0x000000012525a824 */ /* 0x000fe200078e0a00 */
[----:B------:R-:W-:Y:S01]  /*4de0*/  ISETP.GT.U32.AND P2, PT, R0, R33, PT ;  /* 0x000000210000720c */ /* 0x000fe20003f44070 */
[----:B------:R-:W-:Y:S01]  /*4df0*/  IMAD.HI.U32 R5, R2, R9, RZ ;  /* 0x0000000902057227 */ /* 0x000fe200078e00ff */
[----:B------:R-:W-:-:S02]  /*4e00*/  ISETP.GT.U32.AND P4, PT, R0, R29, PT ;  /* 0x0000001d0000720c */ /* 0x000fc40003f84070 */
[C---:B------:R-:W-:Y:S01]  /*4e10*/  ISETP.GT.U32.AND P6, PT, R0.reuse, R35, PT ;  /* 0x000000230000720c */ /* 0x040fe20003fc4070 */
[----:B------:R-:W-:Y:S02]  /*4e20*/  IMAD R31, R0, R6, R31 ;  /* 0x00000006001f7224 */ /* 0x000fe400078e021f */
[----:B------:R-:W-:Y:S02]  /*4e30*/  IMAD.MOV R6, RZ, RZ, -R5 ;  /* 0x000000ffff067224 */ /* 0x000fe400078e0a05 */
[----:B------:R-:W-:Y:S01]  /*4e40*/  @!P1 IADD3 R27, R27, -R0, RZ ;  /* 0x800000001b1b9210 */ /* 0x000fe20007ffe0ff */
[----:B------:R-:W-:Y:S01]  /*4e50*/  IMAD.HI.U32 R5, R2, R11, RZ ;  /* 0x0000000b02057227 */ /* 0x000fe200078e00ff */
[----:B------:R-:W-:-:S03]  /*4e60*/  ISETP.GT.U32.AND P1, PT, R0, R31, PT ;  /* 0x0000001f0000720c */ /* 0x000fc60003f24070 */
[----:B------:R-:W-:Y:S01]  /*4e70*/  IMAD R6, R0, R6, R9 ;  /* 0x0000000600067224 */ /* 0x000fe200078e0209 */
[----:B------:R-:W-:Y:S01]  /*4e80*/  @!P4 IADD3 R29, R29, -R0, RZ ;  /* 0x800000001d1dc210 */ /* 0x000fe20007ffe0ff */
[----:B------:R-:W-:Y:S01]  /*4e90*/  @!P2 IMAD.IADD R33, R33, 0x1, -R0 ;  /* 0x000000012121a824 */ /* 0x000fe200078e0a00 */
[----:B------:R-:W-:Y:S01]  /*4ea0*/  ISETP.GE.AND P2, PT, R14, RZ, PT ;  /* 0x000000ff0e00720c */ /* 0x000fe20003f46270 */
[----:B------:R-:W-:Y:S01]  /*4eb0*/  @!P0 IMAD.MOV R37, RZ, RZ, -R37 ;  /* 0x000000ffff258224 */ /* 0x000fe200078e0a25 */
[----:B------:R-:W-:Y:S01]  /*4ec0*/  ISETP.GT.U32.AND P4, PT, R0, R6, PT ;  /* 0x000000060000720c */ /* 0x000fe20003f84070 */
[----:B------:R-:W-:Y:S01]  /*4ed0*/  IMAD.HI.U32 R9, R2, R13, RZ ;  /* 0x0000000d02097227 */ /* 0x000fe200078e00ff */
[----:B------:R-:W-:-:S03]  /*4ee0*/  ISETP.GT.U32.AND P0, PT, R0, R33, PT ;  /* 0x000000210000720c */ /* 0x000fc60003f04070 */
[----:B------:R-:W-:Y:S01]  /*4ef0*/  IMAD.MOV R5, RZ, RZ, -R5 ;  /* 0x000000ffff057224 */ /* 0x000fe200078e0a05 */
[-C--:B------:R-:W-:Y:S01]  /*4f00*/  @!P1 IADD3 R31, R31, -R0.reuse, RZ ;  /* 0x800000001f1f9210 */ /* 0x080fe20007ffe0ff */
[--C-:B------:R-:W-:Y:S01]  /*4f10*/  @!P6 IMAD.IADD R35, R35, 0x1, -R0.reuse ;  /* 0x000000012323e824 */ /* 0x100fe200078e0a00 */
[----:B------:R-:W-:Y:S01]  /*4f20*/  ISETP.GE.AND P6, PT, R12, RZ, PT ;  /* 0x000000ff0c00720c */ /* 0x000fe20003fc6270 */
[----:B------:R-:W-:Y:S01]  /*4f30*/  IMAD.MOV R9, RZ, RZ, -R9 ;  /* 0x000000ffff097224 */ /* 0x000fe200078e0a09 */
[----:B------:R-:W-:Y:S01]  /*4f40*/  ISETP.GE.AND P1, PT, R15, RZ, PT ;  /* 0x000000ff0f00720c */ /* 0x000fe20003f26270 */
[C---:B------:R-:W-:Y:S01]  /*4f50*/  IMAD R30, R0.reuse, R5, R11 ;  /* 0x00000005001e7224 */ /* 0x040fe200078e020b */
[----:B------:R-:W-:Y:S01]  /*4f60*/  @!P5 IADD3 R35, -R35, RZ, RZ ;  /* 0x000000ff2323d210 */ /* 0x000fe20007ffe1ff */
[----:B------:R-:W-:Y:S01]  /*4f70*/  IMAD R10, R0, R9, R13 ;  /* 0x00000009000a7224 */ /* 0x000fe200078e020d */
[----:B------:R-:W-:Y:S01]  /*4f80*/  @!P4 IADD3 R6, R6, -R0, RZ ;  /* 0x800000000606c210 */ /* 0x000fe20007ffe0ff */
[----:B------:R-:W-:Y:S01]  /*4f90*/  VIADD R12, R3, 0x64 ;  /* 0x00000064030c7836 */ /* 0x000fe20000000000 */
[C---:B------:R-:W-:Y:S01]  /*4fa0*/  ISETP.GT.U32.AND P5, PT, R0.reuse, R30, PT ;  /* 0x0000001e0000720c */ /* 0x040fe20003fa4070 */
[----:B------:R-:W-:Y:S01]  /*4fb0*/  @!P3 IMAD.MOV R27, RZ, RZ, -R27 ;  /* 0x000000ffff1bb224 */ /* 0x000fe200078e0a1b */
[C---:B------:R-:W-:Y:S01]  /*4fc0*/  ISETP.GT.U32.AND P3, PT, R0.reuse, R31, PT ;  /* 0x0000001f0000720c */ /* 0x040fe20003f64070 */
[----:B------:R-:W-:Y:S01]  /*4fd0*/  @!P0 IMAD.IADD R33, R33, 0x1, -R0 ;  /* 0x0000000121218824 */ /* 0x000fe200078e0a00 */
[C---:B------:R-:W-:Y:S01]  /*4fe0*/  ISETP.GT.U32.AND P0, PT, R0.reuse, R10, PT ;  /* 0x0000000a0000720c */ /* 0x040fe20003f04070 */
[----:B------:R-:W-:Y:S01]  /*4ff0*/  @!P6 IMAD.MOV R29, RZ, RZ, -R29 ;  /* 0x000000ffff1de224 */ /* 0x000fe200078e0a1d */
[----:B------:R-:W-:Y:S01]  /*5000*/  IABS R11, R12 ;  /* 0x0000000c000b7213 */ /* 0x000fe20000000000 */
[----:B------:R-:W-:Y:S01]  /*5010*/  VIADD R14, R3, 0x65 ;  /* 0x00000065030e7836 */ /* 0x000fe20000000000 */
[----:B------:R-:W-:-:S02]  /*5020*/  ISETP.GT.U32.AND P4, PT, R0, R6, PT ;  /* 0x000000060000720c */ /* 0x000fc40003f84070 */
[----:B------:R-:W-:Y:S01]  /*5030*/  ISETP.GE.AND P6, PT, R16, RZ, PT ;  /* 0x000000ff1000720c */ /* 0x000fe20003fc6270 */
[----:B------:R-:W-:Y:S01]  /*5040*/  IMAD.HI.U32 R5, R2, R11, RZ ;  /* 0x0000000b02057227 */ /* 0x000fe200078e00ff */
[----:B------:R-:W-:Y:S02]  /*5050*/  IABS R13, R14 ;  /* 0x0000000e000d7213 */ /* 0x000fe40000000000 */
[----:B------:R-:W-:Y:S01]  /*5060*/  @!P2 IADD3 R33, -R33, RZ, RZ ;  /* 0x000000ff2121a210 */ /* 0x000fe20007ffe1ff */
[--C-:B------:R-:W-:Y:S01]  /*5070*/  @!P5 IMAD.IADD R30, R30, 0x1, -R0.reuse ;  /* 0x000000011e1ed824 */ /* 0x100fe200078e0a00 */
[----:B------:R-:W-:Y:S01]  /*5080*/  IADD3 R5, -R5, RZ, RZ ;  /* 0x000000ff05057210 */ /* 0x000fe20007ffe1ff */
[----:B------:R-:W-:Y:S01]  /*5090*/  @!P0 IMAD.IADD R10, R10, 0x1, -R0 ;  /* 0x000000010a0a8824 */ /* 0x000fe200078e0a00 */
[----:B------:R-:W-:Y:S01]  /*50a0*/  @!P3 IADD3 R31, R31, -R0, RZ ;  /* 0x800000001f1fb210 */ /* 0x000fe20007ffe0ff */
[----:B------:R-:W-:Y:S01]  /*50b0*/  IMAD.HI.U32 R9, R2, R13, RZ ;  /* 0x0000000d02097227 */ /* 0x000fe200078e00ff */
[----:B------:R-:W-:-:S02]  /*50c0*/  ISETP.GT.U32.AND P0, PT, R0, R30, PT ;  /* 0x0000001e0000720c */ /* 0x000fc40003f04070 */
[----:B------:R-:W-:Y:S01]  /*50d0*/  ISETP.GE.AND P2, PT, R14, RZ, PT ;  /* 0x000000ff0e00720c */ /* 0x000fe20003f46270 */
[----:B------:R-:W-:Y:S01]  /*50e0*/  @!P4 IMAD.IADD R6, R6, 0x1, -R0 ;  /* 0x000000010606c824 */ /* 0x000fe200078e0a00 */
[----:B------:R-:W-:Y:S01]  /*50f0*/  ISETP.GE.AND P4, PT, R18, RZ, PT ;  /* 0x000000ff1200720c */ /* 0x000fe20003f86270 */
[C---:B------:R-:W-:Y:S01]  /*5100*/  IMAD R28, R0.reuse, R5, R11 ;  /* 0x00000005001c7224 */ /* 0x040fe200078e020b */
[----:B------:R-:W-:Y:S01]  /*5110*/  ISETP.GE.AND P3, PT, R17, RZ, PT ;  /* 0x000000ff1100720c */ /* 0x000fe20003f66270 */
[----:B------:R-:W-:Y:S01]  /*5120*/  @!P1 IMAD.MOV R31, RZ, RZ, -R31 ;  /* 0x000000ffff1f9224 */ /* 0x000fe200078e0a1f */
[C---:B------:R-:W-:Y:S01]  /*5130*/  ISETP.GT.U32.AND P1, PT, R0.reuse, R10, PT ;  /* 0x0000000a0000720c */ /* 0x040fe20003f24070 */
[----:B------:R-:W-:Y:S01]  /*5140*/  @!P6 IMAD.MOV R6, RZ, RZ, -R6 ;  /* 0x000000ffff06e224 */ /* 0x000fe200078e0a06 */
[----:B------:R-:W-:Y:S01]  /*5150*/  ISETP.GT.U32.AND P6, PT, R0, R28, PT ;  /* 0x0000001c0000720c */ /* 0x000fe20003fc4070 */
[----:B------:R-:W-:Y:S01]  /*5160*/  IMAD.MOV R9, RZ, RZ, -R9 ;  /* 0x000000ffff097224 */ /* 0x000fe200078e0a09 */
[----:B------:R-:W-:Y:S01]  /*5170*/  ISETP.GE.AND P5, PT, R12, RZ, PT ;  /* 0x000000ff0c00720c */ /* 0x000fe20003fa6270 */
[C---:B------:R-:W-:Y:S01]  /*5180*/  VIADD R5, R3.reuse, 0x66 ;  /* 0x0000006603057836 */ /* 0x040fe20000000000 */
[C---:B------:R-:W-:Y:S01]  /*5190*/  IADD3 R12, R3.reuse, 0x69, RZ ;  /* 0x00000069030c7810 */ /* 0x040fe20007ffe0ff */
[----:B------:R-:W-:Y:S01]  /*51a0*/  IMAD R14, R0, R9, R13 ;  /* 0x00000009000e7224 */ /* 0x000fe200078e020d */
[----:B------:R-:W-:Y:S01]  /*51b0*/  IADD3 R9, R3, 0x67, RZ ;  /* 0x0000006703097810 */ /* 0x000fe20007ffe0ff */
[--C-:B------:R-:W-:Y:S01]  /*51c0*/  @!P0 IMAD.IADD R30, R30, 0x1, -R0.reuse ;  /* 0x000000011e1e8824 */ /* 0x100fe200078e0a00 */
[----:B------:R-:W-:Y:S01]  /*51d0*/  ISETP.GE.AND P0, PT, R5, RZ, PT ;  /* 0x000000ff0500720c */ /* 0x000fe20003f06270 */
[----:B------:R-:W-:Y:S01]  /*51e0*/  VIADD R11, R3, 0x68 ;  /* 0x00000068030b7836 */ /* 0x000fe20000000000 */
[----:B------:R-:W-:Y:S01]  /*51f0*/  IABS R5, R5 ;  /* 0x0000000500057213 */ /* 0x000fe20000000000 */
[--C-:B------:R-:W-:Y:S01]  /*5200*/  @!P1 IMAD.IADD R10, R10, 0x1, -R0.reuse ;  /* 0x000000010a0a9824 */ /* 0x100fe200078e0a00 */
[----:B------:R-:W-:Y:S01]  /*5210*/  ISETP.GE.AND P1, PT, R9, RZ, PT ;  /* 0x000000ff0900720c */ /* 0x000fe20003f26270 */
[----:B------:R-:W-:Y:S01]  /*5220*/  @!P6 IMAD.IADD R28, R28, 0x1, -R0 ;  /* 0x000000011c1ce824 */ /* 0x000fe200078e0a00 */
[----:B------:R-:W-:Y:S01]  /*5230*/  IABS R25, R9 ;  /* 0x0000000900197213 */ /* 0x000fe20000000000 */
[----:B------:R-:W-:Y:S01]  /*5240*/  @!P4 IMAD.MOV R10, RZ, RZ, -R10 ;  /* 0x000000ffff0ac224 */ /* 0x000fe200078e0a0a */
[----:B------:R-:W-:Y:S01]  /*5250*/  MOV R9, R5 ;  /* 0x0000000500097202 */ /* 0x000fe20000000f00 */
[----:B------:R-:W-:Y:S01]  /*5260*/  @!P3 IMAD.MOV R30, RZ, RZ, -R30 ;  /* 0x000000ffff1eb224 */ /* 0x000fe200078e0a1e */
[----:B------:R-:W-:Y:S01]  /*5270*/  ISETP.GT.U32.AND P6, PT, R0, R28, PT ;  /* 0x0000001c0000720c */ /* 0x000fe20003fc4070 */
[----:B------:R-:W-:Y:S01]  /*5280*/  VIADD R18, R3, 0x71 ;  /* 0x0000007103127836 */ /* 0x000fe20000000000 */
[----:B------:R-:W-:Y:S01]  /*5290*/  IABS R13, R11 ;  /* 0x0000000b000d7213 */ /* 0x000fe20000000000 */
[----:B------:R-:W-:Y:S01]  /*52a0*/  IMAD.HI.U32 R5, R2, R9, RZ ;  /* 0x0000000902057227 */ /* 0x000fe200078e00ff */
[----:B------:R-:W-:-:S02]  /*52b0*/  ISETP.GE.AND P4, PT, R11, RZ, PT ;  /* 0x000000ff0b00720c */ /* 0x000fc40003f86270 */
[----:B------:R-:W-:Y:S01]  /*52c0*/  ISETP.GT.U32.AND P3, PT, R0, R14, PT ;  /* 0x0000000e0000720c */ /* 0x000fe20003f64070 */
[----:B------:R-:W-:Y:S01]  /*52d0*/  VIADD R16, R3, 0x70 ;  /* 0x0000007003107836 */ /* 0x000fe20000000000 */
[----:B------:R-:W-:Y:S01]  /*52e0*/  IADD3 R26, -R5, RZ, RZ ;  /* 0x000000ff051a7210 */ /* 0x000fe20007ffe1ff */
[----:B------:R-:W-:Y:S01]  /*52f0*/  IMAD.HI.U32 R5, R2, R25, RZ ;  /* 0x0000001902057227 */ /* 0x000fe200078e00ff */
[----:B------:R-:W-:Y:S02]  /*5300*/  IABS R15, R12 ;  /* 0x0000000c000f7213 */ /* 0x000fe40000000000 */
[----:B------:R-:W-:Y:S01]  /*5310*/  IABS R235, R18 ;  /* 0x0000001200eb7213 */ /* 0x000fe20000000000 */
[----:B------:R-:W-:Y:S01]  /*5320*/  IMAD R26, R0, R26, R9 ;  /* 0x0000001a001a7224 */ /* 0x000fe200078e0209 */
[----:B------:R-:W-:Y:S01]  /*5330*/  @!P6 IADD3 R28, R28, -R0, RZ ;  /* 0x800000001c1ce210 */ /* 0x000fe20007ffe0ff */
[----:B------:R-:W-:Y:S02]  /*5340*/  IMAD.MOV R11, RZ, RZ, -R5 ;  /* 0x000000ffff0b7224 */ /* 0x000fe400078e0a05 */
[----:B------:R-:W-:Y:S01]  /*5350*/  IMAD.HI.U32 R5, R2, R13, RZ ;  /* 0x0000000d02057227 */ /* 0x000fe200078e00ff */
[----:B------:R-:W-:-:S03]  /*5360*/  ISETP.GT.U32.AND P6, PT, R0, R26, PT ;  /* 0x0000001a0000720c */ /* 0x000fc60003fc4070 */
[C---:B------:R-:W-:Y:S02]  /*5370*/  IMAD R25, R0.reuse, R11, R25 ;  /* 0x0000000b00197224 */ /* 0x040fe400078e0219 */
[----:B------:R-:W-:Y:S02]  /*5380*/  VIADD R11, R3, 0x6a ;  /* 0x0000006a030b7836 */ /* 0x000fe40000000000 */
[----:B------:R-:W-:Y:S02]  /*5390*/  IMAD.MOV R5, RZ, RZ, -R5 ;  /* 0x000000ffff057224 */ /* 0x000fe400078e0a05 */
[----:B------:R-:W-:Y:S01]  /*53a0*/  @!P5 IMAD.MOV R28, RZ, RZ, -R28 ;  /* 0x000000ffff1cd224 */ /* 0x000fe200078e0a1c */
[----:B------:R-:W-:Y:S01]  /*53b0*/  IABS R251, R11 ;  /* 0x0000000b00fb7213 */ /* 0x000fe20000000000 */
[C---:B------:R-:W-:Y:S01]  /*53c0*/  IMAD R24, R0.reuse, R5, R13 ;  /* 0x0000000500187224 */ /* 0x040fe200078e020d */
[----:B------:R-:W-:Y:S01]  /*53d0*/  ISETP.GT.U32.AND P5, PT, R0, R25, PT ;  /* 0x000000190000720c */ /* 0x000fe20003fa4070 */
[----:B------:R-:W-:Y:S01]  /*53e0*/  @!P3 IMAD.IADD R14, R14, 0x1, -R0 ;  /* 0x000000010e0eb824 */ /* 0x000fe200078e0a00 */
[----:B------:R-:W-:Y:S01]  /*53f0*/  @!P6 IADD3 R26, R26, -R0, RZ ;  /* 0x800000001a1ae210 */ /* 0x000fe20007ffe0ff */
[----:B------:R-:W-:-:S03]  /*5400*/  IMAD.HI.U32 R5, R2, R251, RZ ;  /* 0x000000fb02057227 */ /* 0x000fc600078e00ff */
[C---:B------:R-:W-:Y:S01]  /*5410*/  ISETP.GT.U32.AND P6, PT, R0.reuse, R26, PT ;  /* 0x0000001a0000720c */ /* 0x040fe20003fc4070 */
[----:B------:R-:W-:Y:S01]  /*5420*/  IMAD.MOV R5, RZ, RZ, -R5 ;  /* 0x000000ffff057224 */ /* 0x000fe200078e0a05 */
[----:B------:R-:W-:Y:S01]  /*5430*/  ISETP.GT.U32.AND P3, PT, R0, R14, PT ;  /* 0x0000000e0000720c */ /* 0x000fe20003f64070 */
[----:B------:R-:W-:-:S04]  /*5440*/  IMAD.HI.U32 R9, R2, R15, RZ ;  /* 0x0000000f02097227 */ /* 0x000fc800078e00ff */
[----:B------:R-:W-:Y:S01]  /*5450*/  IMAD R251, R0, R5, R251 ;  /* 0x0000000500fb7224 */ /* 0x000fe200078e02fb */
[----:B------:R-:W-:Y:S01]  /*5460*/  IADD3 R9, -R9, RZ, RZ ;  /* 0x000000ff09097210 */ /* 0x000fe20007ffe1ff */
[--C-:B------:R-:W-:Y:S02]  /*5470*/  @!P5 IMAD.IADD R25, R25, 0x1, -R0.reuse ;  /* 0x000000011919d824 */ /* 0x100fe400078e0a00 */
[C---:B------:R-:W-:Y:S02]  /*5480*/  VIADD R13, R3.reuse, 0x6b ;  /* 0x0000006b030d7836 */ /* 0x040fe40000000000 */
[----:B------:R-:W-:Y:S01]  /*5490*/  @!P6 IMAD.IADD R26, R26, 0x1, -R0 ;  /* 0x000000011a1ae824 */ /* 0x000fe200078e0a00 */
[C---:B------:R-:W-:Y:S01]  /*54a0*/  ISETP.GT.U32.AND P5, PT, R0.reuse, R25, PT ;  /* 0x000000190000720c */ /* 0x040fe20003fa4070 */
[----:B------:R-:W-:Y:S01]  /*54b0*/  IMAD R22, R0, R9, R15 ;  /* 0x0000000900167224 */ /* 0x000fe200078e020f */
[----:B------:R-:W-:Y:S01]  /*54c0*/  @!P3 IADD3 R14, R14, -R0, RZ ;  /* 0x800000000e0eb210 */ /* 0x000fe20007ffe0ff */
[----:B------:R-:W-:Y:S01]  /*54d0*/  @!P0 IMAD.MOV R26, RZ, RZ, -R26 ;  /* 0x000000ffff1a8224 */ /* 0x000fe200078e0a1a */
[C---:B------:R-:W-:Y:S01]  /*54e0*/  ISETP.GT.U32.AND P0, PT, R0.reuse, R251, PT ;  /* 0x000000fb0000720c */ /* 0x040fe20003f04070 */
[----:B------:R-:W-:Y:S01]  /*54f0*/  VIADD R15, R3, 0x6c ;  /* 0x0000006c030f7836 */ /* 0x000fe20000000000 */
[----:B------:R-:W-:-:S02]  /*5500*/  ISETP.GT.U32.AND P3, PT, R0, R24, PT ;  /* 0x000000180000720c */ /* 0x000fc40003f64070 */
[----:B------:R-:W-:Y:S02]  /*5510*/  @!P2 IADD3 R14, -R14, RZ, RZ ;  /* 0x000000ff0e0ea210 */ /* 0x000fe40007ffe1ff */
[----:B------:R-:W-:Y:S02]  /*5520*/  IABS R17, R15 ;  /* 0x0000000f00117213 */ /* 0x000fe40000000000 */
[----:B------:R-:W-:Y:S02]  /*5530*/  ISETP.GT.U32.AND P2, PT, R0, R22, PT ;  /* 0x000000160000720c */ /* 0x000fe40003f44070 */
[----:B------:R-:W-:Y:S01]  /*5540*/  @!P5 IADD3 R25, R25, -R0, RZ ;  /* 0x800000001919d210 */ /* 0x000fe20007ffe0ff */
[----:B------:R-:W-:Y:S01]  /*5550*/  IMAD.HI.U32 R9, R2, R17, RZ ;  /* 0x0000001102097227 */ /* 0x000fe200078e00ff */
[----:B------:R-:W-:Y:S02]  /*5560*/  ISETP.GE.AND P5, PT, R11, RZ, PT ;  /* 0x000000ff0b00720c */ /* 0x000fe40003fa6270 */
[----:B------:R-:W-:Y:S01]  /*5570*/  IABS R249, R13 ;  /* 0x0000000d00f97213 */ /* 0x000fe20000000000 */
[--C-:B------:R-:W-:Y:S01]  /*5580*/  @!P0 IMAD.IADD R251, R251, 0x1, -R0.reuse ;  /* 0x00000001fbfb8824 */ /* 0x100fe200078e0a00 */
[----:B------:R-:W-:Y:S01]  /*5590*/  ISETP.GE.AND P6, PT, R12, RZ, PT ;  /* 0x000000ff0c00720c */ /* 0x000fe20003fc6270 */
[----:B------:R-:W-:-:S02]  /*55a0*/  @!P3 IMAD.IADD R24, R24, 0x1, -R0 ;  /* 0x000000011818b824 */ /* 0x000fc400078e0a00 */
[----:B------:R-:W-:Y:S01]  /*55b0*/  IMAD.MOV R9, RZ, RZ, -R9 ;  /* 0x000000ffff097224 */ /* 0x000fe200078e0a09 */
[----:B------:R-:W-:Y:S01]  /*55c0*/  ISETP.GT.U32.AND P0, PT, R0, R251, PT ;  /* 0x000000fb0000720c */ /* 0x000fe20003f04070 */
[----:B------:R-:W-:Y:S01]  /*55d0*/  @!P2 IMAD.IADD R22, R22, 0x1, -R0 ;  /* 0x000000011616a824 */ /* 0x000fe200078e0a00 */
[C---:B------:R-:W-:Y:S01]  /*55e0*/  ISETP.GT.U32.AND P3, PT, R0.reuse, R24, PT ;  /* 0x000000180000720c */ /* 0x040fe20003f64070 */
[----:B------:R-:W-:Y:S01]  /*55f0*/  IMAD R17, R0, R9, R17 ;  /* 0x0000000900117224 */ /* 0x000fe200078e0211 */
[----:B------:R-:W-:Y:S01]  /*5600*/  IADD3 R9, R3, 0x6e, RZ ;  /* 0x0000006e03097810 */ /* 0x000fe20007ffe0ff */
[----:B------:R-:W-:Y:S01]  /*5610*/  IMAD.HI.U32 R5, R2, R249, RZ ;  /* 0x000000f902057227 */ /* 0x000fe200078e00ff */
[----:B------:R-:W-:-:S03]  /*5620*/  ISETP.GT.U32.AND P2, PT, R0, R22, PT ;  /* 0x000000160000720c */ /* 0x000fc60003f44070 */
[----:B------:R-:W-:Y:S01]  /*5630*/  VIADD R11, R3, 0x6f ;  /* 0x0000006f030b7836 */ /* 0x000fe20000000000 */
[----:B------:R-:W-:Y:S01]  /*5640*/  IADD3 R5, -R5, RZ, RZ ;  /* 0x000000ff05057210 */ /* 0x000fe20007ffe1ff */
[----:B------:R-:W-:Y:S01]  /*5650*/  @!P1 IMAD.MOV R25, RZ, RZ, -R25 ;  /* 0x000000ffff199224 */ /* 0x000fe200078e0a19 */
[----:B------:R-:W-:Y:S01]  /*5660*/  ISETP.GE.AND P1, PT, R13, RZ, PT ;  /* 0x000000ff0d00720c */ /* 0x000fe20003f26270 */
[----:B------:R-:W-:Y:S01]  /*5670*/  @!P0 IMAD.IADD R251, R251, 0x1, -R0 ;  /* 0x00000001fbfb8824 */ /* 0x000fe200078e0a00 */
[----:B------:R-:W-:Y:S01]  /*5680*/  IABS R237, R11 ;  /* 0x0000000b00ed7213 */ /* 0x000fe20000000000 */
[----:B------:R-:W-:Y:S01]  /*5690*/  IMAD R249, R0, R5, R249 ;  /* 0x0000000500f97224 */ /* 0x000fe200078e02f9 */
[-C--:B------:R-:W-:Y:S01]  /*56a0*/  @!P3 IADD3 R24, R24, -R0.reuse, RZ ;  /* 0x800000001818b210 */ /* 0x080fe20007ffe0ff */
[----:B------:R-:W-:Y:S01]  /*56b0*/  @!P5 IMAD.MOV R251, RZ, RZ, -R251 ;  /* 0x000000fffffbd224 */ /* 0x000fe200078e0afb */
[----:B------:R-:W-:Y:S01]  /*56c0*/  ISETP.GT.U32.AND P5, PT, R0, R17, PT ;  /* 0x000000110000720c */ /* 0x000fe20003fa4070 */
[----:B------:R-:W-:Y:S01]  /*56d0*/  VIADD R5, R3, 0x6d ;  /* 0x0000006d03057836 */ /* 0x000fe20000000000 */
[----:B------:R-:W-:Y:S01]  /*56e0*/  @!P2 IADD3 R22, R22, -R0, RZ ;  /* 0x800000001616a210 */ /* 0x000fe20007ffe0ff */
[----:B------:R-:W-:Y:S01]  /*56f0*/  @!P4 IMAD.MOV R24, RZ, RZ, -R24 ;  /* 0x000000ffff18c224 */ /* 0x000fe200078e0a18 */
[----:B------:R-:W-:Y:S01]  /*5700*/  ISETP.GT.U32.AND P4, PT, R0, R249, PT ;  /* 0x000000f90000720c */ /* 0x000fe20003f84070 */
[----:B------:R-:W-:Y:S01]  /*5710*/  IMAD.HI.U32 R12, R2, R235, RZ ;  /* 0x000000eb020c7227 */ /* 0x000fe200078e00ff */
[----:B------:R-:W-:-:S02]  /*5720*/  ISETP.GE.AND P3, PT, R15, RZ, PT ;  /* 0x000000ff0f00720c */ /* 0x000fc40003f66270 */
[----:B------:R-:W-:Y:S01]  /*5730*/  @!P6 IADD3 R22, -R22, RZ, RZ ;  /* 0x000000ff1616e210 */ /* 0x000fe20007ffe1ff */
[----:B------:R-:W-:Y:S01]  /*5740*/  IMAD.MOV R12, RZ, RZ, -R12 ;  /* 0x000000ffff0c7224 */ /* 0x000fe200078e0a0c */
[----:B------:R-:W-:Y:S02]  /*5750*/  ISETP.GE.AND P6, PT, R9, RZ, PT ;  /* 0x000000ff0900720c */ /* 0x000fe40003fc6270 */
[----:B------:R-:W-:Y:S01]  /*5760*/  IABS R15, R9 ;  /* 0x00000009000f7213 */ /* 0x000fe20000000000 */
[----:B------:R-:W-:Y:S01]  /*5770*/  @!P5 IMAD.IADD R17, R17, 0x1, -R0 ;  /* 0x000000011111d824 */ /* 0x000fe200078e0a00 */
[----:B------:R-:W-:Y:S01]  /*5780*/  IABS R247, R5 ;  /* 0x0000000500f77213 */ /* 0x000fe20000000000 */
[----:B------:R-:W-:Y:S01]  /*5790*/  IMAD.HI.U32 R9, R2, R237, RZ ;  /* 0x000000ed02097227 */ /* 0x000fe200078e00ff */
[----:B------:R-:W-:Y:S02]  /*57a0*/  ISETP.GE.AND P2, PT, R5, RZ, PT ;  /* 0x000000ff0500720c */ /* 0x000fe40003f46270 */
[----:B------:R-:W-:Y:S01]  /*57b0*/  ISETP.GT.U32.AND P5, PT, R0, R17, PT ;  /* 0x000000110000720c */ /* 0x000fe20003fa4070 */
[----:B------:R-:W-:Y:S01]  /*57c0*/  IMAD.MOV R9, RZ, RZ, -R9 ;  /* 0x000000ffff097224 */ /* 0x000fe200078e0a09 */
[----:B------:R-:W-:Y:S01]  /*57d0*/  @!P4 IADD3 R249, R249, -R0, RZ ;  /* 0x80000000f9f9c210 */ /* 0x000fe20007ffe0ff */
[----:B------:R-:W-:Y:S01]  /*57e0*/  IMAD.HI.U32 R5, R2, R247, RZ ;  /* 0x000000f702057227 */ /* 0x000fe200078e00ff */
[----:B------:R-:W-:-:S02]  /*57f0*/  IABS R13, R16 ;  /* 0x00000010000d7213 */ /* 0x000fc40000000000 */
[C---:B------:R-:W-:Y:S01]  /*5800*/  ISETP.GT.U32.AND P4, PT, R0.reuse, R249, PT ;  /* 0x000000f90000720c */ /* 0x040fe20003f84070 */
[C---:B------:R-:W-:Y:S01]  /*5810*/  IMAD R237, R0.reuse, R9, R237 ;  /* 0x0000000900ed7224 */ /* 0x040fe200078e02ed */
[----:B------:R-:W-:Y:S01]  /*5820*/  ISETP.GE.AND P0, PT, R11, RZ, PT ;  /* 0x000000ff0b00720c */ /* 0x000fe20003f06270 */
[----:B------:R-:W-:Y:S02]  /*5830*/  IMAD.MOV R5, RZ, RZ, -R5 ;  /* 0x000000ffff057224 */ /* 0x000fe400078e0a05 */
[C---:B------:R-:W-:Y:S02]  /*5840*/  IMAD R235, R0.reuse, R12, R235 ;  /* 0x0000000c00eb7224 */ /* 0x040fe400078e02eb */
[----:B------:R-:W-:Y:S01]  /*5850*/  @!P5 IMAD.IADD R17, R17, 0x1, -R0 ;  /* 0x000000011111d824 */ /* 0x000fe200078e0a00 */
[C---:B------:R-:W-:Y:S01]  /*5860*/  ISETP.GT.U32.AND P5, PT, R0.reuse, R237, PT ;  /* 0x000000ed0000720c */ /* 0x040fe20003fa4070 */
[----:B------:R-:W-:Y:S02]  /*5870*/  IMAD R247, R0, R5, R247 ;  /* 0x0000000500f77224 */ /* 0x000fe400078e02f7 */
[----:B------:R-:W-:Y:S01]  /*5880*/  IMAD.HI.U32 R5, R2, R15, RZ ;  /* 0x0000000f02057227 */ /* 0x000fe200078e00ff */
[----:B------:R-:W-:-:S02]  /*5890*/  @!P3 IADD3 R17, -R17, RZ, RZ ;  /* 0x000000ff1111b210 */ /* 0x000fc40007ffe1ff */
[----:B------:R-:W-:Y:S01]  /*58a0*/  @!P4 IADD3 R249, R249, -R0, RZ ;  /* 0x80000000f9f9c210 */ /* 0x000fe20007ffe0ff */
[----:B------:R-:W-:Y:S01]  /*58b0*/  IMAD.HI.U32 R11, R2, R13, RZ ;  /* 0x0000000d020b7227 */ /* 0x000fe200078e00ff */
[----:B------:R-:W-:Y:S02]  /*58c0*/  IADD3 R5, -R5, RZ, RZ ;  /* 0x000000ff05057210 */ /* 0x000fe40007ffe1ff */
[C---:B------:R-:W-:Y:S01]  /*58d0*/  ISETP.GT.U32.AND P4, PT, R0.reuse, R247, PT ;  /* 0x000000f70000720c */ /* 0x040fe20003f84070 */
[----:B------:R-:W-:Y:S02]  /*58e0*/  @!P1 IMAD.MOV R249, RZ, RZ, -R249 ;  /* 0x000000fffff99224 */ /* 0x000fe400078e0af9 */
[----:B------:R-:W-:Y:S02]  /*58f0*/  @!P5 IMAD.IADD R237, R237, 0x1, -R0 ;  /* 0x00000001ededd824 */ /* 0x000fe400078e0a00 */
[----:B------:R-:W-:Y:S02]  /*5900*/  IMAD R15, R0, R5, R15 ;  /* 0x00000005000f7224 */ /* 0x000fe400078e020f */
[----:B------:R-:W-:Y:S01]  /*5910*/  IMAD.HI.U32 R5, R2, R233, RZ ;  /* 0x000000e902057227 */ /* 0x000fe200078e00ff */
[----:B------:R-:W-:-:S02]  /*5920*/  ISETP.GT.U32.AND P5, PT, R0, R237, PT ;  /* 0x000000ed0000720c */ /* 0x000fc40003fa4070 */
[C---:B------:R-:W-:Y:S01]  /*5930*/  ISETP.GT.U32.AND P1, PT, R0.reuse, R15, PT ;  /* 0x0000000f0000720c */ /* 0x040fe20003f24070 */
[----:B------:R-:W-:Y:S02]  /*5940*/  IMAD.MOV R5, RZ, RZ, -R5 ;  /* 0x000000ffff057224 */ /* 0x000fe400078e0a05 */
[----:B------:R-:W-:Y:S02]  /*5950*/  @!P4 IMAD.IADD R247, R247, 0x1, -R0 ;  /* 0x00000001f7f7c824 */ /* 0x000fe400078e0a00 */
[C---:B------:R-:W-:Y:S02]  /*5960*/  IMAD R233, R0.reuse, R5, R233 ;  /* 0x0000000500e97224 */ /* 0x040fe400078e02e9 */
[----:B------:R-:W-:Y:S01]  /*5970*/  IMAD.MOV R11, RZ, RZ, -R11 ;  /* 0x000000ffff0b7224 */ /* 0x000fe200078e0a0b */
[----:B------:R-:W-:Y:S01]  /*5980*/  ISETP.GT.U32.AND P4, PT, R0, R247, PT ;  /* 0x000000f70000720c */ /* 0x000fe20003f84070 */
[----:B------:R-:W-:-:S04]  /*5990*/  IMAD.HI.U32 R9, R2, R21, RZ ;  /* 0x0000001502097227 */ /* 0x000fc800078e00ff */
[--C-:B------:R-:W-:Y:S01]  /*59a0*/  @!P5 IMAD.IADD R237, R237, 0x1, -R0.reuse ;  /* 0x00000001ededd824 */ /* 0x100fe200078e0a00 */
[C---:B------:R-:W-:Y:S01]  /*59b0*/  ISETP.GT.U32.AND P5, PT, R0.reuse, R233, PT ;  /* 0x000000e90000720c */ /* 0x040fe20003fa4070 */
[----:B------:R-:W-:Y:S02]  /*59c0*/  @!P1 IMAD.IADD R15, R15, 0x1, -R0 ;  /* 0x000000010f0f9824 */ /* 0x000fe400078e0a00 */
[----:B------:R-:W-:Y:S02]  /*59d0*/  IMAD R13, R0, R11, R13 ;  /* 0x0000000b000d7224 */ /* 0x000fe400078e020d */
[----:B------:R-:W-:Y:S01]  /*59e0*/  IMAD.HI.U32 R5, R2, R19, RZ ;  /* 0x0000001302057227 */ /* 0x000fe200078e00ff */
[----:B------:R-:W-:Y:S02]  /*59f0*/  ISETP.GT.U32.AND P1, PT, R0, R15, PT ;  /* 0x0000000f0000720c */ /* 0x000fe40003f24070 */
[----:B------:R-:W-:Y:S01]  /*5a00*/  @!P4 IADD3 R247, R247, -R0, RZ ;  /* 0x80000000f7f7c210 */ /* 0x000fe20007ffe0ff */
[----:B------:R-:W-:Y:S01]  /*5a10*/  IMAD.HI.U32 R11, R2, R23, RZ ;  /* 0x00000017020b7227 */ /* 0x000fe200078e00ff */
[----:B------:R-:W-:-:S02]  /*5a20*/  ISETP.GT.U32.AND P4, PT, R0, R235, PT ;  /* 0x000000eb0000720c */ /* 0x000fc40003f84070 */
[----:B------:R-:W-:Y:S01]  /*5a30*/  IADD3 R5, -R5, RZ, RZ ;  /* 0x000000ff05057210 */ /* 0x000fe20007ffe1ff */
[----:B------:R-:W-:Y:S01]  /*5a40*/  IMAD.MOV R12, RZ, RZ, -R9 ;  /* 0x000000ffff0c7224 */ /* 0x000fe200078e0a09 */
[-C--:B------:R-:W-:Y:S01]  /*5a50*/  @!P5 IADD3 R233, R233, -R0.reuse, RZ ;  /* 0x80000000e9e9d210 */ /* 0x080fe20007ffe0ff */
[----:B------:R-:W-:Y:S01]  /*5a60*/  @!P2 IMAD.MOV R247, RZ, RZ, -R247 ;  /* 0x000000fffff7a224 */ /* 0x000fe200078e0af7 */
[C---:B------:R-:W-:Y:S01]  /*5a70*/  ISETP.GT.U32.AND P3, PT, R0.reuse, R13, PT ;  /* 0x0000000d0000720c */ /* 0x040fe20003f64070 */
[C---:B------:R-:W-:Y:S01]  /*5a80*/  IMAD R9, R0.reuse, R5, R19 ;  /* 0x0000000500097224 */ /* 0x040fe200078e0213 */
[----:B------:R-:W-:Y:S01]  /*5a90*/  ISETP.GT.U32.AND P5, PT, R0, R233, PT ;  /* 0x000000e90000720c */ /* 0x000fe20003fa4070 */
[----:B------:R-:W-:Y:S01]  /*5aa0*/  @!P0 IMAD.MOV R237, RZ, RZ, -R237 ;  /* 0x000000ffffed8224 */ /* 0x000fe200078e0aed */
[----:B------:R-:W-:Y:S02]  /*5ab0*/  @!P1 IADD3 R15, R15, -R0, RZ ;  /* 0x800000000f0f9210 */ /* 0x000fe40007ffe0ff */
[----:B------:R-:W-:Y:S01]  /*5ac0*/  ISETP.GE.AND P1, PT, R16, RZ, PT ;  /* 0x000000ff1000720c */ /* 0x000fe20003f26270 */
[----:B------:R-:W-:Y:S01]  /*5ad0*/  IMAD.MOV R16, RZ, RZ, -R11 ;  /* 0x000000ffff107224 */ /* 0x000fe200078e0a0b */
[----:B------:R-:W-:Y:S01]  /*5ae0*/  @!P6 IADD3 R15, -R15, RZ, RZ ;  /* 0x000000ff0f0fe210 */ /* 0x000fe20007ffe1ff */
[----:B------:R-:W-:Y:S01]  /*5af0*/  IMAD R11, R0, R12, R21 ;  /* 0x0000000c000b7224 */ /* 0x000fe200078e0215 */
[----:B------:R-:W-:Y:S01]  /*5b00*/  IABS R21, R40 ;  /* 0x0000002800157213 */ /* 0x000fe20000000000 */
[----:B------:R-:W-:-:S02]  /*5b10*/  @!P4 IMAD.IADD R235, R235, 0x1, -R0 ;  /* 0x00000001ebebc824 */ /* 0x000fc400078e0a00 */
[----:B------:R-:W-:Y:S01]  /*5b20*/  IMAD R19, R0, R16, R23 ;  /* 0x0000001000137224 */ /* 0x000fe200078e0217 */
[----:B------:R-:W-:Y:S01]  /*5b30*/  IABS R23, R42 ;  /* 0x0000002a00177213 */ /* 0x000fe20000000000 */
[----:B------:R-:W-:Y:S01]  /*5b40*/  IMAD.HI.U32 R5, R2, R21, RZ ;  /* 0x0000001502057227 */ /* 0x000fe200078e00ff */
[----:B------:R-:W-:-:S03]  /*5b50*/  ISETP.GT.U32.AND P4, PT, R0, R235, PT ;  /* 0x000000eb0000720c */ /* 0x000fc60003f84070 */
[----:B------:R-:W-:Y:S01]  /*5b60*/  @!P5 IMAD.IADD R233, R233, 0x1, -R0 ;  /* 0x00000001e9e9d824 */ /* 0x000fe200078e0a00 */
[----:B------:R-:W-:Y:S01]  /*5b70*/  ISETP.GT.U32.AND P5, PT, R0, R11, PT ;  /* 0x0000000b0000720c */ /* 0x000fe20003fa4070 */
[----:B------:R-:W-:Y:S01]  /*5b80*/  IMAD.HI.U32 R12, R2, R23, RZ ;  /* 0x00000017020c7227 */ /* 0x000fe200078e00ff */
[----:B------:R-:W-:-:S03]  /*5b90*/  IADD3 R20, -R5, RZ, RZ ;  /* 0x000000ff05147210 */ /* 0x000fc60007ffe1ff */
[----:B------:R-:W-:Y:S02]  /*5ba0*/  IMAD.MOV R12, RZ, RZ, -R12 ;  /* 0x000000ffff0c7224 */ /* 0x000fe400078e0a0c */
[C---:B------:R-:W-:Y:S02]  /*5bb0*/  IMAD R21, R0.reuse, R20, R21 ;  /* 0x0000001400157224 */ /* 0x040fe400078e0215 */
[----:B------:R-:W-:Y:S01]  /*5bc0*/  @!P4 IADD3 R235, R235, -R0, RZ ;  /* 0x80000000ebebc210 */ /* 0x000fe20007ffe0ff */
[--C-:B------:R-:W-:Y:S01]  /*5bd0*/  @!P3 IMAD.IADD R13, R13, 0x1, -R0.reuse ;  /* 0x000000010d0db824 */ /* 0x100fe200078e0a00 */
[C---:B------:R-:W-:Y:S01]  /*5be0*/  ISETP.GT.U32.AND P4, PT, R0.reuse, R9, PT ;  /* 0x000000090000720c */ /* 0x040fe20003f84070 */
[C---:B------:R-:W-:Y:S02]  /*5bf0*/  IMAD R23, R0.reuse, R12, R23 ;  /* 0x0000000c00177224 */ /* 0x040fe400078e0217 */
[----:B------:R-:W-:Y:S01]  /*5c00*/  @!P5 IMAD.IADD R11, R11, 0x1, -R0 ;  /* 0x000000010b0bd824 */ /* 0x000fe200078e0a00 */
[----:B------:R-:W-:Y:S01]  /*5c10*/  ISETP.GT.U32.AND P5, PT, R0, R21, PT ;  /* 0x000000150000720c */ /* 0x000fe20003fa4070 */
[----:B------:R-:W-:Y:S01]  /*5c20*/  IMAD.HI.U32 R16, R2, R245, RZ ;  /* 0x000000f502107227 */ /* 0x000fe200078e00ff */
[----:B------:R-:W-:-:S03]  /*5c30*/  ISETP.GT.U32.AND P3, PT, R0, R13, PT ;  /* 0x0000000d0000720c */ /* 0x000fc60003f64070 */
[----:B------:R-:W-:Y:S01]  /*5c40*/  VIADD R20, R3, 0x7a ;  /* 0x0000007a03147836 */ /* 0x000fe20000000000 */
[----:B------:R-:W-:Y:S01]  /*5c50*/  IADD3 R16, -R16, RZ, RZ ;  /* 0x000000ff10107210 */ /* 0x000fe20007ffe1ff */
[----:B------:R-:W-:-:S03]  /*5c60*/  IMAD.HI.U32 R5, R2, R221, RZ ;  /* 0x000000dd02057227 */ /* 0x000fc600078e00ff */
[----:B------:R-:W-:Y:S01]  /*5c70*/  IABS R231, R20 ;  /* 0x0000001400e77213 */ /* 0x000fe20000000000 */
[----:B------:R-:W-:Y:S01]  /*5c80*/  @!P4 IMAD.IADD R9, R9, 0x1, -R0 ;  /* 0x000000010909c824 */ /* 0x000fe200078e0a00 */
[C---:B------:R-:W-:Y:S01]  /*5c90*/  ISETP.GT.U32.AND P4, PT, R0.reuse, R19, PT ;  /* 0x000000130000720c */ /* 0x040fe20003f84070 */
[C---:B------:R-:W-:Y:S01]  /*5ca0*/  IMAD R245, R0.reuse, R16, R245 ;  /* 0x0000001000f57224 */ /* 0x040fe200078e02f5 */
[-C--:B------:R-:W-:Y:S01]  /*5cb0*/  @!P5 IADD3 R21, R21, -R0.reuse, RZ ;  /* 0x800000001515d210 */ /* 0x080fe20007ffe0ff */
[----:B------:R-:W-:Y:S01]  /*5cc0*/  IMAD.MOV R5, RZ, RZ, -R5 ;  /* 0x000000ffff057224 */ /* 0x000fe200078e0a05 */
[----:B------:R-:W-:Y:S01]  /*5cd0*/  ISETP.GT.U32.AND P5, PT, R0, R23, PT ;  /* 0x000000170000720c */ /* 0x000fe20003fa4070 */
[----:B------:R-:W-:Y:S01]  /*5ce0*/  IMAD.HI.U32 R16, R2, R227, RZ ;  /* 0x000000e302107227 */ /* 0x000fe200078e00ff */
[----:B------:R-:W-:Y:S02]  /*5cf0*/  @!P3 IADD3 R13, R13, -R0, RZ ;  /* 0x800000000d0db210 */ /* 0x000fe40007ffe0ff */
[----:B------:R-:W-:Y:S01]  /*5d00*/  ISETP.GE.AND P3, PT, R18, RZ, PT ;  /* 0x000000ff1200720c */ /* 0x000fe20003f66270 */
[----:B------:R-:W-:Y:S01]  /*5d10*/  IMAD.HI.U32 R18, R2, R229, RZ ;  /* 0x000000e502127227 */ /* 0x000fe200078e00ff */
[----:B------:R-:W-:-:S03]  /*5d20*/  ISETP.GT.U32.AND P2, PT, R0, R9, PT ;  /* 0x000000090000720c */ /* 0x000fc60003f44070 */
[----:B------:R-:W-:Y:S01]  /*5d30*/  @!P4 IADD3 R19, R19, -R0, RZ ;  /* 0x800000001313c210 */ /* 0x000fe20007ffe0ff */
[----:B------:R-:W-:Y:S01]  /*5d40*/  IMAD.MOV R18, RZ, RZ, -R18 ;  /* 0x000000ffff127224 */ /* 0x000fe200078e0a12 */
[----:B------:R-:W-:Y:S01]  /*5d50*/  ISETP.GE.AND P4, PT, R32, RZ, PT ;  /* 0x000000ff2000720c */ /* 0x000fe20003f86270 */
[----:B------:R-:W-:Y:S01]  /*5d60*/  VIADD R32, R3, 0x7b ;  /* 0x0000007b03207836 */ /* 0x000fe20000000000 */
[C---:B------:R-:W-:Y:S01]  /*5d70*/  ISETP.GT.U32.AND P0, PT, R0.reuse, R19, PT ;  /* 0x000000130000720c */ /* 0x040fe20003f04070 */
[----:B------:R-:W-:Y:S01]  /*5d80*/  @!P5 IMAD.IADD R23, R23, 0x1, -R0 ;  /* 0x000000011717d824 */ /* 0x000fe200078e0a00 */
[C---:B------:R-:W-:Y:S01]  /*5d90*/  ISETP.GT.U32.AND P5, PT, R0.reuse, R245, PT ;  /* 0x000000f50000720c */ /* 0x040fe20003fa4070 */
[C---:B------:R-:W-:Y:S01]  /*5da0*/  IMAD R229, R0.reuse, R18, R229 ;  /* 0x0000001200e57224 */ /* 0x040fe200078e02e5 */
[----:B------:R-:W-:Y:S01]  /*5db0*/  IABS R241, R32 ;  /* 0x0000002000f17213 */ /* 0x000fe20000000000 */
[----:B------:R-:W-:Y:S01]  /*5dc0*/  IMAD R221, R0, R5, R221 ;  /* 0x0000000500dd7224 */ /* 0x000fe200078e02dd */
[----:B------:R-:W-:Y:S01]  /*5dd0*/  @!P3 IADD3 R235, -R235, RZ, RZ ;  /* 0x000000ffebebb210 */ /* 0x000fe20007ffe1ff */
[----:B------:R-:W-:Y:S01]  /*5de0*/  IMAD.HI.U32 R5, R2, R231, RZ ;  /* 0x000000e702057227 */ /* 0x000fe200078e00ff */
[----:B------:R-:W-:-:S03]  /*5df0*/  ISETP.GT.U32.AND P3, PT, R0, R23, PT ;  /* 0x000000170000720c */ /* 0x000fc60003f64070 */
[----:B------:R-:W-:-:S04]  /*5e00*/  IMAD.HI.U32 R12, R2, R241, RZ ;  /* 0x000000f1020c7227 */ /* 0x000fc800078e00ff */
[----:B------:R-:W-:Y:S01]  /*5e10*/  @!P5 IMAD.IADD R245, R245, 0x1, -R0 ;  /* 0x00000001f5f5d824 */ /* 0x000fe200078e0a00 */
[C---:B------:R-:W-:Y:S01]  /*5e20*/  ISETP.GT.U32.AND P5, PT, R0.reuse, R11, PT ;  /* 0x0000000b0000720c */ /* 0x040fe20003fa4070 */
[----:B------:R-:W-:Y:S01]  /*5e30*/  @!P4 IMAD.MOV R233, RZ, RZ, -R233 ;  /* 0x000000ffffe9c224 */ /* 0x000fe200078e0ae9 */
[C---:B------:R-:W-:Y:S01]  /*5e40*/  ISETP.GT.U32.AND P4, PT, R0.reuse, R229, PT ;  /* 0x000000e50000720c */ /* 0x040fe20003f84070 */
[----:B------:R-:W-:Y:S01]  /*5e50*/  @!P1 IMAD.MOV R13, RZ, RZ, -R13 ;  /* 0x000000ffff0d9224 */ /* 0x000fe200078e0a0d */
[----:B------:R-:W-:Y:S01]  /*5e60*/  ISETP.GT.U32.AND P1, PT, R0, R21, PT ;  /* 0x000000150000720c */ /* 0x000fe20003f24070 */
[----:B------:R-:W-:Y:S01]  /*5e70*/  IMAD.HI.U32 R18, R2, R239, RZ ;  /* 0x000000ef02127227 */ /* 0x000fe200078e00ff */
[----:B------:R-:W-:Y:S02]  /*5e80*/  IADD3 R12, -R12, RZ, RZ ;  /* 0x000000ff0c0c7210 */ /* 0x000fe40007ffe1ff */
[----:B------:R-:W-:Y:S01]  /*5e90*/  ISETP.GT.U32.AND P6, PT, R0, R245, PT ;  /* 0x000000f50000720c */ /* 0x000fe20003fc4070 */
[----:B------:R-:W-:Y:S01]  /*5ea0*/  IMAD.MOV R5, RZ, RZ, -R5 ;  /* 0x000000ffff057224 */ /* 0x000fe200078e0a05 */
[----:B------:R-:W-:Y:S01]  /*5eb0*/  @!P3 IADD3 R23, R23, -R0, RZ ;  /* 0x800000001717b210 */ /* 0x000fe20007ffe0ff */
[----:B------:R-:W-:-:S02]  /*5ec0*/  IMAD.MOV R18, RZ, RZ, -R18 ;  /* 0x000000ffff127224 */ /* 0x000fc400078e0a12 */
[C---:B------:R-:W-:Y:S01]  /*5ed0*/  IMAD R231, R0.reuse, R5, R231 ;  /* 0x0000000500e77224 */ /* 0x040fe200078e02e7 */
[----:B------:R-:W-:Y:S01]  /*5ee0*/  @!P5 IADD3 R11, R11, -R0, RZ ;  /* 0x800000000b0bd210 */ /* 0x000fe20007ffe0ff */
[C---:B------:R-:W-:Y:S02]  /*5ef0*/  IMAD R241, R0.reuse, R12, R241 ;  /* 0x0000000c00f17224 */ /* 0x040fe400078e02f1 */
[C---:B------:R-:W-:Y:S02]  /*5f00*/  IMAD R239, R0.reuse, R18, R239 ;  /* 0x0000001200ef7224 */ /* 0x040fe400078e02ef */
[--C-:B------:R-:W-:Y:S01]  /*5f10*/  @!P2 IMAD.IADD R9, R9, 0x1, -R0.reuse ;  /* 0x000000010909a824 */ /* 0x100fe200078e0a00 */
[----:B------:R-:W-:Y:S01]  /*5f20*/  ISETP.GT.U32.AND P2, PT, R0, R231, PT ;  /* 0x000000e70000720c */ /* 0x000fe20003f44070 */
[----:B------:R-:W-:Y:S01]  /*5f30*/  IMAD.HI.U32 R2, R2, R223, RZ ;  /* 0x000000df02027227 */ /* 0x000fe200078e00ff */
[----:B------:R-:W-:Y:S02]  /*5f40*/  ISETP.GT.U32.AND P5, PT, R0, R241, PT ;  /* 0x000000f10000720c */ /* 0x000fe40003fa4070 */
[----:B------:R-:W-:Y:S01]  /*5f50*/  MOV R5, R9 ;  /* 0x0000000900057202 */ /* 0x000fe20000000f00 */
[----:B------:R-:W-:Y:S01]  /*5f60*/  @!P4 IMAD.IADD R229, R229, 0x1, -R0 ;  /* 0x00000001e5e5c824 */ /* 0x000fe200078e0a00 */
[----:B------:R-:W-:Y:S01]  /*5f70*/  ISETP.GE.AND P4, PT, R36, RZ, PT ;  /* 0x000000ff2400720c */ /* 0x000fe20003f86270 */
[----:B------:R-:W-:Y:S01]  /*5f80*/  IMAD.MOV R16, RZ, RZ, -R16 ;  /* 0x000000ffff107224 */ /* 0x000fe200078e0a10 */
[----:B------:R-:W-:Y:S01]  /*5f90*/  IADD3 R2, -R2, RZ, RZ ;  /* 0x000000ff02027210 */ /* 0x000fe20007ffe1ff */
[----:B------:R-:W-:Y:S01]  /*5fa0*/  @!P1 IMAD.IADD R21, R21, 0x1, -R0 ;  /* 0x0000000115159824 */ /* 0x000fe200078e0a00 */
[C---:B------:R-:W-:Y:S01]  /*5fb0*/  ISETP.GT.U32.AND P1, PT, R0.reuse, R239, PT ;  /* 0x000000ef0000720c */ /* 0x040fe20003f24070 */
[----:B------:R-:W-:-:S02]  /*5fc0*/  IMAD R227, R0, R16, R227 ;  /* 0x0000001000e37224 */ /* 0x000fc400078e02e3 */
[--C-:B------:R-:W-:Y:S01]  /*5fd0*/  @!P0 IMAD.IADD R19, R19, 0x1, -R0.reuse ;  /* 0x0000000113138824 */ /* 0x100fe200078e0a00 */
[----:B------:R-:W-:Y:S01]  /*5fe0*/  @!P2 IADD3 R231, R231, -R0, RZ ;  /* 0x80000000e7e7a210 */ /* 0x000fe20007ffe0ff */
[C---:B------:R-:W-:Y:S01]  /*5ff0*/  IMAD R223, R0.reuse, R2, R223 ;  /* 0x0000000200df7224 */ /* 0x040fe200078e02df */
[----:B------:R-:W-:Y:S01]  /*6000*/  ISETP.GT.U32.AND P0, PT, R0, R227, PT ;  /* 0x000000e30000720c */ /* 0x000fe20003f04070 */
[--C-:B------:R-:W-:Y:S01]  /*6010*/  @!P5 IMAD.IADD R241, R241, 0x1, -R0.reuse ;  /* 0x00000001f1f1d824 */ /* 0x100fe200078e0a00 */
[----:B------:R-:W-:Y:S01]  /*6020*/  ISETP.GE.AND P5, PT, R38, RZ, PT ;  /* 0x000000ff2600720c */ /* 0x000fe20003fa6270 */
[----:B------:R-:W-:Y:S01]  /*6030*/  @!P6 IMAD.IADD R245, R245, 0x1, -R0 ;  /* 0x00000001f5f5e824 */ /* 0x000fe200078e0a00 */
[----:B------:R-:W-:Y:S01]  /*6040*/  @!P4 IADD3 R11, -R11, RZ, RZ ;  /* 0x000000ff0b0bc210 */ /* 0x000fe20007ffe1ff */
[----:B------:R-:W-:Y:S01]  /*6050*/  IMAD.SHL.U32 R12, R246, 0x4, RZ ;  /* 0x00000004f60c7824 */ /* 0x000fe200078e00ff */
[----:B------:R-:W-:Y:S02]  /*6060*/  ISETP.GT.U32.AND P3, PT, R0, R223, PT ;  /* 0x000000df0000720c */ /* 0x000fe40003f64070 */
[----:B------:R-:W-:-:S02]  /*6070*/  @!P1 IADD3 R239, R239, -R0, RZ ;  /* 0x80000000efef9210 */ /* 0x000fc40007ffe0ff */
[----:B------:R-:W-:Y:S02]  /*6080*/  ISETP.GT.U32.AND P4, PT, R0, R231, PT ;  /* 0x000000e70000720c */ /* 0x000fe40003f84070 */
[----:B------:R-:W-:Y:S01]  /*6090*/  ISETP.GE.AND P1, PT, R42, RZ, PT ;  /* 0x000000ff2a00720c */ /* 0x000fe20003f26270 */
[--C-:B------:R-:W-:Y:S01]  /*60a0*/  @!P0 IMAD.IADD R227, R227, 0x1, -R0.reuse ;  /* 0x00000001e3e38824 */ /* 0x100fe200078e0a00 */
[----:B------:R-:W-:Y:S01]  /*60b0*/  ISETP.GT.U32.AND P2, PT, R0, R221, PT ;  /* 0x000000dd0000720c */ /* 0x000fe20003f44070 */
[----:B------:R-:W-:Y:S01]  /*60c0*/  @!P5 IMAD.MOV R19, RZ, RZ, -R19 ;  /* 0x000000ffff13d224 */ /* 0x000fe200078e0a13 */
[----:B------:R-:W-:Y:S02]  /*60d0*/  ISETP.GE.AND P6, PT, R34, RZ, PT ;  /* 0x000000ff2200720c */ /* 0x000fe40003fc6270 */
[----:B------:R-:W-:Y:S01]  /*60e0*/  ISETP.GE.AND P0, PT, R40, RZ, PT ;  /* 0x000000ff2800720c */ /* 0x000fe20003f06270 */
[----:B------:R-:W-:Y:S01]  /*60f0*/  @!P3 IMAD.IADD R223, R223, 0x1, -R0 ;  /* 0x00000001dfdfb824 */ /* 0x000fe200078e0a00 */
[----:B------:R-:W-:-:S02]  /*6100*/  ISETP.GE.AND P3, PT, R44, RZ, PT ;  /* 0x000000ff2c00720c */ /* 0x000fc40003f66270 */
[----:B------:R-:W-:Y:S01]  /*6110*/  ISETP.GT.U32.AND P5, PT, R0, R241, PT ;  /* 0x000000f10000720c */ /* 0x000fe20003fa4070 */
[--C-:B------:R-:W-:Y:S01]  /*6120*/  @!P4 IMAD.IADD R231, R231, 0x1, -R0.reuse ;  /* 0x00000001e7e7c824 */ /* 0x100fe200078e0a00 */
[----:B------:R-:W-:Y:S02]  /*6130*/  ISETP.GE.AND P4, PT, R20, RZ, PT ;  /* 0x000000ff1400720c */ /* 0x000fe40003f86270 */
[----:B------:R-:W-:Y:S01]  /*6140*/  @!P1 IADD3 R23, -R23, RZ, RZ ;  /* 0x000000ff17179210 */ /* 0x000fe20007ffe1ff */
[--C-:B------:R-:W-:Y:S01]  /*6150*/  @!P2 IMAD.IADD R221, R221, 0x1, -R0.reuse ;  /* 0x00000001dddda824 */ /* 0x100fe200078e0a00 */
[C---:B------:R-:W-:Y:S01]  /*6160*/  ISETP.GT.U32.AND P1, PT, R0.reuse, R239, PT ;  /* 0x000000ef0000720c */ /* 0x040fe20003f24070 */
[----:B------:R-:W-:Y:S01]  /*6170*/  @!P6 IMAD.MOV R5, RZ, RZ, -R5 ;  /* 0x000000ffff05e224 */ /* 0x000fe200078e0a05 */
[C---:B------:R-:W-:Y:S01]  /*6180*/  ISETP.GT.U32.AND P2, PT, R0.reuse, R229, PT ;  /* 0x000000e50000720c */ /* 0x040fe20003f44070 */
[----:B------:R-:W-:Y:S01]  /*6190*/  @!P0 IMAD.MOV R21, RZ, RZ, -R21 ;  /* 0x000000ffff158224 */ /* 0x000fe200078e0a15 */
[C---:B------:R-:W-:Y:S01]  /*61a0*/  ISETP.GT.U32.AND P0, PT, R0.reuse, R227, PT ;  /* 0x000000e30000720c */ /* 0x040fe20003f04070 */
[----:B------:R-:W-:Y:S01]  /*61b0*/  @!P3 IMAD.MOV R245, RZ, RZ, -R245 ;  /* 0x000000fffff5b224 */ /* 0x000fe200078e0af5 */
[C---:B------:R-:W-:Y:S01]  /*61c0*/  ISETP.GT.U32.AND P6, PT, R0.reuse, R221, PT ;  /* 0x000000dd0000720c */ /* 0x040fe20003fc4070 */
[----:B------:R-:W-:Y:S01]  /*61d0*/  @!P5 IMAD.IADD R241, R241, 0x1, -R0 ;  /* 0x00000001f1f1d824 */ /* 0x000fe200078e0a00 */
[----:B------:R-:W-:Y:S01]  /*61e0*/  ISETP.GT.U32.AND P3, PT, R0, R223, PT ;  /* 0x000000df0000720c */ /* 0x000fe20003f64070 */
[----:B------:R-:W-:Y:S01]  /*61f0*/  @!P4 IMAD.MOV R231, RZ, RZ, -R231 ;  /* 0x000000ffffe7c224 */ /* 0x000fe200078e0ae7 */
[----:B------:R-:W-:-:S02]  /*6200*/  ISETP.GE.AND P5, PT, R32, RZ, PT ;  /* 0x000000ff2000720c */ /* 0x000fc40003fa6270 */
[----:B------:R-:W-:Y:S01]  /*6210*/  ISETP.GE.AND P4, PT, R3, RZ, PT ;  /* 0x000000ff0300720c */ /* 0x000fe20003f86270 */
[--C-:B------:R-:W-:Y:S01]  /*6220*/  @!P1 IMAD.IADD R239, R239, 0x1, -R0.reuse ;  /* 0x00000001efef9824 */ /* 0x100fe200078e0a00 */
[----:B------:R-:W-:Y:S02]  /*6230*/  ISETP.GE.AND P1, PT, R50, RZ, PT ;  /* 0x000000ff3200720c */ /* 0x000fe40003f26270 */
[-C--:B------:R-:W-:Y:S02]  /*6240*/  @!P2 IADD3 R229, R229, -R0.reuse, RZ ;  /* 0x80000000e5e5a210 */ /* 0x080fe40007ffe0ff */
[----:B------:R-:W-:Y:S02]  /*6250*/  ISETP.GE.AND P2, PT, R46, RZ, PT ;  /* 0x000000ff2e00720c */ /* 0x000fe40003f46270 */
[-C--:B------:R-:W-:Y:S01]  /*6260*/  @!P0 IADD3 R227, R227, -R0.reuse, RZ ;  /* 0x80000000e3e38210 */ /* 0x080fe20007ffe0ff */
[----:B------:R-:W-:Y:S01]  /*6270*/  @!P3 IMAD.IADD R223, R223, 0x1, -R0 ;  /* 0x00000001dfdfb824 */ /* 0x000fe200078e0a00 */
[----:B------:R-:W-:Y:S01]  /*6280*/  @!P6 IADD3 R221, R221, -R0, RZ ;  /* 0x80000000dddde210 */ /* 0x000fe20007ffe0ff */
[----:B------:R-:W-:Y:S01]  /*6290*/  IMAD R0, R252, R243, RZ ;  /* 0x000000f3fc007224 */ /* 0x000fe200078e02ff */
[----:B------:R-:W-:-:S02]  /*62a0*/  ISETP.GE.AND P0, PT, R48, RZ, PT ;  /* 0x000000ff3000720c */ /* 0x000fc40003f06270 */
[----:B------:R-:W-:Y:S01]  /*62b0*/  @!P5 IADD3 R241, -R241, RZ, RZ ;  /* 0x000000fff1f1d210 */ /* 0x000fe20007ffe1ff */
[----:B------:R-:W-:Y:S01]  /*62c0*/  @!P4 IMAD.MOV R221, RZ, RZ, -R221 ;  /* 0x000000ffffddc224 */ /* 0x000fe200078e0add */
[----:B------:R-:W-:Y:S02]  /*62d0*/  ISETP.GE.AND P3, PT, R52, RZ, PT ;  /* 0x000000ff3400720c */ /* 0x000fe40003f66270 */
[----:B------:R-:W-:Y:S01]  /*62e0*/  ISETP.NE.AND P5, PT, R54, RZ, PT ;  /* 0x000000ff3600720c */ /* 0x000fe20003fa5270 */
[----:B------:R-:W-:Y:S01]  /*62f0*/  @!P2 IMAD.MOV R229, RZ, RZ, -R229 ;  /* 0x000000ffffe5a224 */ /* 0x000fe200078e0ae5 */
[----:B------:R-:W-:Y:S02]  /*6300*/  @!P1 IADD3 R239, -R239, RZ, RZ ;  /* 0x000000ffefef9210 */ /* 0x000fe40007ffe1ff */
[----:B------:R-:W-:Y:S02]  /*6310*/  ISETP.GE.AND P6, PT, R7, RZ, PT ;  /* 0x000000ff0700720c */ /* 0x000fe40003fc6270 */
[----:B------:R-:W-:Y:S01]  /*6320*/  ISETP.GE.AND P1, PT, R8, RZ, PT ;  /* 0x000000ff0800720c */ /* 0x000fe20003f26270 */
[----:B------:R-:W-:Y:S01]  /*6330*/  @!P0 IMAD.MOV R227, RZ, RZ, -R227 ;  /* 0x000000ffffe38224 */ /* 0x000fe200078e0ae3 */
[----:B------:R-:W-:-:S02]  /*6340*/  SEL R221, R238, R221, !P5 ;  /* 0x000000ddeedd7207 */ /* 0x000fc40006800000 */
[----:B------:R-:W-:Y:S01]  /*6350*/  SEL R219, R238, R219, !P5 ;  /* 0x000000dbeedb7207 */ /* 0x000fe20006800000 */
[----:B------:R-:W-:Y:S01]  /*6360*/  @!P3 IMAD.MOV R223, RZ, RZ, -R223 ;  /* 0x000000ffffdfb224 */ /* 0x000fe200078e0adf */
[----:B------:R-:W-:Y:S01]  /*6370*/  LOP3.LUT R2, R246, 0x60, RZ, 0xc0, !PT ;  /* 0x00000060f6027812 */ /* 0x000fe200078ec0ff */
[----:B------:R-:W-:Y:S01]  /*6380*/  IMAD R221, R221, UR34, RZ ;  /* 0x00000022dddd7c24 */ /* 0x000fe2000f8e02ff */
[----:B------:R-:W-:Y:S01]  /*6390*/  LOP3.LUT R9, R12, 0x7c, RZ, 0xc0, !PT ;  /* 0x0000007c0c097812 */ /* 0x000fe200078ec0ff */
[----:B------:R-:W-:Y:S01]  /*63a0*/  IMAD R219, R219, UR32, RZ ;  /* 0x00000020dbdb7c24 */ /* 0x000fe2000f8e02ff */
[----:B------:R-:W-:Y:S01]  /*63b0*/  LEA R12, P0, R0, UR4, 0x2 ;  /* 0x00000004000c7c11 */ /* 0x000fe2000f8010ff */
[----:B------:R-:W-:Y:S01]  /*63c0*/  ULDC UR4, c[0x0][0x240] ;  /* 0x0000900000047ab9 */ /* 0x000fe20000000800 */
[C---:B------:R-:W-:Y:S01]  /*63d0*/  SEL R244, R238.reuse, R229, !P5 ;  /* 0x000000e5eef47207 */ /* 0x040fe20006800000 */
[----:B------:R-:W-:Y:S01]  /*63e0*/  IMAD.MOV.U32 R229, RZ, RZ, R4 ;  /* 0x000000ffffe57224 */ /* 0x000fe200078e0004 */
[----:B------:R-:W-:Y:S01]  /*63f0*/  SEL R217, R238, R217, !P5 ;  /* 0x000000d9eed97207 */ /* 0x000fe20006800000 */
[----:B------:R-:W-:Y:S01]  /*6400*/  IMAD R9, R2, 0x200, R9 ;  /* 0x0000020002097824 */ /* 0x000fe200078e0209 */
[C---:B------:R-:W-:Y:S01]  /*6410*/  SEL R215, R238.reuse, R215, !P5 ;  /* 0x000000d7eed77207 */ /* 0x040fe20006800000 */
[----:B------:R-:W-:Y:S01]  /*6420*/  @!P1 IMAD.MOV R229, RZ, RZ, -R229 ;  /* 0x000000ffffe59224 */ /* 0x000fe200078e0ae5 */
[C---:B------:R-:W-:Y:S01]  /*6430*/  SEL R213, R238.reuse, R213, !P5 ;  /* 0x000000d5eed57207 */ /* 0x040fe20006800000 */
[----:B------:R-:W-:Y:S01]  /*6440*/  IMAD R217, R217, UR34, RZ ;  /* 0x00000022d9d97c24 */ /* 0x000fe2000f8e02ff */
[----:B------:R-:W-:Y:S01]  /*6450*/  SEL R211, R238, R211, !P5 ;  /* 0x000000d3eed37207 */ /* 0x000fe20006800000 */
[----:B------:R-:W-:Y:S01]  /*6460*/  IMAD R215, R215, UR34, RZ ;  /* 0x00000022d7d77c24 */ /* 0x000fe2000f8e02ff */
[----:B------:R-:W-:Y:S01]  /*6470*/  LEA.HI.X.SX32 R0, R0, UR5, 0x2, P0 ;  /* 0x0000000500007c11 */ /* 0x000fe200080f16ff */
[----:B------:R-:W-:Y:S01]  /*6480*/  IMAD R213, R213, UR34, RZ ;  /* 0x00000022d5d57c24 */ /* 0x000fe2000f8e02ff */
[----:B------:R-:W-:Y:S01]  /*6490*/  ISETP.NE.AND P2, PT, R56, RZ, PT ;  /* 0x000000ff3800720c */ /* 0x000fe20003f45270 */
[----:B------:R-:W-:Y:S01]  /*64a0*/  IMAD R211, R211, UR34, RZ ;  /* 0x00000022d3d37c24 */ /* 0x000fe2000f8e02ff */
[----:B------:R-:W-:Y:S01]  /*64b0*/  LOP3.LUT R2, RZ, R56, RZ, 0x33, !PT ;  /* 0x00000038ff027212 */ /* 0x000fe200078e33ff */
[----:B------:R-:W-:Y:S01]  /*64c0*/  ULDC UR5, c[0x0][0x240] ;  /* 0x0000900000057ab9 */ /* 0x000fe20000000800 */
[----:B------:R-:W-:Y:S01]  /*64d0*/  SEL R209, R238, R209, !P5 ;  /* 0x000000d1eed17207 */ /* 0x000fe20006800000 */
[----:B------:R-:W-:Y:S01]  /*64e0*/  ULDC UR32, c[0x0][0x240] ;  /* 0x0000900000207ab9 */ /* 0x000fe20000000800 */
[----:B------:R-:W-:-:S02]  /*64f0*/  @!P6 IADD3 R225, -R225, RZ, RZ ;  /* 0x000000ffe1e1e210 */ /* 0x000fc40007ffe1ff */
[-C--:B------:R-:W-:Y:S01]  /*6500*/  LEA R236, P0, R221, R12.reuse, 0x2 ;  /* 0x0000000cddec7211 */ /* 0x080fe200078010ff */
[----:B------:R-:W-:Y:S01]  /*6510*/  IMAD R209, R209, UR34, RZ ;  /* 0x00000022d1d17c24 */ /* 0x000fe2000f8e02ff */
[C---:B------:R-:W-:Y:S02]  /*6520*/  SEL R207, R238.reuse, R207, !P5 ;  /* 0x000000cfeecf7207 */ /* 0x040fe40006800000 */
[C---:B------:R-:W-:Y:S02]  /*6530*/  SEL R36, R238.reuse, R27, !P5 ;  /* 0x0000001bee247207 */ /* 0x040fe40006800000 */
[C---:B------:R-:W-:Y:S01]  /*6540*/  SEL R34, R238.reuse, R29, !P5 ;  /* 0x0000001dee227207 */ /* 0x040fe20006800000 */
[----:B------:R-:W-:Y:S01]  /*6550*/  IMAD R207, R207, UR34, RZ ;  /* 0x00000022cfcf7c24 */ /* 0x000fe2000f8e02ff */
[----:B------:R-:W-:Y:S02]  /*6560*/  SEL R32, R238, R31, !P5 ;  /* 0x0000001fee207207 */ /* 0x000fe40006800000 */
[----:B------:R-:W-:-:S02]  /*6570*/  LEA R222, P3, R219, R12, 0x2 ;  /* 0x0000000cdbde7211 */ /* 0x000fc400078610ff */
[C---:B------:R-:W-:Y:S02]  /*6580*/  SEL R205, R238.reuse, R205, !P5 ;  /* 0x000000cdeecd7207 */ /* 0x040fe40006800000 */
[C---:B------:R-:W-:Y:S02]  /*6590*/  SEL R31, R238.reuse, R6, !P5 ;  /* 0x00000006ee1f7207 */ /* 0x040fe40006800000 */
[C---:B------:R-:W-:Y:S01]  /*65a0*/  SEL R29, R238.reuse, R10, !P5 ;  /* 0x0000000aee1d7207 */ /* 0x040fe20006800000 */
[----:B------:R-:W-:Y:S01]  /*65b0*/  IMAD R205, R205, UR34, RZ ;  /* 0x00000022cdcd7c24 */ /* 0x000fe2000f8e02ff */
[C---:B------:R-:W-:Y:S02]  /*65c0*/  SEL R27, R238.reuse, R14, !P5 ;  /* 0x0000000eee1b7207 */ /* 0x040fe40006800000 */
[C---:B------:R-:W-:Y:S02]  /*65d0*/  SEL R203, R238.reuse, R203, !P5 ;  /* 0x000000cbeecb7207 */ /* 0x040fe40006800000 */
[----:B------:R-:W-:-:S02]  /*65e0*/  SEL R201, R238, R201, !P5 ;  /* 0x000000c9eec97207 */ /* 0x000fc40006800000 */
[C---:B------:R-:W-:Y:S01]  /*65f0*/  SEL R199, R238.reuse, R199, !P5 ;  /* 0x000000c7eec77207 */ /* 0x040fe20006800000 */
[----:B------:R-:W-:Y:S01]  /*6600*/  IMAD R203, R203, UR34, RZ ;  /* 0x00000022cbcb7c24 */ /* 0x000fe2000f8e02ff */
        /* <DEDUP_REMOVED lines=91> */
[----:B------:R-:W-:Y:S01]  /*6bc0*/  ULDC UR35, c[0x0][0x240] ;  /* 0x0000900000237ab9 */ /* 0x000fe20000000800 */
        /* <DEDUP_REMOVED lines=29> */
[----:B------:R-:W-:Y:S01]  /*6da0*/  ULDC UR34, c[0x0][0x240] ;  /* 0x0000900000227ab9 */ /* 0x000fe20000000800 */
        /* <DEDUP_REMOVED lines=76> */
[----:B------:R-:W-:Y:S01]  /*7270*/  SEL R11, R238, R11, !P5 ;  /* 0x0000000bee0b7207 */ /* 0x000fe20006800000 */
[----:B------:R-:W-:Y:S01]  /*7280*/  IMAD R34, R34, UR57, RZ ;  /* 0x0000003922227c24 */ /* 0x000fe2000f8e02ff */
[C---:B------:R-:W-:Y:S01]  /*7290*/  SEL R19, R238.reuse, R19, !P5 ;  /* 0x00000013ee137207 */ /* 0x040fe20006800000 */
[----:B------:R-:W-:Y:S01]  /*72a0*/  ULDC UR45, c[0x0][0x240] ;  /* 0x00009000002d7ab9 */ /* 0x000fe20000000800 */
[C---:B------:R-:W-:Y:S01]  /*72b0*/  SEL R21, R238.reuse, R21, !P5 ;  /* 0x00000015ee157207 */ /* 0x040fe20006800000 */
[----:B------:R-:W-:Y:S01]  /*72c0*/  ULDC UR51, c[0x0][0x240] ;  /* 0x0000900000337ab9 */ /* 0x000fe20000000800 */
[C---:B------:R-:W-:Y:S01]  /*72d0*/  SEL R23, R238.reuse, R23, !P5 ;  /* 0x00000017ee177207 */ /* 0x040fe20006800000 */
[----:B------:R-:W1:Y:S01]  /*72e0*/  LDC R247, c[0x0][0x230] ;  /* 0x00008c00fff77b82 */ /* 0x000e620000000800 */
        /* <DEDUP_REMOVED lines=10> */
[----:B------:R-:W-:Y:S01]  /*7390*/  SEL R238, R238, R223, !P5 ;  /* 0x000000dfeeee7207 */ /* 0x000fe20006800000 */
[----:B------:R-:W-:Y:S01]  /*73a0*/  IMAD R55, R55, UR45, RZ ;  /* 0x0000002d37377c24 */ /* 0x000fe2000f8e02ff */
[----:B------:R-:W-:Y:S01]  /*73b0*/  SEL R4, R2, R225, !P2 ;  /* 0x000000e102047207 */ /* 0x000fe20005000000 */
[----:B------:R-:W-:Y:S01]  /*73c0*/  IMAD R43, R43, UR51, RZ ;  /* 0x000000332b2b7c24 */ /* 0x000fe2000f8e02ff */
[-C--:B------:R-:W-:Y:S01]  /*73d0*/  LEA.HI.X.SX32 R237, R221, R0.reuse, 0x2, P0 ;  /* 0x00000000dded7211 */ /* 0x080fe200000f16ff */
[----:B------:R-:W-:Y:S01]  /*73e0*/  IMAD R30, R30, UR61, RZ ;  /* 0x0000003d1e1e7c24 */ /* 0x000fe2000f8e02ff */
[----:B------:R-:W-:Y:S01]  /*73f0*/  SEL R2, R2, R229, !P2 ;  /* 0x000000e502027207 */ /* 0x000fe20005000000 */
[----:B------:R-:W-:Y:S01]  /*7400*/  IMAD R39, R39, UR53, RZ ;  /* 0x0000003527277c24 */ /* 0x000fe2000f8e02ff */
[----:B------:R-:W-:Y:S01]  /*7410*/  LEA.HI.X.SX32 R223, R219, R0, 0x2, P3 ;  /* 0x00000000dbdf7211 */ /* 0x000fe200018f16ff */
[----:B------:R-:W-:Y:S01]  /*7420*/  STL.64 [R1+0x60], R236 ;  /* 0x000060ec01007387 */ /* 0x000fe20000100a00 */
[-C--:B------:R-:W-:Y:S01]  /*7430*/  LEA R232, P2, R217, R12.reuse, 0x2 ;  /* 0x0000000cd9e87211 */ /* 0x080fe200078410ff */
[----:B------:R-:W-:Y:S01]  /*7440*/  IMAD R36, R36, UR55, RZ ;  /* 0x0000003724247c24 */ /* 0x000fe2000f8e02ff */
[-C--:B------:R-:W-:Y:S01]  /*7450*/  LEA R230, P1, R215, R12.reuse, 0x2 ;  /* 0x0000000cd7e67211 */ /* 0x080fe200078210ff */
[----:B------:R2:W-:Y:S01]  /*7460*/  STL.64 [R1+0x860], R222 ;  /* 0x000860de01007387 */ /* 0x0005e20000100a00 */
[-C--:B------:R-:W-:Y:S01]  /*7470*/  LEA R228, P0, R213, R12.reuse, 0x2 ;  /* 0x0000000cd5e47211 */ /* 0x080fe200078010ff */
[----:B------:R-:W-:Y:S01]  /*7480*/  IMAD R28, R28, UR5, RZ ;  /* 0x000000051c1c7c24 */ /* 0x000fe2000f8e02ff */
[-C--:B------:R-:W-:Y:S01]  /*7490*/  LEA R226, P6, R211, R12.reuse, 0x2 ;  /* 0x0000000cd3e27211 */ /* 0x080fe200078c10ff */
[----:B------:R-:W-:Y:S01]  /*74a0*/  IMAD R27, R27, UR6, RZ ;  /* 0x000000061b1b7c24 */ /* 0x000fe2000f8e02ff */
[----:B------:R-:W-:Y:S01]  /*74b0*/  LEA R224, P5, R209, R12, 0x2 ;  /* 0x0000000cd1e07211 */ /* 0x000fe200078a10ff */
[----:B------:R-:W-:Y:S01]  /*74c0*/  ULDC UR52, c[0x0][0x240] ;  /* 0x0000900000347ab9 */ /* 0x000fe20000000800 */
[-C--:B------:R-:W-:Y:S01]  /*74d0*/  LEA.HI.X.SX32 R233, R217, R0.reuse, 0x2, P2 ;  /* 0x00000000d9e97211 */ /* 0x080fe200010f16ff */
[----:B------:R-:W-:Y:S01]  /*74e0*/  ULDC UR58, c[0x0][0x240] ;  /* 0x00009000003a7ab9 */ /* 0x000fe20000000800 */
[----:B------:R-:W-:Y:S01]  /*74f0*/  LEA.HI.X.SX32 R231, R215, R0, 0x2, P1 ;  /* 0x00000000d7e77211 */ /* 0x000fe200008f16ff */
[----:B------:R-:W-:Y:S01]  /*7500*/  ULDC UR10, c[0x0][0x240] ;  /* 0x00009000000a7ab9 */ /* 0x000fe20000000800 */
[-C--:B------:R-:W-:Y:S01]  /*7510*/  LEA R220, P3, R205, R12.reuse, 0x2 ;  /* 0x0000000ccddc7211 */ /* 0x080fe200078610ff */
[----:B------:R-:W-:Y:S01]  /*7520*/  STL.64 [R1+0x58], R232 ;  /* 0x000058e801007387 */ /* 0x000fe20000100a00 */
[----:B--2---:R-:W-:Y:S01]  /*7530*/  LEA R222, P4, R207, R12, 0x2 ;  /* 0x0000000ccfde7211 */ /* 0x004fe200078810ff */
[----:B------:R-:W-:Y:S01]  /*7540*/  ULDC UR60, c[0x0][0x240] ;  /* 0x00009000003c7ab9 */ /* 0x000fe20000000800 */
[----:B------:R-:W-:Y:S01]  /*7550*/  LEA.HI.X.SX32 R229, R213, R0, 0x2, P0 ;  /* 0x00000000d5e57211 */ /* 0x000fe200000f16ff */
[----:B------:R2:W-:Y:S01]  /*7560*/  STL.64 [R1+0x50], R230 ;  /* 0x000050e601007387 */ /* 0x0005e20000100a00 */
[----:B------:R-:W-:Y:S01]  /*7570*/  LEA R218, P2, R203, R12, 0x2 ;  /* 0x0000000ccbda7211 */ /* 0x000fe200078410ff */
[----:B------:R-:W-:Y:S01]  /*7580*/  ULDC UR4, c[0x0][0x240] ;  /* 0x0000900000047ab9 */ /* 0x000fe20000000800 */
[----:B------:R-:W-:Y:S01]  /*7590*/  LEA.HI.X.SX32 R227, R211, R0, 0x2, P6 ;  /* 0x00000000d3e37211 */ /* 0x000fe200030f16ff */
[----:B------:R4:W-:Y:S01]  /*75a0*/  STL.64 [R1+0x48], R228 ;  /* 0x000048e401007387 */ /* 0x0009e20000100a00 */
[----:B------:R-:W-:Y:S01]  /*75b0*/  LEA R216, P1, R201, R12, 0x2 ;  /* 0x0000000cc9d87211 */ /* 0x000fe200078210ff */
[----:B------:R-:W-:Y:S01]  /*75c0*/  ULDC UR12, c[0x0][0x240] ;  /* 0x00009000000c7ab9 */ /* 0x000fe20000000800 */
[----:B------:R-:W-:Y:S01]  /*75d0*/  LEA.HI.X.SX32 R225, R209, R0, 0x2, P5 ;  /* 0x00000000d1e17211 */ /* 0x000fe200028f16ff */
[----:B------:R-:W-:Y:S01]  /*75e0*/  STL.64 [R1+0x40], R226 ;  /* 0x000040e201007387 */ /* 0x000fe20000100a00 */
[----:B------:R-:W-:Y:S01]  /*75f0*/  LEA R214, P0, R199, R12, 0x2 ;  /* 0x0000000cc7d67211 */ /* 0x000fe200078010ff */
[----:B------:R-:W-:Y:S01]  /*7600*/  ULDC UR13, c[0x0][0x240] ;  /* 0x00009000000d7ab9 */ /* 0x000fe20000000800 */
[-C--:B------:R-:W-:Y:S01]  /*7610*/  LEA.HI.X.SX32 R223, R207, R0.reuse, 0x2, P4 ;  /* 0x00000000cfdf7211 */ /* 0x080fe200020f16ff */
[----:B------:R-:W-:Y:S01]  /*7620*/  STL.64 [R1+0x38], R224 ;  /* 0x000038e001007387 */ /* 0x000fe20000100a00 */
[-C--:B------:R-:W-:Y:S01]  /*7630*/  LEA.HI.X.SX32 R221, R205, R0.reuse, 0x2, P3 ;  /* 0x00000000cddd7211 */ /* 0x080fe200018f16ff */
[----:B------:R-:W-:Y:S01]  /*7640*/  IMAD R41, R41, UR52, RZ ;  /* 0x0000003429297c24 */ /* 0x000fe2000f8e02ff */
[-C--:B------:R-:W-:Y:S01]  /*7650*/  LEA.HI.X.SX32 R219, R203, R0.reuse, 0x2, P2 ;  /* 0x00000000cbdb7211 */ /* 0x080fe200010f16ff */
[----:B------:R-:W-:Y:S01]  /*7660*/  STL.64 [R1+0x30], R222 ;  /* 0x000030de01007387 */ /* 0x000fe20000100a00 */
[----:B------:R-:W-:Y:S01]  /*7670*/  LEA.HI.X.SX32 R217, R201, R0, 0x2, P1 ;  /* 0x00000000c9d97211 */ /* 0x000fe200008f16ff */
[----:B------:R-:W-:Y:S01]  /*7680*/  IMAD R33, R33, UR58, RZ ;  /* 0x0000003a21217c24 */ /* 0x000fe2000f8e02ff */
[----:B------:R-:W-:Y:S01]  /*7690*/  LEA R234, P3, R191, R12, 0x2 ;  /* 0x0000000cbfea7211 */ /* 0x000fe200078610ff */
[----:B------:R3:W-:Y:S01]  /*76a0*/  STL.64 [R1+0x28], R220 ;  /* 0x000028dc01007387 */ /* 0x0007e20000100a00 */
[----:B------:R-:W-:Y:S01]  /*76b0*/  LEA.HI.X.SX32 R215, R199, R0, 0x2, P0 ;  /* 0x00000000c7d77211 */ /* 0x000fe200000f16ff */
[----:B------:R-:W-:Y:S01]  /*76c0*/  IMAD R22, R22, UR10, RZ ;  /* 0x0000000a16167c24 */ /* 0x000fe2000f8e02ff */
[-C--:B--2---:R-:W-:Y:S01]  /*76d0*/  LEA R230, P1, R187, R12.reuse, 0x2 ;  /* 0x0000000cbbe67211 */ /* 0x084fe200078210ff */
[----:B------:R-:W-:Y:S01]  /*76e0*/  STL.64 [R1+0x20], R218 ;  /* 0x000020da01007387 */ /* 0x000fe20000100a00 */
[-C--:B----4-:R-:W-:Y:S01]  /*76f0*/  LEA R228, P0, R185, R12.reuse, 0x2 ;  /* 0x0000000cb9e47211 */ /* 0x090fe200078010ff */
[----:B------:R-:W-:Y:S01]  /*7700*/  IMAD R31, R31, UR60, RZ ;  /* 0x0000003c1f1f7c24 */ /* 0x000fe2000f8e02ff */
[----:B------:R-:W-:Y:S01]  /*7710*/  LEA R212, P6, R197, R12, 0x2 ;  /* 0x0000000cc5d47211 */ /* 0x000fe200078c10ff */
[----:B------:R2:W-:Y:S01]  /*7720*/  STL.64 [R1+0x18], R216 ;  /* 0x000018d801007387 */ /* 0x0005e20000100a00 */
[-C--:B------:R-:W-:Y:S01]  /*7730*/  LEA.HI.X.SX32 R235, R191, R0.reuse, 0x2, P3 ;  /* 0x00000000bfeb7211 */ /* 0x080fe200018f16ff */
[----:B------:R-:W-:Y:S01]  /*7740*/  IMAD R29, R29, UR4, RZ ;  /* 0x000000041d1d7c24 */ /* 0x000fe2000f8e02ff */
[----:B------:R-:W-:Y:S01]  /*7750*/  LEA.HI.X.SX32 R231, R187, R0, 0x2, P1 ;  /* 0x00000000bbe77211 */ /* 0x000fe200008f16ff */
[----:B------:R4:W-:Y:S01]  /*7760*/  STL.64 [R1+0x10], R214 ;  /* 0x000010d601007387 */ /* 0x0009e20000100a00 */
[----:B---3--:R-:W-:Y:S01]  /*7770*/  LEA R220, P3, R177, R12, 0x2 ;  /* 0x0000000cb1dc7211 */ /* 0x008fe200078610ff */
[----:B------:R-:W-:Y:S01]  /*7780*/  IMAD R18, R18, UR12, RZ ;  /* 0x0000000c12127c24 */ /* 0x000fe2000f8e02ff */
[----:B------:R-:W-:Y:S01]  /*7790*/  LEA.HI.X.SX32 R229, R185, R0, 0x2, P0 ;  /* 0x00000000b9e57211 */ /* 0x000fe200000f16ff */
[----:B------:R-:W-:Y:S01]  /*77a0*/  IMAD R17, R17, UR13, RZ ;  /* 0x0000000d11117c24 */ /* 0x000fe2000f8e02ff */
[-C--:B------:R-:W-:Y:S01]  /*77b0*/  LEA R236, P4, R193, R12.reuse, 0x2 ;  /* 0x0000000cc1ec7211 */ /* 0x080fe200078810ff */
[----:B------:R-:W-:Y:S01]  /*77c0*/  ULDC UR59, c[0x0][0x240] ;  /* 0x00009000003b7ab9 */ /* 0x000fe20000000800 */
[-C--:B------:R-:W-:Y:S01]  /*77d0*/  LEA R232, P2, R189, R12.reuse, 0x2 ;  /* 0x0000000cbde87211 */ /* 0x080fe200078410ff */
[----:B------:R-:W-:Y:S01]  /*77e0*/  ULDC UR7, c[0x0][0x240] ;  /* 0x0000900000077ab9 */ /* 0x000fe20000000800 */
[----:B--2---:R-:W-:Y:S01]  /*77f0*/  LEA R216, P1, R173, R12, 0x2 ;  /* 0x0000000cadd87211 */ /* 0x004fe200078210ff */
[----:B------:R-:W-:Y:S01]  /*7800*/  ULDC UR17, c[0x0][0x240] ;  /* 0x0000900000117ab9 */ /* 0x000fe20000000800 */
[----:B------:R-:W-:Y:S01]  /*7810*/  LEA.HI.X.SX32 R213, R197, R0, 0x2, P6 ;  /* 0x00000000c5d57211 */ /* 0x000fe200030f16ff */
[----:B------:R-:W-:Y:S01]  /*7820*/  ULDC UR9, c[0x0][0x240] ;  /* 0x0000900000097ab9 */ /* 0x000fe20000000800 */
[-C--:B----4-:R-:W-:Y:S01]  /*7830*/  LEA R214, P0, R171, R12.reuse, 0x2 ;  /* 0x0000000cabd67211 */ /* 0x090fe200078010ff */
[----:B------:R-:W-:Y:S01]  /*7840*/  ULDC UR11, c[0x0][0x240] ;  /* 0x00009000000b7ab9 */ /* 0x000fe20000000800 */
[-C--:B------:R-:W-:Y:S01]  /*7850*/  LEA R210, P5, R195, R12.reuse, 0x2 ;  /* 0x0000000cc3d27211 */ /* 0x080fe200078a10ff */
[----:B------:R2:W-:Y:S01]  /*7860*/  STL.64 [R1+0x8], R212 ;  /* 0x000008d401007387 */ /* 0x0005e20000100a00 */
[----:B------:R-:W-:Y:S01]  /*7870*/  LEA R226, P6, R183, R12, 0x2 ;  /* 0x0000000cb7e27211 */ /* 0x000fe200078c10ff */
[----:B------:R-:W-:Y:S01]  /*7880*/  ULDC UR19, c[0x0][0x240] ;  /* 0x0000900000137ab9 */ /* 0x000fe20000000800 */
[-C--:B------:R-:W-:Y:S01]  /*7890*/  LEA.HI.X.SX32 R221, R177, R0.reuse, 0x2, P3 ;  /* 0x00000000b1dd7211 */ /* 0x080fe200018f16ff */
[----:B------:R-:W-:Y:S01]  /*78a0*/  ULDC UR20, c[0x0][0x240] ;  /* 0x0000900000147ab9 */ /* 0x000fe20000000800 */
[-C--:B------:R-:W-:Y:S01]  /*78b0*/  LEA.HI.X.SX32 R237, R193, R0.reuse, 0x2, P4 ;  /* 0x00000000c1ed7211 */ /* 0x080fe200020f16ff */
[----:B------:R-:W-:Y:S01]  /*78c0*/  IMAD R32, R32, UR59, RZ ;  /* 0x0000003b20207c24 */ /* 0x000fe2000f8e02ff */
[----:B------:R-:W-:Y:S01]  /*78d0*/  LEA.HI.X.SX32 R233, R189, R0, 0x2, P2 ;  /* 0x00000000bde97211 */ /* 0x000fe200010f16ff */
[----:B------:R-:W-:Y:S01]  /*78e0*/  IMAD R26, R26, UR7, RZ ;  /* 0x000000071a1a7c24 */ /* 0x000fe2000f8e02ff */
[----:B------:R-:W-:Y:S01]  /*78f0*/  LEA R206, P3, R163, R12, 0x2 ;  /* 0x0000000ca3ce7211 */ /* 0x000fe200078610ff */
[----:B------:R-:W-:Y:S01]  /*7900*/  STL.64 [R1+0xdc0], R236 ;  /* 0x000dc0ec01007387 */ /* 0x000fe20000100a00 */
[-C--:B------:R-:W-:Y:S01]  /*7910*/  LEA.HI.X.SX32 R217, R173, R0.reuse, 0x2, P1 ;  /* 0x00000000add97211 */ /* 0x080fe200008f16ff */
[----:B------:R-:W-:Y:S01]  /*7920*/  IMAD R13, R13, UR17, RZ ;  /* 0x000000110d0d7c24 */ /* 0x000fe2000f8e02ff */
[----:B------:R-:W-:Y:S01]  /*7930*/  LEA.HI.X.SX32 R215, R171, R0, 0x2, P0 ;  /* 0x00000000abd77211 */ /* 0x000fe200000f16ff */
[----:B------:R-:W3:Y:S01]  /*7940*/  LDC R249, c[0x0][0x230] ;  /* 0x00008c00fff97b82 */ /* 0x000ee20000000800 */
[-C--:B------:R-:W-:Y:S01]  /*7950*/  LEA R222, P4, R179, R12.reuse, 0x2 ;  /* 0x0000000cb3de7211 */ /* 0x080fe200078810ff */
[----:B------:R-:W-:Y:S01]  /*7960*/  IMAD R24, R24, UR9, RZ ;  /* 0x0000000918187c24 */ /* 0x000fe2000f8e02ff */
[-C--:B------:R-:W-:Y:S01]  /*7970*/  LEA R218, P2, R175, R12.reuse, 0x2 ;  /* 0x0000000cafda7211 */ /* 0x080fe200078410ff */
[----:B------:R-:W-:Y:S01]  /*7980*/  IMAD R20, R20, UR11, RZ ;  /* 0x0000000b14147c24 */ /* 0x000fe2000f8e02ff */
[-C--:B------:R-:W-:Y:S01]  /*7990*/  LEA R202, P1, R159, R12.reuse, 0x2 ;  /* 0x0000000c9fca7211 */ /* 0x080fe200078210ff */
[----:B------:R-:W-:Y:S01]  /*79a0*/  IMAD R6, R6, UR19, RZ ;  /* 0x0000001306067c24 */ /* 0x000fe2000f8e02ff */
[----:B------:R-:W-:Y:S01]  /*79b0*/  LEA R200, P0, R157, R12, 0x2 ;  /* 0x0000000c9dc87211 */ /* 0x000fe200078010ff */
[----:B------:R-:W-:Y:S01]  /*79c0*/  IMAD R5, R5, UR20, RZ ;  /* 0x0000001405057c24 */ /* 0x000fe2000f8e02ff */
[-C--:B------:R-:W-:Y:S01]  /*79d0*/  LEA.HI.X.SX32 R211, R195, R0.reuse, 0x2, P5 ;  /* 0x00000000c3d37211 */ /* 0x080fe200028f16ff */
[----:B------:R-:W-:Y:S01]  /*79e0*/  ULDC UR8, c[0x0][0x240] ;  /* 0x0000900000087ab9 */ /* 0x000fe20000000800 */
[----:B------:R-:W-:Y:S01]  /*79f0*/  LEA.HI.X.SX32 R227, R183, R0, 0x2, P6 ;  /* 0x00000000b7e37211 */ /* 0x000fe200030f16ff */
[----:B------:R-:W-:Y:S01]  /*7a00*/  ULDC UR14, c[0x0][0x240] ;  /* 0x00009000000e7ab9 */ /* 0x000fe20000000800 */
[-C--:B------:R-:W-:Y:S01]  /*7a10*/  LEA R224, P5, R181, R12.reuse, 0x2 ;  /* 0x0000000cb5e07211 */ /* 0x080fe200078a10ff */
[----:B------:R4:W-:Y:S01]  /*7a20*/  STL.64 [R1], R210 ;  /* 0x000000d201007387 */ /* 0x0009e20000100a00 */
[----:B--2---:R-:W-:Y:S01]  /*7a30*/  LEA R212, P6, R169, R12, 0x2 ;  /* 0x0000000ca9d47211 */ /* 0x004fe200078c10ff */
[----:B------:R-:W-:Y:S01]  /*7a40*/  ULDC UR24, c[0x0][0x240] ;  /* 0x0000900000187ab9 */ /* 0x000fe20000000800 */
[-C--:B------:R-:W-:Y:S01]  /*7a50*/  LEA.HI.X.SX32 R207, R163, R0.reuse, 0x2, P3 ;  /* 0x00000000a3cf7211 */ /* 0x080fe200018f16ff */
[----:B------:R2:W-:Y:S01]  /*7a60*/  STL.64 [R1+0xdc8], R234 ;  /* 0x000dc8ea01007387 */ /* 0x0005e20000100a00 */
[-C--:B------:R-:W-:Y:S01]  /*7a70*/  LEA.HI.X.SX32 R223, R179, R0.reuse, 0x2, P4 ;  /* 0x00000000b3df7211 */ /* 0x080fe200020f16ff */
[----:B------:R-:W-:Y:S01]  /*7a80*/  ULDC UR16, c[0x0][0x240] ;  /* 0x0000900000107ab9 */ /* 0x000fe20000000800 */
[----:B------:R-:W-:Y:S01]  /*7a90*/  LEA.HI.X.SX32 R219, R175, R0, 0x2, P2 ;  /* 0x00000000afdb7211 */ /* 0x000fe200010f16ff */
[----:B------:R-:W-:Y:S01]  /*7aa0*/  ULDC UR18, c[0x0][0x240] ;  /* 0x0000900000127ab9 */ /* 0x000fe20000000800 */
[----:B------:R-:W-:Y:S01]  /*7ab0*/  LEA R192, P3, R149, R12, 0x2 ;  /* 0x0000000c95c07211 */ /* 0x000fe200078610ff */
[----:B------:R-:W-:Y:S01]  /*7ac0*/  ULDC UR26, c[0x0][0x240] ;  /* 0x00009000001a7ab9 */ /* 0x000fe20000000800 */
[-C--:B------:R-:W-:Y:S01]  /*7ad0*/  LEA.HI.X.SX32 R203, R159, R0.reuse, 0x2, P1 ;  /* 0x000000009fcb7211 */ /* 0x080fe200008f16ff */
[----:B------:R-:W-:Y:S01]  /*7ae0*/  IMAD R25, R25, UR8, RZ ;  /* 0x0000000819197c24 */ /* 0x000fe2000f8e02ff */
[----:B------:R-:W-:Y:S01]  /*7af0*/  LEA.HI.X.SX32 R201, R157, R0, 0x2, P0 ;  /* 0x000000009dc97211 */ /* 0x000fe200000f16ff */
[----:B------:R-:W-:Y:S01]  /*7b00*/  IMAD R16, R16, UR14, RZ ;  /* 0x0000000e10107c24 */ /* 0x000fe2000f8e02ff */
        /* <DEDUP_REMOVED lines=12> */
[-C--:B----4-:R-:W-:Y:S01]  /*7bd0*/  LEA R210, P5, R167, R12.reuse, 0x2 ;  /* 0x0000000ca7d27211 */ /* 0x090fe200078a10ff */
[----:B------:R-:W-:Y:S01]  /*7be0*/  ULDC UR23, c[0x0][0x240] ;  /* 0x0000900000177ab9 */ /* 0x000fe20000000800 */
[----:B------:R-:W-:Y:S01]  /*7bf0*/  LEA R198, P6, R155, R12, 0x2 ;  /* 0x0000000c9bc67211 */ /* 0x000fe200078c10ff */
[----:B------:R-:W-:Y:S01]  /*7c00*/  IMAD R15, R15, UR15, RZ ;  /* 0x0000000f0f0f7c24 */ /* 0x000fe2000f8e02ff */
[-C--:B------:R-:W-:Y:S01]  /*7c10*/  LEA.HI.X.SX32 R193, R149, R0.reuse, 0x2, P3 ;  /* 0x0000000095c17211 */ /* 0x080fe200018f16ff */
[----:B------:R-:W-:Y:S01]  /*7c20*/  IMAD R11, R11, UR21, RZ ;  /* 0x000000150b0b7c24 */ /* 0x000fe2000f8e02ff */
[-C--:B------:R-:W-:Y:S01]  /*7c30*/  LEA.HI.X.SX32 R209, R165, R0.reuse, 0x2, P4 ;  /* 0x00000000a5d17211 */ /* 0x080fe200020f16ff */
[----:B------:R-:W-:Y:S01]  /*7c40*/  ULDC UR27, c[0x0][0x240] ;  /* 0x00009000001b7ab9 */ /* 0x000fe20000000800 */
[----:B------:R-:W-:Y:S01]  /*7c50*/  LEA.HI.X.SX32 R205, R161, R0, 0x2, P2 ;  /* 0x00000000a1cd7211 */ /* 0x000fe200010f16ff */
[----:B------:R-:W-:Y:S01]  /*7c60*/  IMAD R21, R21, UR23, RZ ;  /* 0x0000001715157c24 */ /* 0x000fe2000f8e02ff */
[----:B------:R-:W-:Y:S01]  /*7c70*/  LEA R178, P3, R135, R12, 0x2 ;  /* 0x0000000c87b27211 */ /* 0x000fe200078610ff */
[----:B------:R-:W-:Y:S01]  /*7c80*/  ULDC UR22, c[0x0][0x240] ;  /* 0x0000900000167ab9 */ /* 0x000fe20000000800 */
[-C--:B------:R-:W-:Y:S01]  /*7c90*/  LEA.HI.X.SX32 R189, R145, R0.reuse, 0x2, P1 ;  /* 0x0000000091bd7211 */ /* 0x080fe200008f16ff */
[----:B------:R-:W-:Y:S01]  /*7ca0*/  IMAD R243, R243, UR27, RZ ;  /* 0x0000001bf3f37c24 */ /* 0x000fe2000f8e02ff */
[----:B------:R-:W-:Y:S01]  /*7cb0*/  LEA.HI.X.SX32 R187, R143, R0, 0x2, P0 ;  /* 0x000000008fbb7211 */ /* 0x000fe200000f16ff */
[----:B------:R-:W4:Y:S01]  /*7cc0*/  LDC R251, c[0x0][0x230] ;  /* 0x00008c00fffb7b82 */ /* 0x000f220000000800 */
[-C--:B------:R-:W-:Y:S01]  /*7cd0*/  LEA R194, P4, R151, R12.reuse, 0x2 ;  /* 0x0000000c97c27211 */ /* 0x080fe200078810ff */
[----:B------:R-:W-:Y:S01]  /*7ce0*/  IMAD R19, R19, UR22, RZ ;  /* 0x0000001613137c24 */ /* 0x000fe2000f8e02ff */
[-C--:B------:R-:W-:Y:S01]  /*7cf0*/  LEA R190, P2, R147, R12.reuse, 0x2 ;  /* 0x0000000c93be7211 */ /* 0x080fe200078410ff */
[----:B------:R-:W-:Y:S01]  /*7d00*/  ULDC UR25, c[0x0][0x240] ;  /* 0x0000900000197ab9 */ /* 0x000fe20000000800 */
[-C--:B------:R-:W-:Y:S01]  /*7d10*/  LEA R174, P1, R131, R12.reuse, 0x2 ;  /* 0x0000000c83ae7211 */ /* 0x080fe200078210ff */
[----:B------:R-:W-:Y:S01]  /*7d20*/  ULDC UR28, c[0x0][0x240] ;  /* 0x00009000001c7ab9 */ /* 0x000fe20000000800 */
[----:B------:R-:W-:Y:S01]  /*7d30*/  LEA R172, P0, R129, R12, 0x2 ;  /* 0x0000000c81ac7211 */ /* 0x000fe200078010ff */
[----:B------:R-:W1:Y:S01]  /*7d40*/  S2UR UR4, SR_CgaCtaId ;  /* 0x00000000000479c3 */ /* 0x000e620000008800 */
[-C--:B------:R-:W-:Y:S01]  /*7d50*/  LEA.HI.X.SX32 R211, R167, R0.reuse, 0x2, P5 ;  /* 0x00000000a7d37211 */ /* 0x080fe200028f16ff */
[----:B------:R-:W-:Y:S01]  /*7d60*/  ULDC UR29, c[0x0][0x240] ;  /* 0x00009000001d7ab9 */ /* 0x000fe20000000800 */
[----:B------:R-:W-:Y:S01]  /*7d70*/  LEA.HI.X.SX32 R199, R155, R0, 0x2, P6 ;  /* 0x000000009bc77211 */ /* 0x000fe200030f16ff */
[----:B------:R-:W-:Y:S01]  /*7d80*/  ULDC UR30, c[0x0][0x240] ;  /* 0x00009000001e7ab9 */ /* 0x000fe20000000800 */
[-C--:B------:R-:W-:Y:S01]  /*7d90*/  LEA R196, P5, R153, R12.reuse, 0x2 ;  /* 0x0000000c99c47211 */ /* 0x080fe200078a10ff */
[----:B------:R-:W-:Y:S01]  /*7da0*/  ULDC UR31, c[0x0][0x240] ;  /* 0x00009000001f7ab9 */ /* 0x000fe20000000800 */
[----:B------:R-:W-:Y:S01]  /*7db0*/  LEA R184, P6, R141, R12, 0x2 ;  /* 0x0000000c8db87211 */ /* 0x000fe200078c10ff */
[----:B------:R-:W-:Y:S01]  /*7dc0*/  IMAD R245, R245, UR25, RZ ;  /* 0x00000019f5f57c24 */ /* 0x000fe2000f8e02ff */
[-C--:B------:R-:W-:Y:S01]  /*7dd0*/  LEA.HI.X.SX32 R179, R135, R0.reuse, 0x2, P3 ;  /* 0x0000000087b37211 */ /* 0x080fe200018f16ff */
[----:B------:R-:W-:Y:S01]  /*7de0*/  IMAD R241, R241, UR28, RZ ;  /* 0x0000001cf1f17c24 */ /* 0x000fe2000f8e02ff */
[-C--:B------:R-:W-:Y:S01]  /*7df0*/  LEA.HI.X.SX32 R195, R151, R0.reuse, 0x2, P4 ;  /* 0x0000000097c37211 */ /* 0x080fe200020f16ff */
[----:B------:R-:W-:Y:S01]  /*7e00*/  IMAD R240, R240, UR29, RZ ;  /* 0x0000001df0f07c24 */ /* 0x000fe2000f8e02ff */
[----:B------:R-:W-:Y:S01]  /*7e10*/  LEA.HI.X.SX32 R191, R147, R0, 0x2, P2 ;  /* 0x0000000093bf7211 */ /* 0x000fe200010f16ff */
[----:B------:R-:W-:Y:S01]  /*7e20*/  IMAD R239, R239, UR30, RZ ;  /* 0x0000001eefef7c24 */ /* 0x000fe2000f8e02ff */
[----:B------:R-:W-:Y:S01]  /*7e30*/  LEA R164, P3, R121, R12, 0x2 ;  /* 0x0000000c79a47211 */ /* 0x000fe200078610ff */
[----:B------:R-:W-:Y:S01]  /*7e40*/  IMAD R238, R238, UR31, RZ ;  /* 0x0000001feeee7c24 */ /* 0x000fe2000f8e02ff */
[-C--:B------:R-:W-:Y:S01]  /*7e50*/  LEA.HI.X.SX32 R175, R131, R0.reuse, 0x2, P1 ;  /* 0x0000000083af7211 */ /* 0x080fe200008f16ff */
[----:B------:R-:W-:Y:S01]  /*7e60*/  ULDC UR5, c[0x0][0x234] ;  /* 0x00008d0000057ab9 */ /* 0x000fe20000000800 */
[----:B------:R-:W-:Y:S01]  /*7e70*/  LEA.HI.X.SX32 R173, R129, R0, 0x2, P0 ;  /* 0x0000000081ad7211 */ /* 0x000fe200000f16ff */
[----:B------:R-:W-:Y:S01]  /*7e80*/  IMAD R4, R4, UR5, RZ ;  /* 0x0000000504047c24 */ /* 0x000fe2000f8e02ff */
[-C--:B------:R-:W-:Y:S01]  /*7e90*/  LEA R180, P4, R137, R12.reuse, 0x2 ;  /* 0x0000000c89b47211 */ /* 0x080fe200078810ff */
[----:B------:R-:W-:Y:S01]  /*7ea0*/  ULDC.64 UR6, c[0x0][0x210] ;  /* 0x0000840000067ab9 */ /* 0x000fe20000000a00 */
[-C--:B------:R-:W-:Y:S01]  /*7eb0*/  LEA R176, P2, R133, R12.reuse, 0x2 ;  /* 0x0000000c85b07211 */ /* 0x080fe200078410ff */
[----:B------:R-:W-:Y:S01]  /*7ec0*/  IMAD R2, R2, UR5, RZ ;  /* 0x0000000502027c24 */ /* 0x000fe2000f8e02ff */
[-C--:B------:R-:W-:Y:S01]  /*7ed0*/  LEA R160, P1, R117, R12.reuse, 0x2 ;  /* 0x0000000c75a07211 */ /* 0x080fe200078210ff */
[----:B------:R-:W-:Y:S01]  /*7ee0*/  UMOV UR10, 0x400 ;  /* 0x00000400000a7882 */ /* 0x000fe20000000000 */
[----:B------:R-:W-:Y:S01]  /*7ef0*/  LEA R158, P0, R115, R12, 0x2 ;  /* 0x0000000c739e7211 */ /* 0x000fe200078010ff */
[----:B-1----:R-:W-:Y:S01]  /*7f00*/  ULEA UR10, UR4, UR10, 0x18 ;  /* 0x0000000a040a7291 */ /* 0x002fe2000f8ec03f */
[-C--:B------:R-:W-:Y:S01]  /*7f10*/  LEA.HI.X.SX32 R197, R153, R0.reuse, 0x2, P5 ;  /* 0x0000000099c57211 */ /* 0x080fe200028f16ff */
[----:B------:R-:W-:Y:S01]  /*7f20*/  ULDC.64 UR8, c[0x0][0x208] ;  /* 0x0000820000087ab9 */ /* 0x000fe20000000a00 */
[----:B------:R-:W-:Y:S01]  /*7f30*/  LEA.HI.X.SX32 R185, R141, R0, 0x2, P6 ;  /* 0x000000008db97211 */ /* 0x000fe200030f16ff */
[----:B------:R1:W-:Y:S01]  /*7f40*/  STL.64 [R1+0xdb8], R232 ;  /* 0x000db8e801007387 */ /* 0x0003e20000100a00 */
[-C--:B------:R-:W-:Y:S01]  /*7f50*/  LEA R182, P5, R139, R12.reuse, 0x2 ;  /* 0x0000000c8bb67211 */ /* 0x080fe200078a10ff */
[----:B------:R-:W-:Y:S01]  /*7f60*/  ULDC UR4, c[0x0][0x230] ;  /* 0x00008c0000047ab9 */ /* 0x000fe20000000800 */
[----:B------:R-:W-:-:S02]  /*7f70*/  LEA R170, P6, R127, R12, 0x2 ;  /* 0x0000000c7faa7211 */ /* 0x000fc400078c10ff */
[-C--:B------:R-:W-:Y:S02]  /*7f80*/  LEA.HI.X.SX32 R165, R121, R0.reuse, 0x2, P3 ;  /* 0x0000000079a57211 */ /* 0x080fe400018f16ff */
[-C--:B------:R-:W-:Y:S02]  /*7f90*/  LEA.HI.X.SX32 R181, R137, R0.reuse, 0x2, P4 ;  /* 0x0000000089b57211 */ /* 0x080fe400020f16ff */
[----:B------:R-:W-:Y:S02]  /*7fa0*/  LEA.HI.X.SX32 R177, R133, R0, 0x2, P2 ;  /* 0x0000000085b17211 */ /* 0x000fe400010f16ff */
[----:B------:R-:W-:Y:S02]  /*7fb0*/  LEA R150, P3, R107, R12, 0x2 ;  /* 0x0000000c6b967211 */ /* 0x000fe400078610ff */
[-C--:B------:R-:W-:Y:S02]  /*7fc0*/  LEA.HI.X.SX32 R161, R117, R0.reuse, 0x2, P1 ;  /* 0x0000000075a17211 */ /* 0x080fe400008f16ff */
[----:B------:R-:W-:-:S02]  /*7fd0*/  LEA.HI.X.SX32 R159, R115, R0, 0x2, P0 ;  /* 0x00000000739f7211 */ /* 0x000fc400000f16ff */
[-C--:B------:R-:W-:Y:S02]  /*7fe0*/  LEA R166, P4, R123, R12.reuse, 0x2 ;  /* 0x0000000c7ba67211 */ /* 0x080fe400078810ff */
[-C--:B------:R-:W-:Y:S02]  /*7ff0*/  LEA R162, P2, R119, R12.reuse, 0x2 ;  /* 0x0000000c77a27211 */ /* 0x080fe400078410ff */
[-C--:B------:R-:W-:Y:S02]  /*8000*/  LEA R146, P1, R103, R12.reuse, 0x2 ;  /* 0x0000000c67927211 */ /* 0x080fe400078210ff */
[----:B------:R-:W-:Y:S02]  /*8010*/  LEA R144, P0, R101, R12, 0x2 ;  /* 0x0000000c65907211 */ /* 0x000fe400078010ff */
[-C--:B------:R-:W-:Y:S02]  /*8020*/  LEA.HI.X.SX32 R183, R139, R0.reuse, 0x2, P5 ;  /* 0x000000008bb77211 */ /* 0x080fe400028f16ff */
[----:B------:R-:W-:-:S02]  /*8030*/  LEA.HI.X.SX32 R171, R127, R0, 0x2, P6 ;  /* 0x000000007fab7211 */ /* 0x000fc400030f16ff */
[-C--:B------:R-:W-:Y:S02]  /*8040*/  LEA R168, P5, R125, R12.reuse, 0x2 ;  /* 0x0000000c7da87211 */ /* 0x080fe400078a10ff */
[----:B------:R-:W-:Y:S02]  /*8050*/  LEA R156, P6, R113, R12, 0x2 ;  /* 0x0000000c719c7211 */ /* 0x000fe400078c10ff */
[-C--:B------:R-:W-:Y:S02]  /*8060*/  LEA.HI.X.SX32 R151, R107, R0.reuse, 0x2, P3 ;  /* 0x000000006b977211 */ /* 0x080fe400018f16ff */
[-C--:B------:R-:W-:Y:S02]  /*8070*/  LEA.HI.X.SX32 R167, R123, R0.reuse, 0x2, P4 ;  /* 0x000000007ba77211 */ /* 0x080fe400020f16ff */
[----:B------:R-:W-:Y:S02]  /*8080*/  LEA.HI.X.SX32 R163, R119, R0, 0x2, P2 ;  /* 0x0000000077a37211 */ /* 0x000fe400010f16ff */
[----:B------:R-:W-:-:S02]  /*8090*/  LEA R136, P3, R93, R12, 0x2 ;  /* 0x0000000c5d887211 */ /* 0x000fc400078610ff */
[-C--:B------:R-:W-:Y:S02]  /*80a0*/  LEA.HI.X.SX32 R147, R103, R0.reuse, 0x2, P1 ;  /* 0x0000000067937211 */ /* 0x080fe400008f16ff */
[----:B------:R-:W-:Y:S02]  /*80b0*/  LEA.HI.X.SX32 R145, R101, R0, 0x2, P0 ;  /* 0x0000000065917211 */ /* 0x000fe400000f16ff */
[-C--:B------:R-:W-:Y:S02]  /*80c0*/  LEA R152, P4, R109, R12.reuse, 0x2 ;  /* 0x0000000c6d987211 */ /* 0x080fe400078810ff */
[-C--:B------:R-:W-:Y:S02]  /*80d0*/  LEA R148, P2, R105, R12.reuse, 0x2 ;  /* 0x0000000c69947211 */ /* 0x080fe400078410ff */
[-C--:B------:R-:W-:Y:S02]  /*80e0*/  LEA R132, P1, R89, R12.reuse, 0x2 ;  /* 0x0000000c59847211 */ /* 0x080fe400078210ff */
[----:B--2---:R-:W-:-:S02]  /*80f0*/  LEA R234, P0, R87, R12, 0x2 ;  /* 0x0000000c57ea7211 */ /* 0x004fc400078010ff */
[-C--:B------:R-:W-:Y:S02]  /*8100*/  LEA.HI.X.SX32 R169, R125, R0.reuse, 0x2, P5 ;  /* 0x000000007da97211 */ /* 0x080fe400028f16ff */
[----:B------:R-:W-:Y:S02]  /*8110*/  LEA.HI.X.SX32 R157, R113, R0, 0x2, P6 ;  /* 0x00000000719d7211 */ /* 0x000fe400030f16ff */
[-C--:B------:R-:W-:Y:S02]  /*8120*/  LEA R154, P5, R111, R12.reuse, 0x2 ;  /* 0x0000000c6f9a7211 */ /* 0x080fe400078a10ff */
[----:B------:R-:W-:Y:S02]  /*8130*/  LEA R142, P6, R99, R12, 0x2 ;  /* 0x0000000c638e7211 */ /* 0x000fe400078c10ff */
[-C--:B------:R-:W-:Y:S02]  /*8140*/  LEA.HI.X.SX32 R137, R93, R0.reuse, 0x2, P3 ;  /* 0x000000005d897211 */ /* 0x080fe400018f16ff */
[----:B------:R-:W-:-:S02]  /*8150*/  LEA.HI.X.SX32 R153, R109, R0, 0x2, P4 ;  /* 0x000000006d997211 */ /* 0x000fc400020f16ff */
[----:B------:R-:W-:Y:S02]  /*8160*/  LEA.HI.X.SX32 R149, R105, R0, 0x2, P2 ;  /* 0x0000000069957211 */ /* 0x000fe400010f16ff */
[----:B------:R-:W-:Y:S02]  /*8170*/  LEA R124, P3, R79, R12, 0x2 ;  /* 0x0000000c4f7c7211 */ /* 0x000fe400078610ff */
[-C--:B------:R-:W-:Y:S02]  /*8180*/  LEA.HI.X.SX32 R133, R89, R0.reuse, 0x2, P1 ;  /* 0x0000000059857211 */ /* 0x080fe400008f16ff */
[----:B------:R-:W-:Y:S02]  /*8190*/  LEA.HI.X.SX32 R235, R87, R0, 0x2, P0 ;  /* 0x0000000057eb7211 */ /* 0x000fe400000f16ff */
[-C--:B------:R-:W-:Y:S02]  /*81a0*/  LEA R138, P4, R95, R12.reuse, 0x2 ;  /* 0x0000000c5f8a7211 */ /* 0x080fe400078810ff */
[-C--:B------:R-:W-:Y:S01]  /*81b0*/  LEA R134, P2, R91, R12.reuse, 0x2 ;  /* 0x0000000c5b867211 */ /* 0x080fe200078410ff */
[----:B------:R-:W-:Y:S01]  /*81c0*/  STL.64 [R1+0x868], R234 ;  /* 0x000868ea01007387 */ /* 0x000fe20000100a00 */
[----:B------:R-:W-:-:S02]  /*81d0*/  LEA R120, P1, R75, R12, 0x2 ;  /* 0x0000000c4b787211 */ /* 0x000fc400078210ff */
[----:B------:R-:W-:Y:S02]  /*81e0*/  LEA R118, P0, R73, R12, 0x2 ;  /* 0x0000000c49767211 */ /* 0x000fe400078010ff */
[-C--:B------:R-:W-:Y:S02]  /*81f0*/  LEA.HI.X.SX32 R155, R111, R0.reuse, 0x2, P5 ;  /* 0x000000006f9b7211 */ /* 0x080fe400028f16ff */
[----:B------:R-:W-:Y:S02]  /*8200*/  LEA.HI.X.SX32 R143, R99, R0, 0x2, P6 ;  /* 0x00000000638f7211 */ /* 0x000fe400030f16ff */
[-C--:B------:R-:W-:Y:S02]  /*8210*/  LEA R140, P5, R97, R12.reuse, 0x2 ;  /* 0x0000000c618c7211 */ /* 0x080fe400078a10ff */
[----:B------:R-:W-:Y:S02]  /*8220*/  LEA R130, P6, R85, R12, 0x2 ;  /* 0x0000000c55827211 */ /* 0x000fe400078c10ff */
[----:B------:R-:W-:-:S02]  /*8230*/  LEA.HI.X.SX32 R125, R79, R0, 0x2, P3 ;  /* 0x000000004f7d7211 */ /* 0x000fc400018f16ff */
[-C--:B------:R-:W-:Y:S02]  /*8240*/  LEA.HI.X.SX32 R139, R95, R0.reuse, 0x2, P4 ;  /* 0x000000005f8b7211 */ /* 0x080fe400020f16ff */
[----:B------:R-:W-:Y:S02]  /*8250*/  LEA.HI.X.SX32 R135, R91, R0, 0x2, P2 ;  /* 0x000000005b877211 */ /* 0x000fe400010f16ff */
[----:B------:R-:W-:Y:S02]  /*8260*/  LEA R110, P3, R65, R12, 0x2 ;  /* 0x0000000c416e7211 */ /* 0x000fe400078610ff */
[-C--:B------:R-:W-:Y:S02]  /*8270*/  LEA.HI.X.SX32 R121, R75, R0.reuse, 0x2, P1 ;  /* 0x000000004b797211 */ /* 0x080fe400008f16ff */
[----:B------:R-:W-:Y:S02]  /*8280*/  LEA.HI.X.SX32 R119, R73, R0, 0x2, P0 ;  /* 0x0000000049777211 */ /* 0x000fe400000f16ff */
[----:B------:R-:W-:-:S02]  /*8290*/  LEA R126, P4, R81, R12, 0x2 ;  /* 0x0000000c517e7211 */ /* 0x000fc400078810ff */
[-C--:B------:R-:W-:Y:S02]  /*82a0*/  LEA R122, P2, R77, R12.reuse, 0x2 ;  /* 0x0000000c4d7a7211 */ /* 0x080fe400078410ff */
[-C--:B------:R-:W-:Y:S02]  /*82b0*/  LEA R106, P1, R61, R12.reuse, 0x2 ;  /* 0x0000000c3d6a7211 */ /* 0x080fe400078210ff */
[----:B------:R-:W-:Y:S02]  /*82c0*/  LEA R104, P0, R59, R12, 0x2 ;  /* 0x0000000c3b687211 */ /* 0x000fe400078010ff */
[-C--:B------:R-:W-:Y:S02]  /*82d0*/  LEA.HI.X.SX32 R141, R97, R0.reuse, 0x2, P5 ;  /* 0x00000000618d7211 */ /* 0x080fe400028f16ff */
[----:B------:R-:W-:Y:S02]  /*82e0*/  LEA.HI.X.SX32 R131, R85, R0, 0x2, P6 ;  /* 0x0000000055837211 */ /* 0x000fe400030f16ff */
[----:B------:R-:W-:-:S02]  /*82f0*/  LEA R128, P5, R83, R12, 0x2 ;  /* 0x0000000c53807211 */ /* 0x000fc400078a10ff */
[----:B------:R-:W-:Y:S02]  /*8300*/  LEA R116, P6, R71, R12, 0x2 ;  /* 0x0000000c47747211 */ /* 0x000fe400078c10ff */
[-C--:B------:R-:W-:Y:S02]  /*8310*/  LEA.HI.X.SX32 R111, R65, R0.reuse, 0x2, P3 ;  /* 0x00000000416f7211 */ /* 0x080fe400018f16ff */
[-C--:B------:R-:W-:Y:S02]  /*8320*/  LEA.HI.X.SX32 R127, R81, R0.reuse, 0x2, P4 ;  /* 0x00000000517f7211 */ /* 0x080fe400020f16ff */
[----:B------:R-:W-:Y:S02]  /*8330*/  LEA.HI.X.SX32 R123, R77, R0, 0x2, P2 ;  /* 0x000000004d7b7211 */ /* 0x000fe400010f16ff */
[----:B------:R-:W-:Y:S02]  /*8340*/  LEA R96, P3, R51, R12, 0x2 ;  /* 0x0000000c33607211 */ /* 0x000fe400078610ff */
[----:B------:R-:W-:-:S02]  /*8350*/  LEA.HI.X.SX32 R107, R61, R0, 0x2, P1 ;  /* 0x000000003d6b7211 */ /* 0x000fc400008f16ff */
[----:B------:R-:W-:Y:S02]  /*8360*/  LEA.HI.X.SX32 R105, R59, R0, 0x2, P0 ;  /* 0x000000003b697211 */ /* 0x000fe400000f16ff */
[-C--:B------:R-:W-:Y:S02]  /*8370*/  LEA R112, P4, R67, R12.reuse, 0x2 ;  /* 0x0000000c43707211 */ /* 0x080fe400078810ff */
[-C--:B------:R-:W-:Y:S02]  /*8380*/  LEA R108, P2, R63, R12.reuse, 0x2 ;  /* 0x0000000c3f6c7211 */ /* 0x080fe400078410ff */
[-C--:B------:R-:W-:Y:S02]  /*8390*/  LEA R92, P1, R47, R12.reuse, 0x2 ;  /* 0x0000000c2f5c7211 */ /* 0x080fe400078210ff */
[----:B------:R-:W-:Y:S02]  /*83a0*/  LEA R90, P0, R45, R12, 0x2 ;  /* 0x0000000c2d5a7211 */ /* 0x000fe400078010ff */
[----:B------:R-:W-:-:S02]  /*83b0*/  LEA.HI.X.SX32 R129, R83, R0, 0x2, P5 ;  /* 0x0000000053817211 */ /* 0x000fc400028f16ff */
[----:B------:R-:W-:Y:S02]  /*83c0*/  LEA.HI.X.SX32 R117, R71, R0, 0x2, P6 ;  /* 0x0000000047757211 */ /* 0x000fe400030f16ff */
[-C--:B------:R-:W-:Y:S02]  /*83d0*/  LEA R114, P5, R69, R12.reuse, 0x2 ;  /* 0x0000000c45727211 */ /* 0x080fe400078a10ff */
[----:B------:R-:W-:Y:S02]  /*83e0*/  LEA R102, P6, R57, R12, 0x2 ;  /* 0x0000000c39667211 */ /* 0x000fe400078c10ff */
[-C--:B------:R-:W-:Y:S02]  /*83f0*/  LEA.HI.X.SX32 R97, R51, R0.reuse, 0x2, P3 ;  /* 0x0000000033617211 */ /* 0x080fe400018f16ff */
[-C--:B------:R-:W-:Y:S02]  /*8400*/  LEA.HI.X.SX32 R113, R67, R0.reuse, 0x2, P4 ;  /* 0x0000000043717211 */ /* 0x080fe400020f16ff */
[----:B------:R-:W-:-:S02]  /*8410*/  LEA.HI.X.SX32 R109, R63, R0, 0x2, P2 ;  /* 0x000000003f6d7211 */ /* 0x000fc400010f16ff */
[----:B------:R-:W-:Y:S02]  /*8420*/  LEA R82, P3, R37, R12, 0x2 ;  /* 0x0000000c25527211 */ /* 0x000fe400078610ff */
[-C--:B------:R-:W-:Y:S02]  /*8430*/  LEA.HI.X.SX32 R93, R47, R0.reuse, 0x2, P1 ;  /* 0x000000002f5d7211 */ /* 0x080fe400008f16ff */
[----:B------:R-:W-:Y:S02]  /*8440*/  LEA.HI.X.SX32 R91, R45, R0, 0x2, P0 ;  /* 0x000000002d5b7211 */ /* 0x000fe400000f16ff */
[-C--:B------:R-:W-:Y:S02]  /*8450*/  LEA R98, P4, R53, R12.reuse, 0x2 ;  /* 0x0000000c35627211 */ /* 0x080fe400078810ff */
[-C--:B------:R-:W-:Y:S02]  /*8460*/  LEA R94, P2, R49, R12.reuse, 0x2 ;  /* 0x0000000c315e7211 */ /* 0x080fe400078410ff */
        /* <DEDUP_REMOVED lines=52> */
[-C--:B------:R-:W-:Y:S01]  /*87b0*/  LEA.HI.X.SX32 R37, R6, R0.reuse, 0x2, P1 ;  /* 0x0000000006257211 */ /* 0x080fe200008f16ff */
[----:B---3--:R-:W-:Y:S01]  /*87c0*/  VIADD R6, R249, 0xfffffffd ;  /* 0xfffffffdf9067836 */ /* 0x008fe20000000000 */
[----:B------:R-:W-:Y:S01]  /*87d0*/  LEA.HI.X.SX32 R35, R5, R0, 0x2, P0 ;  /* 0x0000000005237211 */ /* 0x000fe200000f16ff */
[----:B------:R-:W-:Y:S01]  /*87e0*/  VIADD R5, R247, 0xffffffff ;  /* 0xfffffffff7057836 */ /* 0x000fe20000000000 */
[----:B------:R-:W-:-:S02]  /*87f0*/  LEA R42, P4, R14, R12, 0x2 ;  /* 0x0000000c0e2a7211 */ /* 0x000fc400078810ff */
[-C--:B------:R-:W-:Y:S02]  /*8800*/  LEA R38, P2, R10, R12.reuse, 0x2 ;  /* 0x0000000c0a267211 */ /* 0x080fe400078410ff */
[----:B------:R-:W-:Y:S02]  /*8810*/  LEA R22, P1, R244, R12, 0x2 ;  /* 0x0000000cf4167211 */ /* 0x000fe400078210ff */
[-C--:B------:R-:W-:Y:S02]  /*8820*/  LEA.HI.X.SX32 R59, R25, R0.reuse, 0x2, P5 ;  /* 0x00000000193b7211 */ /* 0x080fe400028f16ff */
[----:B------:R-:W-:Y:S02]  /*8830*/  LEA.HI.X.SX32 R47, R16, R0, 0x2, P6 ;  /* 0x00000000102f7211 */ /* 0x000fe400030f16ff */
[-C--:B------:R-:W-:Y:S02]  /*8840*/  LEA R44, P5, R15, R12.reuse, 0x2 ;  /* 0x0000000c0f2c7211 */ /* 0x080fe400078a10ff */
[----:B------:R-:W-:-:S02]  /*8850*/  LEA R32, P6, R11, R12, 0x2 ;  /* 0x0000000c0b207211 */ /* 0x000fc400078c10ff */
[-C--:B------:R-:W-:Y:S02]  /*8860*/  LEA.HI.X.SX32 R27, R23, R0.reuse, 0x2, P3 ;  /* 0x00000000171b7211 */ /* 0x080fe400018f16ff */
[-C--:B------:R-:W-:Y:S02]  /*8870*/  LEA.HI.X.SX32 R43, R14, R0.reuse, 0x2, P4 ;  /* 0x000000000e2b7211 */ /* 0x080fe400020f16ff */
[-C--:B------:R-:W-:Y:S02]  /*8880*/  LEA.HI.X.SX32 R39, R10, R0.reuse, 0x2, P2 ;  /* 0x000000000a277211 */ /* 0x080fe400010f16ff */
[----:B------:R-:W-:Y:S01]  /*8890*/  LEA.HI.X.SX32 R23, R244, R0, 0x2, P1 ;  /* 0x00000000f4177211 */ /* 0x000fe200008f16ff */
[----:B------:R-:W2:Y:S01]  /*88a0*/  LDC R10, c[0x0][0x230] ;  /* 0x00008c00ff0a7b82 */ /* 0x000ea20000000800 */
[-C--:B------:R-:W-:Y:S02]  /*88b0*/  LEA R28, P4, R21, R12.reuse, 0x2 ;  /* 0x0000000c151c7211 */ /* 0x080fe400078810ff */
[----:B------:R-:W-:Y:S01]  /*88c0*/  ISETP.GE.U32.AND P1, PT, R5, 0x7fffff80, PT ;  /* 0x7fffff800500780c */ /* 0x000fe20003f26070 */
[----:B------:R-:W-:Y:S01]  /*88d0*/  VIADD R5, R250, 0xfffffffc ;  /* 0xfffffffcfa057836 */ /* 0x000fe20000000000 */
[----:B------:R-:W-:-:S02]  /*88e0*/  LEA R20, P0, R243, R12, 0x2 ;  /* 0x0000000cf3147211 */ /* 0x000fc400078010ff */
[-C--:B------:R-:W-:Y:S02]  /*88f0*/  LEA.HI.X.SX32 R45, R15, R0.reuse, 0x2, P5 ;  /* 0x000000000f2d7211 */ /* 0x080fe400028f16ff */
[----:B------:R-:W-:Y:S02]  /*8900*/  LEA.HI.X.SX32 R33, R11, R0, 0x2, P6 ;  /* 0x000000000b217211 */ /* 0x000fe400030f16ff */
[----:B------:R-:W-:Y:S01]  /*8910*/  LEA R30, P5, R19, R12, 0x2 ;  /* 0x0000000c131e7211 */ /* 0x000fe200078a10ff */
[----:B------:R-:W3:Y:S01]  /*8920*/  LDC R11, c[0x0][0x230] ;  /* 0x00008c00ff0b7b82 */ /* 0x000ee20000000800 */
[-C--:B------:R-:W-:Y:S02]  /*8930*/  LEA.HI.X.SX32 R29, R21, R0.reuse, 0x2, P4 ;  /* 0x00000000151d7211 */ /* 0x080fe400020f16ff */
[----:B------:R-:W-:Y:S02]  /*8940*/  LEA.HI.X.SX32 R21, R243, R0, 0x2, P0 ;  /* 0x00000000f3157211 */ /* 0x000fe400000f16ff */
[----:B------:R-:W-:-:S02]  /*8950*/  ISETP.GE.U32.AND P0, PT, R5, 0x7fffff7d, PT ;  /* 0x7fffff7d0500780c */ /* 0x000fc40003f06070 */
[----:B------:R-:W-:Y:S01]  /*8960*/  LEA.HI.X.SX32 R31, R19, R0, 0x2, P5 ;  /* 0x00000000131f7211 */ /* 0x000fe200028f16ff */
[----:B------:R-:W1:Y:S01]  /*8970*/  LDC R5, c[0x0][0x230] ;  /* 0x00008c00ff057b82 */ /* 0x000e620000000800 */
[-C--:B------:R-:W-:Y:S02]  /*8980*/  LEA R24, P2, R245, R12.reuse, 0x2 ;  /* 0x0000000cf5187211 */ /* 0x080fe400078410ff */
[-C--:B------:R-:W-:Y:S02]  /*8990*/  LEA R18, P6, R241, R12.reuse, 0x2 ;  /* 0x0000000cf1127211 */ /* 0x080fe400078c10ff */
[-C--:B------:R-:W-:Y:S02]  /*89a0*/  LEA R16, P5, R240, R12.reuse, 0x2 ;  /* 0x0000000cf0107211 */ /* 0x080fe400078a10ff */
[-C--:B------:R-:W-:Y:S01]  /*89b0*/  LEA R14, P4, R239, R12.reuse, 0x2 ;  /* 0x0000000cef0e7211 */ /* 0x080fe200078810ff */
[----:B------:R-:W1:Y:S01]  /*89c0*/  LDC R243, c[0x0][0x230] ;  /* 0x00008c00fff37b82 */ /* 0x000e620000000800 */
[----:B------:R-:W-:-:S02]  /*89d0*/  LEA R12, P3, R238, R12, 0x2 ;  /* 0x0000000cee0c7211 */ /* 0x000fc400078610ff */
[-C--:B------:R-:W-:Y:S02]  /*89e0*/  LEA.HI.X.SX32 R25, R245, R0.reuse, 0x2, P2 ;  /* 0x00000000f5197211 */ /* 0x080fe400010f16ff */
[-C--:B------:R-:W-:Y:S02]  /*89f0*/  LEA.HI.X.SX32 R15, R239, R0.reuse, 0x2, P4 ;  /* 0x00000000ef0f7211 */ /* 0x080fe400020f16ff */
[-C--:B------:R-:W-:Y:S02]  /*8a00*/  LEA.HI.X.SX32 R13, R238, R0.reuse, 0x2, P3 ;  /* 0x00000000ee0d7211 */ /* 0x080fe400018f16ff */
[----:B------:R-:W-:Y:S02]  /*8a10*/  LEA R238, P2, R4, UR6, 0x2 ;  /* 0x0000000604ee7c11 */ /* 0x000fe4000f8410ff */
[----:B------:R-:W-:Y:S01]  /*8a20*/  ISETP.GE.U32.AND P4, PT, R6, 0x7fffff7e, PT ;  /* 0x7fffff7e0600780c */ /* 0x000fe20003f86070 */
[----:B------:R-:W-:Y:S01]  /*8a30*/  IMAD.SHL.U32 R6, R246, 0x10, RZ ;  /* 0x00000010f6067824 */ /* 0x000fe200078e00ff */
[----:B------:R-:W-:-:S02]  /*8a40*/  LEA.HI.X.SX32 R19, R241, R0, 0x2, P6 ;  /* 0x00000000f1137211 */ /* 0x000fc400030f16ff */
[----:B------:R-:W-:Y:S02]  /*8a50*/  LEA.HI.X.SX32 R17, R240, R0, 0x2, P5 ;  /* 0x00000000f0117211 */ /* 0x000fe400028f16ff */
[----:B------:R-:W-:Y:S02]  /*8a60*/  IADD3 R0, R248, -0x2, RZ ;  /* 0xfffffffef8007810 */ /* 0x000fe40007ffe0ff */
[----:B------:R-:W-:Y:S02]  /*8a70*/  LEA.HI.X.SX32 R239, R4, UR7, 0x2, P2 ;  /* 0x0000000704ef7c11 */ /* 0x000fe400090f16ff */
[----:B------:R-:W-:Y:S01]  /*8a80*/  LEA R240, P2, R2, UR6, 0x2 ;  /* 0x0000000602f07c11 */ /* 0x000fe2000f8410ff */
[----:B------:R-:W1:Y:S01]  /*8a90*/  LDC R4, c[0x0][0x230] ;  /* 0x00008c00ff047b82 */ /* 0x000e620000000800 */
[----:B------:R-:W-:Y:S01]  /*8aa0*/  LOP3.LUT R6, R6, 0x70, RZ, 0xc0, !PT ;  /* 0x0000007006067812 */ /* 0x000fe200078ec0ff */
[----:B------:R-:W-:Y:S01]  /*8ab0*/  IMAD.WIDE R244, R242, 0x4, R238 ;  /* 0x00000004f2f47825 */ /* 0x000fe200078e02ee */
[----:B------:R-:W-:-:S02]  /*8ac0*/  ISETP.GE.U32.AND P3, PT, R0, 0x7fffff7f, PT ;  /* 0x7fffff7f0000780c */ /* 0x000fc40003f66070 */
[----:B----4-:R-:W-:Y:S01]  /*8ad0*/  IADD3 R0, R251, -0x21, RZ ;  /* 0xffffffdffb007810 */ /* 0x010fe20007ffe0ff */
[----:B------:R-:W-:Y:S01]  /*8ae0*/  IMAD R6, R252, 0x80, R6 ;  /* 0x00000080fc067824 */ /* 0x000fe200078e0206 */
[----:B------:R-:W-:Y:S01]  /*8af0*/  LEA.HI.X.SX32 R241, R2, UR7, 0x2, P2 ;  /* 0x0000000702f17c11 */ /* 0x000fe200090f16ff */
[----:B--2---:R-:W-:Y:S01]  /*8b00*/  VIADD R2, R10, 0xffffffde ;  /* 0xffffffde0a027836 */ /* 0x004fe20000000000 */
[----:B------:R-:W-:Y:S01]  /*8b10*/  ISETP.GE.U32.AND P5, PT, R0, 0x7fffff60, PT ;  /* 0x7fffff600000780c */ /* 0x000fe20003fa6070 */
[----:B------:R-:W2:Y:S01]  /*8b20*/  LDC R10, c[0x0][0x230] ;  /* 0x00008c00ff0a7b82 */ /* 0x000ea20000000800 */
[----:B---3--:R-:W-:Y:S01]  /*8b30*/  IADD3 R0, R11, -0x23, RZ ;  /* 0xffffffdd0b007810 */ /* 0x008fe20007ffe0ff */
[----:B------:R-:W-:Y:S01]  /*8b40*/  VIADD R237, R6, UR10 ;  /* 0x0000000a06ed7c36 */ /* 0x000fe20008000000 */
[----:B------:R-:W-:Y:S01]  /*8b50*/  ISETP.GE.U32.AND P6, PT, R2, 0x7fffff5f, PT ;  /* 0x7fffff5f0200780c */ /* 0x000fe20003fc6070 */
[----:B-1----:R-:W-:Y:S01]  /*8b60*/  VIADD R2, R5, 0xffffffbf ;  /* 0xffffffbf05027836 */ /* 0x002fe20000000000 */
[----:B------:R-:W-:Y:S01]  /*8b70*/  ISETP.GE.U32.AND P2, PT, R0, 0x7fffff5e, PT ;  /* 0x7fffff5e0000780c */ /* 0x000fe20003f46070 */
[----:B------:R-:W-:Y:S01]  /*8b80*/  IMAD.WIDE R232, R242, 0x4, R240 ;  /* 0x00000004f2e87825 */ /* 0x000fe200078e02f0 */
[----:B------:R-:W-:Y:S01]  /*8b90*/  IADD3 R0, R243, -0x24, RZ ;  /* 0xffffffdcf3007810 */ /* 0x000fe20007ffe0ff */
[----:B------:R-:W1:Y:S01]  /*8ba0*/  LDC R5, c[0x0][0x230] ;  /* 0x00008c00ff057b82 */ /* 0x000e620000000800 */
[----:B------:R-:W-:Y:S01]  /*8bb0*/  @!PT LDS RZ, [RZ] ;  /* 0x00000000fffff984 */ /* 0x000fe20000000800 */
[----:B------:R-:W-:Y:S01]  /*8bc0*/  @!PT LDS RZ, [RZ] ;  /* 0x00000000fffff984 */ /* 0x000fe20000000800 */
[----:B------:R-:W-:Y:S01]  /*8bd0*/  @!PT LDS RZ, [RZ] ;  /* 0x00000000fffff984 */ /* 0x000fe20000000800 */
[----:B------:R-:W-:Y:S01]  /*8be0*/  LDGSTS.E [R237], desc[UR8][R238.64], !P1 ;  /* 0x00000000eeed7fae */ /* 0x000fe2000c921848 */
[----:B------:R-:W-:-:S03]  /*8bf0*/  ULDC.64 UR6, c[0x0][0x238] ;  /* 0x00008e0000067ab9 */ /* 0x000fc60000000a00 */
[----:B------:R-:W-:Y:S01]  /*8c00*/  LDGSTS.E [R237+0x4000], desc[UR8][R240.64], !P1 ;  /* 0x04000000f0ed7fae */ /* 0x000fe2000c921848 */
[----:B------:R-:W-:Y:S01]  /*8c10*/  ISETP.GE.U32.AND P1, PT, R0, 0x7fffff5d, PT ;  /* 0x7fffff5d0000780c */ /* 0x000fe20003f26070 */
[----:B------:R-:W-:Y:S01]  /*8c20*/  IMAD.SHL.U32 R0, R242, 0x2, RZ ;  /* 0x00000002f2007824 */ /* 0x000fe200078e00ff */
[----:B------:R-:W3:Y:S01]  /*8c30*/  LDC R11, c[0x0][0x230] ;  /* 0x00008c00ff0b7b82 */ /* 0x000ee20000000800 */
[----:B------:R-:W-:Y:S04]  /*8c40*/  STL [R1+0x278], R237 ;  /* 0x000278ed01007387 */ /* 0x000fe80000100800 */
[----:B------:R4:W-:Y:S03]  /*8c50*/  STL.64 [R1+0x858], R244 ;  /* 0x000858f401007387 */ /* 0x0009e60000100a00 */
[----:B------:R-:W3:Y:S01]  /*8c60*/  LDC R243, c[0x0][0x230] ;  /* 0x00008c00fff37b82 */ /* 0x000ee20000000800 */
[----:B------:R4:W-:Y:S04]  /*8c70*/  LDGSTS.E [R237+0x4], desc[UR8][R244.64], !P3 ;  /* 0x00004000f4ed7fae */ /* 0x0009e8000d921848 */
[----:B------:R2:W-:Y:S04]  /*8c80*/  STL.64 [R1+0x850], R232 ;  /* 0x000850e801007387 */ /* 0x0005e80000100a00 */
[----:B------:R2:W-:Y:S01]  /*8c90*/  LDGSTS.E [R237+0x4004], desc[UR8][R232.64], !P3 ;  /* 0x04004000e8ed7fae */ /* 0x0005e2000d921848 */
[----:B------:R-:W-:-:S02]  /*8ca0*/  ISETP.GE.U32.AND P3, PT, R2, 0x7fffff40, PT ;  /* 0x7fffff400200780c */ /* 0x000fc40003f66070 */
[----:B------:R-:W-:Y:S01]  /*8cb0*/  IADD3 R2, R4, -0x42, RZ ;  /* 0xffffffbe04027810 */ /* 0x000fe20007ffe0ff */
[----:B----4-:R-:W-:-:S04]  /*8cc0*/  IMAD.WIDE R244, R0, 0x4, R238 ;  /* 0x0000000400f47825 */ /* 0x010fc800078e02ee */
[----:B------:R-:W-:Y:S01]  /*8cd0*/  IMAD.SHL.U32 R4, R242, 0x40, RZ ;  /* 0x00000040f2047824 */ /* 0x000fe200078e00ff */
[----:B------:R4:W-:Y:S01]  /*8ce0*/  STL.64 [R1+0x848], R244 ;  /* 0x000848f401007387 */ /* 0x0009e20000100a00 */
[----:B--2---:R-:W-:-:S03]  /*8cf0*/  IMAD.WIDE R232, R0, 0x4, R240 ;  /* 0x0000000400e87825 */ /* 0x004fc600078e02f0 */
[----:B------:R4:W-:Y:S01]  /*8d00*/  LDGSTS.E [R237+0x8], desc[UR8][R244.64], !P4 ;  /* 0x00008000f4ed7fae */ /* 0x0009e2000e121848 */
[----:B------:R-:W-:-:S03]  /*8d10*/  IMAD R0, R242, 0x3, RZ ;  /* 0x00000003f2007824 */ /* 0x000fc600078e02ff */
[----:B------:R2:W-:Y:S01]  /*8d20*/  STL.64 [R1+0x840], R232 ;  /* 0x000840e801007387 */ /* 0x0005e20000100a00 */
[----:B------:R-:W-:-:S03]  /*8d30*/  IMAD.WIDE R246, R0, 0x4, R238 ;  /* 0x0000000400f67825 */ /* 0x000fc600078e02ee */
[----:B------:R2:W-:Y:S01]  /*8d40*/  LDGSTS.E [R237+0x4008], desc[UR8][R232.64], !P4 ;  /* 0x04008000e8ed7fae */ /* 0x0005e2000e121848 */
[----:B------:R-:W-:Y:S01]  /*8d50*/  ISETP.GE.U32.AND P4, PT, R2, 0x7fffff3f, PT ;  /* 0x7fffff3f0200780c */ /* 0x000fe20003f86070 */
[----:B------:R-:W-:Y:S02]  /*8d60*/  VIADD R2, R10, 0xffffffbd ;  /* 0xffffffbd0a027836 */ /* 0x000fe40000000000 */
[----:B------:R3:W-:Y:S01]  /*8d70*/  LDGSTS.E [R237+0xc], desc[UR8][R246.64], !P0 ;  /* 0x0000c000f6ed7fae */ /* 0x0007e2000c121848 */
[----:B----4-:R-:W4:Y:S03]  /*8d80*/  LDC R244, c[0x0][0x230] ;  /* 0x00008c00fff47b82 */ /* 0x010f260000000800 */
[----:B------:R3:W-:Y:S01]  /*8d90*/  STL.64 [R1+0x838], R246 ;  /* 0x000838f601007387 */ /* 0x0007e20000100a00 */
[----:B--2---:R-:W-:-:S04]  /*8da0*/  IMAD.WIDE R232, R0, 0x4, R240 ;  /* 0x0000000400e87825 */ /* 0x004fc800078e02f0 */
[----:B------:R-:W2:Y:S01]  /*8db0*/  LDC R10, c[0x0][0x230] ;  /* 0x00008c00ff0a7b82 */ /* 0x000ea20000000800 */
[----:B------:R-:W-:Y:S01]  /*8dc0*/  IMAD.SHL.U32 R0, R242, 0x20, RZ ;  /* 0x00000020f2007824 */ /* 0x000fe200078e00ff */
[----:B------:R3:W-:Y:S01]  /*8dd0*/  LDGSTS.E [R237+0x400c], desc[UR8][R232.64], !P0 ;  /* 0x0400c000e8ed7fae */ /* 0x0007e2000c121848 */
[----:B------:R-:W-:Y:S01]  /*8de0*/  ISETP.GE.U32.AND P0, PT, R2, 0x7fffff3e, PT ;  /* 0x7fffff3e0200780c */ /* 0x000fe20003f06070 */
[----:B------:R-:W-:Y:S02]  /*8df0*/  IMAD R2, R242, 0x21, RZ ;  /* 0x00000021f2027824 */ /* 0x000fe400078e02ff */
[C---:B------:R-:W-:Y:S01]  /*8e00*/  IMAD.WIDE R250, R0.reuse, 0x4, R238 ;  /* 0x0000000400fa7825 */ /* 0x040fe200078e02ee */
[----:B------:R3:W-:Y:S01]  /*8e10*/  STL.64 [R1+0x830], R232 ;  /* 0x000830e801007387 */ /* 0x0007e20000100a00 */
[----:B------:R-:W2:Y:S02]  /*8e20*/  LDC R245, c[0x0][0x230] ;  /* 0x00008c00fff57b82 */ /* 0x000ea40000000800 */
[----:B------:R-:W-:Y:S01]  /*8e30*/  IMAD.WIDE R248, R0, 0x4, R240 ;  /* 0x0000000400f87825 */ /* 0x000fe200078e02f0 */
[----:B-1----:R-:W-:Y:S01]  /*8e40*/  IADD3 R0, R5, -0x44, RZ ;  /* 0xffffffbc05007810 */ /* 0x002fe20007ffe0ff */
[----:B------:R1:W-:Y:S01]  /*8e50*/  LDGSTS.E [R237+0x8000], desc[UR8][R250.64], !P5 ;  /* 0x08000000faed7fae */ /* 0x0003e2000e921848 */
[----:B---3--:R-:W-:Y:S01]  /*8e60*/  IADD3 R5, R243, -0x62, RZ ;  /* 0xffffff9ef3057810 */ /* 0x008fe20007ffe0ff */
[----:B------:R-:W-:-:S02]  /*8e70*/  IMAD.WIDE R246, R2, 0x4, R238 ;  /* 0x0000000402f67825 */ /* 0x000fc400078e02ee */
[----:B------:R3:W-:Y:S01]  /*8e80*/  LDGSTS.E [R237+0xc000], desc[UR8][R248.64], !P5 ;  /* 0x0c000000f8ed7fae */ /* 0x0007e2000e921848 */
[----:B------:R-:W-:Y:S01]  /*8e90*/  ISETP.GE.U32.AND P5, PT, R0, 0x7fffff3d, PT ;  /* 0x7fffff3d0000780c */ /* 0x000fe20003fa6070 */
[----:B------:R-:W-:Y:S01]  /*8ea0*/  VIADD R0, R11, 0xffffff9f ;  /* 0xffffff9f0b007836 */ /* 0x000fe20000000000 */
[----:B------:R-:W2:Y:S01]  /*8eb0*/  LDC R243, c[0x0][0x230] ;  /* 0x00008c00fff37b82 */ /* 0x000ea20000000800 */
[----:B------:R-:W-:Y:S01]  /*8ec0*/  IMAD.WIDE R232, R2, 0x4, R240 ;  /* 0x0000000402e87825 */ /* 0x000fe200078e02f0 */
[----:B------:R3:W-:Y:S03]  /*8ed0*/  LDGSTS.E [R237+0x8004], desc[UR8][R246.64], !P6 ;  /* 0x08004000f6ed7fae */ /* 0x0007e6000f121848 */
[----:B------:R-:W-:Y:S01]  /*8ee0*/  IMAD R2, R242, 0x23, RZ ;  /* 0x00000023f2027824 */ /* 0x000fe200078e02ff */
[----:B------:R4:W-:Y:S01]  /*8ef0*/  LDGSTS.E [R237+0xc004], desc[UR8][R232.64], !P6 ;  /* 0x0c004000e8ed7fae */ /* 0x0009e2000f121848 */
[----:B------:R-:W-:Y:S01]  /*8f00*/  ISETP.GE.U32.AND P6, PT, R0, 0x7fffff20, PT ;  /* 0x7fffff200000780c */ /* 0x000fe20003fc6070 */
[----:B------:R-:W-:Y:S01]  /*8f10*/  IMAD R0, R242, 0x22, RZ ;  /* 0x00000022f2007824 */ /* 0x000fe200078e02ff */
[----:B------:R-:W2:Y:S01]  /*8f20*/  LDC R11, c[0x0][0x230] ;  /* 0x00008c00ff0b7b82 */ /* 0x000ea20000000800 */
[----:B------:R1:W-:Y:S04]  /*8f30*/  STL.64 [R1+0x668], R250 ;  /* 0x000668fa01007387 */ /* 0x0003e80000100a00 */
[----:B------:R3:W-:Y:S04]  /*8f40*/  STL.64 [R1+0x660], R248 ;  /* 0x000660f801007387 */ /* 0x0007e80000100a00 */
[----:B------:R4:W-:Y:S01]  /*8f50*/  STL.64 [R1+0x658], R246 ;  /* 0x000658f601007387 */ /* 0x0009e20000100a00 */
[----:B-1----:R-:W-:-:S03]  /*8f60*/  IMAD.WIDE R250, R0, 0x4, R238 ;  /* 0x0000000400fa7825 */ /* 0x002fc600078e02ee */
[----:B------:R1:W-:Y:S01]  /*8f70*/  STL.64 [R1+0x650], R232 ;  /* 0x000650e801007387 */ /* 0x0003e20000100a00 */
[----:B---3--:R-:W-:-:S03]  /*8f80*/  IMAD.WIDE R248, R0, 0x4, R240 ;  /* 0x0000000400f87825 */ /* 0x008fc600078e02f0 */
[----:B------:R-:W-:Y:S01]  /*8f90*/  STL.64 [R1+0x648], R250 ;  /* 0x000648fa01007387 */ /* 0x000fe20000100a00 */
[----:B----4-:R-:W-:-:S03]  /*8fa0*/  IMAD.WIDE R246, R2, 0x4, R238 ;  /* 0x0000000402f67825 */ /* 0x010fc600078e02ee */
[----:B------:R-:W-:Y:S01]  /*8fb0*/  LDGSTS.E [R237+0x8008], desc[UR8][R250.64], !P2 ;  /* 0x08008000faed7fae */ /* 0x000fe2000d121848 */
[----:B------:R-:W-:-:S03]  /*8fc0*/  VIADD R0, R244, 0xffffff9d ;  /* 0xffffff9df4007836 */ /* 0x000fc60000000000 */
[----:B------:R3:W-:Y:S01]  /*8fd0*/  STL.64 [R1+0x640], R248 ;  /* 0x000640f801007387 */ /* 0x0007e20000100a00 */
[----:B-1----:R-:W-:-:S03]  /*8fe0*/  IMAD.WIDE R232, R2, 0x4, R240 ;  /* 0x0000000402e87825 */ /* 0x002fc600078e02f0 */
[----:B------:R3:W-:Y:S01]  /*8ff0*/  LDGSTS.E [R237+0xc008], desc[UR8][R248.64], !P2 ;  /* 0x0c008000f8ed7fae */ /* 0x0007e2000d121848 */
[----:B------:R-:W-:Y:S01]  /*9000*/  ISETP.GE.U32.AND P2, PT, R5, 0x7fffff1f, PT ;  /* 0x7fffff1f0500780c */ /* 0x000fe20003f46070 */
[----:B--2---:R-:W-:Y:S01]  /*9010*/  VIADD R2, R10, 0xffffff9c ;  /* 0xffffff9c0a027836 */ /* 0x004fe20000000000 */
[----:B------:R-:W1:Y:S01]  /*9020*/  LDC R5, c[0x0][0x230] ;  /* 0x00008c00ff057b82 */ /* 0x000e620000000800 */
[----:B------:R2:W-:Y:S04]  /*9030*/  STL.64 [R1+0x638], R246 ;  /* 0x000638f601007387 */ /* 0x0005e80000100a00 */
[----:B------:R2:W-:Y:S03]  /*9040*/  LDGSTS.E [R237+0x800c], desc[UR8][R246.64], !P1 ;  /* 0x0800c000f6ed7fae */ /* 0x0005e6000c921848 */
[----:B------:R-:W4:Y:S01]  /*9050*/  LDC R10, c[0x0][0x230] ;  /* 0x00008c00ff0a7b82 */ /* 0x000f220000000800 */
[----:B------:R2:W-:Y:S04]  /*9060*/  STL.64 [R1+0x630], R232 ;  /* 0x000630e801007387 */ /* 0x0005e80000100a00 */
[----:B------:R2:W-:Y:S01]  /*9070*/  LDGSTS.E [R237+0xc00c], desc[UR8][R232.64], !P1 ;  /* 0x0c00c000e8ed7fae */ /* 0x0005e2000c921848 */
[----:B------:R-:W-:Y:S01]  /*9080*/  ISETP.GE.U32.AND P1, PT, R0, 0x7fffff1e, PT ;  /* 0x7fffff1e0000780c */ /* 0x000fe20003f26070 */
[----:B------:R-:W-:Y:S01]  /*9090*/  IMAD R0, R242, 0x41, RZ ;  /* 0x00000041f2007824 */ /* 0x000fe200078e02ff */
[----:B---3--:R-:W3:Y:S01]  /*90a0*/  LDC R248, c[0x0][0x230] ;  /* 0x00008c00fff87b82 */ /* 0x008ee20000000800 */
[----:B--2---:R-:W-:-:S05]  /*90b0*/  IMAD.WIDE R246, R4, 0x4, R238 ;  /* 0x0000000404f67825 */ /* 0x004fca00078e02ee */
[----:B------:R2:W-:Y:S02]  /*90c0*/  STL.64 [R1+0x468], R246 ;  /* 0x000468f601007387 */ /* 0x0005e40000100a00 */
[----:B------:R-:W3:Y:S01]  /*90d0*/  LDC R249, c[0x0][0x230] ;  /* 0x00008c00fff97b82 */ /* 0x000ee20000000800 */
[----:B------:R-:W-:Y:S01]  /*90e0*/  IMAD.WIDE R232, R4, 0x4, R240 ;  /* 0x0000000404e87825 */ /* 0x000fe200078e02f0 */
[----:B------:R2:W-:Y:S04]  /*90f0*/  LDGSTS.E [R237+0x10000], desc[UR8][R246.64], !P3 ;  /* 0x10000000f6ed7fae */ /* 0x0005e8000d921848 */
[----:B------:R1:W-:Y:S02]  /*9100*/  STL.64 [R1+0x460], R232 ;  /* 0x000460e801007387 */ /* 0x0003e40000100a00 */
[----:B------:R-:W4:Y:S02]  /*9110*/  LDC R4, c[0x0][0x230] ;  /* 0x00008c00ff047b82 */ /* 0x000f240000000800 */
[----:B------:R1:W-:Y:S01]  /*9120*/  LDGSTS.E [R237+0x14000], desc[UR8][R232.64], !P3 ;  /* 0x14000000e8ed7fae */ /* 0x0003e2000d921848 */
[----:B------:R-:W-:-:S02]  /*9130*/  ISETP.GE.U32.AND P3, PT, R2, 0x7fffff1d, PT ;  /* 0x7fffff1d0200780c */ /* 0x000fc40003f66070 */
[----:B------:R-:W-:Y:S01]  /*9140*/  IADD3 R2, R11, -0x5, RZ ;  /* 0xfffffffb0b027810 */ /* 0x000fe20007ffe0ff */
[C---:B--2---:R-:W-:Y:S02]  /*9150*/  IMAD.WIDE R246, R0.reuse, 0x4, R238 ;  /* 0x0000000400f67825 */ /* 0x044fe400078e02ee */
[----:B------:R-:W2:Y:S03]  /*9160*/  LDC R11, c[0x0][0x230] ;  /* 0x00008c00ff0b7b82 */ /* 0x000ea60000000800 */
[----:B------:R1:W-:Y:S02]  /*9170*/  STL.64 [R1+0x458], R246 ;  /* 0x000458f601007387 */ /* 0x0003e40000100a00 */
[----:B-1----:R-:W-:Y:S02]  /*9180*/  IMAD.WIDE R232, R0, 0x4, R240 ;  /* 0x0000000400e87825 */ /* 0x002fe400078e02f0 */
[----:B------:R1:W-:Y:S01]  /*9190*/  LDGSTS.E [R237+0x10004], desc[UR8][R246.64], !P4 ;  /* 0x10004000f6ed7fae */ /* 0x0003e2000e121848 */
[----:B------:R-:W3:Y:S01]  /*91a0*/  LDC R250, c[0x0][0x230] ;  /* 0x00008c00fffa7b82 */ /* 0x000ee20000000800 */
[----:B------:R-:W-:-:S02]  /*91b0*/  IMAD R0, R242, 0x42, RZ ;  /* 0x00000042f2007824 */ /* 0x000fc400078e02ff */
[----:B------:R1:W-:Y:S04]  /*91c0*/  STL.64 [R1+0x450], R232 ;  /* 0x000450e801007387 */ /* 0x0003e80000100a00 */
[----:B------:R1:W-:Y:S01]  /*91d0*/  LDGSTS.E [R237+0x14004], desc[UR8][R232.64], !P4 ;  /* 0x14004000e8ed7fae */ /* 0x0003e2000e121848 */
[----:B------:R-:W-:Y:S01]  /*91e0*/  ISETP.GE.U32.AND P4, PT, R2, 0x7fffff7c, PT ;  /* 0x7fffff7c0200780c */ /* 0x000fe20003f86070 */
[----:B------:R-:W-:Y:S02]  /*91f0*/  VIADD R2, R245, 0xfffffffa ;  /* 0xfffffffaf5027836 */ /* 0x000fe40000000000 */
[----:B-1----:R-:W-:-:S05]  /*9200*/  IMAD.WIDE R246, R0, 0x4, R238 ;  /* 0x0000000400f67825 */ /* 0x002fca00078e02ee */
[----:B------:R-:W-:Y:S01]  /*9210*/  STL.64 [R1+0x448], R246 ;  /* 0x000448f601007387 */ /* 0x000fe20000100a00 */
[----:B------:R-:W-:-:S03]  /*9220*/  IMAD.WIDE R232, R0, 0x4, R240 ;  /* 0x0000000400e87825 */ /* 0x000fc600078e02f0 */
[----:B------:R-:W-:Y:S01]  /*9230*/  LDGSTS.E [R237+0x10008], desc[UR8][R246.64], !P0 ;  /* 0x10008000f6ed7fae */ /* 0x000fe2000c121848 */
[----:B------:R-:W-:-:S03]  /*9240*/  IMAD R0, R242, 0x43, RZ ;  /* 0x00000043f2007824 */ /* 0x000fc600078e02ff */
[----:B------:R1:W-:Y:S01]  /*9250*/  STL.64 [R1+0x440], R232 ;  /* 0x000440e801007387 */ /* 0x0003e20000100a00 */
[----:B------:R-:W-:-:S03]  /*9260*/  IMAD.WIDE R244, R0, 0x4, R238 ;  /* 0x0000000400f47825 */ /* 0x000fc600078e02ee */
[----:B------:R1:W-:Y:S01]  /*9270*/  LDGSTS.E [R237+0x14008], desc[UR8][R232.64], !P0 ;  /* 0x14008000e8ed7fae */ /* 0x0003e2000c121848 */
[----:B------:R-:W-:Y:S01]  /*9280*/  ISETP.GE.U32.AND P0, PT, R2, 0x7fffff7b, PT ;  /* 0x7fffff7b0200780c */ /* 0x000fe20003f06070 */
[----:B----4-:R-:W-:Y:S02]  /*9290*/  VIADD R2, R4, 0xfffffff9 ;  /* 0xfffffff904027836 */ /* 0x010fe40000000000 */
[----:B------:R4:W-:Y:S01]  /*92a0*/  STL.64 [R1+0x438], R244 ;  /* 0x000438f401007387 */ /* 0x0009e20000100a00 */
[----:B------:R-:W2:Y:S03]  /*92b0*/  LDC R4, c[0x0][0x230] ;  /* 0x00008c00ff047b82 */ /* 0x000ea60000000800 */
[----:B------:R4:W-:Y:S01]  /*92c0*/  LDGSTS.E [R237+0x1000c], desc[UR8][R244.64], !P5 ;  /* 0x1000c000f4ed7fae */ /* 0x0009e2000e921848 */
[----:B-1----:R-:W-:-:S04]  /*92d0*/  IMAD.WIDE R232, R0, 0x4, R240 ;  /* 0x0000000400e87825 */ /* 0x002fc800078e02f0 */
[----:B------:R-:W1:Y:S01]  /*92e0*/  LDC R246, c[0x0][0x230] ;  /* 0x00008c00fff67b82 */ /* 0x000e620000000800 */
[----:B------:R-:W-:Y:S01]  /*92f0*/  IMAD R0, R242, 0x60, RZ ;  /* 0x00000060f2007824 */ /* 0x000fe200078e02ff */
[----:B------:R3:W-:Y:S03]  /*9300*/  STL.64 [R1+0x430], R232 ;  /* 0x000430e801007387 */ /* 0x0007e60000100a00 */
[----:B----4-:R-:W-:Y:S01]  /*9310*/  IMAD.WIDE R244, R0, 0x4, R238 ;  /* 0x0000000400f47825 */ /* 0x010fe200078e02ee */
[----:B------:R3:W-:Y:S01]  /*9320*/  LDGSTS.E [R237+0x1400c], desc[UR8][R232.64], !P5 ;  /* 0x1400c000e8ed7fae */ /* 0x0007e2000e921848 */
[----:B------:R-:W-:Y:S01]  /*9330*/  ISETP.GE.U32.AND P5, PT, R2, 0x7fffff7a, PT ;  /* 0x7fffff7a0200780c */ /* 0x000fe20003fa6070 */
[----:B------:R-:W4:Y:S01]  /*9340*/  LDC R247, c[0x0][0x230] ;  /* 0x00008c00fff77b82 */ /* 0x000f220000000800 */
[----:B------:R-:W-:Y:S01]  /*9350*/  IADD3 R2, R5, -0x8, RZ ;  /* 0xfffffff805027810 */ /* 0x000fe20007ffe0ff */
[----:B------:R3:W-:Y:S04]  /*9360*/  STL.64 [R1+0x260], R244 ;  /* 0x000260f401007387 */ /* 0x0007e80000100a00 */
[----:B------:R3:W-:Y:S01]  /*9370*/  LDGSTS.E [R237+0x18000], desc[UR8][R244.64], !P6 ;  /* 0x18000000f4ed7fae */ /* 0x0007e2000f121848 */
[----:B--2---:R-:W-:Y:S01]  /*9380*/  VIADD R4, R4, 0xffffffd9 ;  /* 0xffffffd904047836 */ /* 0x004fe20000000000 */
[----:B------:R-:W2:Y:S01]  /*9390*/  LDC R5, c[0x0][0x230] ;  /* 0x00008c00ff057b82 */ /* 0x000ea20000000800 */
[----:B---3--:R-:W-:-:S04]  /*93a0*/  IMAD.WIDE R232, R0, 0x4, R240 ;  /* 0x0000000400e87825 */ /* 0x008fc800078e02f0 */
[----:B------:R-:W-:Y:S01]  /*93b0*/  IMAD R0, R242, 0x61, RZ ;  /* 0x00000061f2007824 */ /* 0x000fe200078e02ff */
[----:B------:R3:W-:Y:S03]  /*93c0*/  STL.64 [R1+0x258], R232 ;  /* 0x000258e801007387 */ /* 0x0007e60000100a00 */
[----:B------:R-:W-:Y:S01]  /*93d0*/  IMAD.WIDE R244, R0, 0x4, R238 ;  /* 0x0000000400f47825 */ /* 0x000fe200078e02ee */
[----:B------:R3:W-:Y:S01]  /*93e0*/  LDGSTS.E [R237+0x1c000], desc[UR8][R232.64], !P6 ;  /* 0x1c000000e8ed7fae */ /* 0x0007e2000f121848 */
[----:B------:R-:W-:Y:S02]  /*93f0*/  ISETP.GE.U32.AND P6, PT, R2, 0x7fffff79, PT ;  /* 0x7fffff790200780c */ /* 0x000fe40003fc6070 */
[----:B------:R-:W-:Y:S01]  /*9400*/  VIADD R2, R10, 0xffffffdb ;  /* 0xffffffdb0a027836 */ /* 0x000fe20000000000 */
[----:B------:R1:W-:Y:S01]  /*9410*/  STL.64 [R1+0x250], R244 ;  /* 0x000250f401007387 */ /* 0x0003e20000100a00 */
[----:B------:R-:W4:Y:S03]  /*9420*/  LDC R10, c[0x0][0x230] ;  /* 0x00008c00ff0a7b82 */ /* 0x000f260000000800 */
[----:B------:R1:W-:Y:S01]  /*9430*/  LDGSTS.E [R237+0x18004], desc[UR8][R244.64], !P2 ;  /* 0x18004000f4ed7fae */ /* 0x0003e2000d121848 */
[----:B---3--:R-:W-:-:S04]  /*9440*/  IMAD.WIDE R232, R0, 0x4, R240 ;  /* 0x0000000400e87825 */ /* 0x008fc800078e02f0 */
[----:B------:R-:W-:Y:S01]  /*9450*/  IMAD R0, R242, 0x62, RZ ;  /* 0x00000062f2007824 */ /* 0x000fe200078e02ff */
[----:B------:R3:W-:Y:S03]  /*9460*/  STL.64 [R1+0x248], R232 ;  /* 0x000248e801007387 */ /* 0x0007e60000100a00 */
[----:B-1----:R-:W-:Y:S01]  /*9470*/  IMAD.WIDE R244, R0, 0x4, R238 ;  /* 0x0000000400f47825 */ /* 0x002fe200078e02ee */
        /* <DEDUP_REMOVED lines=12> */
[----:B------:R-:W-:Y:S01]  /*9540*/  LOP3.LUT R2, R6, 0x10, RZ, 0x3c, !PT ;  /* 0x0000001006027812 */ /* 0x000fe200078e3cff */
[----:B------:R-:W-:Y:S04]  /*9550*/  LDGSTS.E [R237+0x1800c], desc[UR8][R244.64], !P3 ;  /* 0x1800c000f4ed7fae */ /* 0x000fe8000d921848 */
[----:B------:R1:W-:Y:S01]  /*9560*/  STL.64 [R1+0x230], R244 ;  /* 0x000230f401007387 */ /* 0x0003e20000100a00 */
[----:B------:R-:W-:-:S02]  /*9570*/  VIADD R2, R2, UR10 ;  /* 0x0000000a02027c36 */ /* 0x000fc40008000000 */
[----:B---3--:R-:W-:Y:S01]  /*9580*/  IMAD.WIDE R232, R0, 0x4, R240 ;  /* 0x0000000400e87825 */ /* 0x008fe200078e02f0 */
[----:B------:R-:W-:-:S04]  /*9590*/  SHF.L.U32 R0, R242, 0x2, RZ ;  /* 0x00000002f2007819 */ /* 0x000fc800000006ff */
[----:B------:R3:W-:Y:S01]  /*95a0*/  LDGSTS.E [R237+0x1c00c], desc[UR8][R232.64], !P3 ;  /* 0x1c00c000e8ed7fae */ /* 0x0007e2000d921848 */
[----:B------:R-:W-:Y:S02]  /*95b0*/  ISETP.GE.U32.AND P3, PT, R4, 0x7fffff5a, PT ;  /* 0x7fffff5a0400780c */ /* 0x000fe40003f66070 */
[----:B--2---:R-:W-:Y:S01]  /*95c0*/  IADD3 R4, R5, -0x28, RZ ;  /* 0xffffffd805047810 */ /* 0x004fe20007ffe0ff */
[----:B------:R2:W-:Y:S01]  /*95d0*/  STL.64 [R1+0x228], R232 ;  /* 0x000228e801007387 */ /* 0x0005e20000100a00 */
[----:B------:R-:W4:Y:S01]  /*95e0*/  LDC R5, c[0x0][0x230] ;  /* 0x00008c00ff057b82 */ /* 0x000f220000000800 */
[----:B---3--:R-:W-:-:S07]  /*95f0*/  IMAD.WIDE R236, R0, 0x4, R238 ;  /* 0x0000000400ec7825 */ /* 0x008fce00078e02ee */
[----:B-1----:R-:W1:Y:S01]  /*9600*/  LDC R244, c[0x0][0x230] ;  /* 0x00008c00fff47b82 */ /* 0x002e620000000800 */
[----:B--2---:R-:W-:Y:S01]  /*9610*/  IMAD.WIDE R232, R0, 0x4, R240 ;  /* 0x0000000400e87825 */ /* 0x004fe200078e02f0 */
[----:B------:R2:W-:Y:S03]  /*9620*/  STL.64 [R1+0x828], R236 ;  /* 0x000828ec01007387 */ /* 0x0005e60000100a00 */
[----:B------:R-:W-:Y:S01]  /*9630*/  IMAD R0, R242, 0x5, RZ ;  /* 0x00000005f2007824 */ /* 0x000fe200078e02ff */
[----:B------:R2:W-:Y:S02]  /*9640*/  LDGSTS.E [R2], desc[UR8][R236.64], !P4 ;  /* 0x00000000ec027fae */ /* 0x0005e4000e121848 */
[----:B------:R-:W3:Y:S02]  /*9650*/  LDC R245, c[0x0][0x230] ;  /* 0x00008c00fff57b82 */ /* 0x000ee40000000800 */
[----:B------:R2:W-:Y:S04]  /*9660*/  STL.64 [R1+0x820], R232 ;  /* 0x000820e801007387 */ /* 0x0005e80000100a00 */
[----:B------:R2:W-:Y:S01]  /*9670*/  LDGSTS.E [R2+0x4000], desc[UR8][R232.64], !P4 ;  /* 0x04000000e8027fae */ /* 0x0005e2000e121848 */
[----:B------:R-:W-:Y:S01]  /*9680*/  ISETP.GE.U32.AND P4, PT, R4, 0x7fffff59, PT ;  /* 0x7fffff590400780c */ /* 0x000fe20003f86070 */
[----:B----4-:R-:W-:-:S02]  /*9690*/  VIADD R4, R10, 0xffffffbb ;  /* 0xffffffbb0a047836 */ /* 0x010fc40000000000 */
[C---:B--2---:R-:W-:Y:S01]  /*96a0*/  IMAD.WIDE R236, R0.reuse, 0x4, R238 ;  /* 0x0000000400ec7825 */ /* 0x044fe200078e02ee */
[----:B------:R-:W2:Y:S04]  /*96b0*/  LDC R10, c[0x0][0x230] ;  /* 0x00008c00ff0a7b82 */ /* 0x000ea80000000800 */
[----:B------:R4:W-:Y:S01]  /*96c0*/  LDGSTS.E [R2+0x4], desc[UR8][R236.64], !P0 ;  /* 0x00004000ec027fae */ /* 0x0009e2000c121848 */
[----:B------:R-:W-:-:S03]  /*96d0*/  IMAD.WIDE R232, R0, 0x4, R240 ;  /* 0x0000000400e87825 */ /* 0x000fc600078e02f0 */
[----:B------:R4:W-:Y:S01]  /*96e0*/  STL.64 [R1+0x818], R236 ;  /* 0x000818ec01007387 */ /* 0x0009e20000100a00 */
[----:B------:R-:W-:-:S03]  /*96f0*/  IMAD R0, R242, 0x6, RZ ;  /* 0x00000006f2007824 */ /* 0x000fc600078e02ff */
[----:B------:R1:W-:Y:S01]  /*9700*/  LDGSTS.E [R2+0x4004], desc[UR8][R232.64], !P0 ;  /* 0x04004000e8027fae */ /* 0x0003e2000c121848 */
[----:B------:R-:W-:Y:S01]  /*9710*/  ISETP.GE.U32.AND P0, PT, R4, 0x7fffff3c, PT ;  /* 0x7fffff3c0400780c */ /* 0x000fe20003f06070 */
[----:B------:R-:W-:Y:S02]  /*9720*/  VIADD R4, R11, 0xffffffba ;  /* 0xffffffba0b047836 */ /* 0x000fe40000000000 */
[----:B------:R1:W-:Y:S01]  /*9730*/  STL.64 [R1+0x810], R232 ;  /* 0x000810e801007387 */ /* 0x0003e20000100a00 */
[----:B------:R-:W3:Y:S01]  /*9740*/  LDC R11, c[0x0][0x230] ;  /* 0x00008c00ff0b7b82 */ /* 0x000ee20000000800 */
[----:B----4-:R-:W-:-:S05]  /*9750*/  IMAD.WIDE R236, R0, 0x4, R238 ;  /* 0x0000000400ec7825 */ /* 0x010fca00078e02ee */
[----:B------:R4:W-:Y:S01]  /*9760*/  STL.64 [R1+0x808], R236 ;  /* 0x000808ec01007387 */ /* 0x0009e20000100a00 */
[----:B-1----:R-:W-:-:S03]  /*9770*/  IMAD.WIDE R232, R0, 0x4, R240 ;  /* 0x0000000400e87825 */ /* 0x002fc600078e02f0 */
[----:B------:R4:W-:Y:S01]  /*9780*/  LDGSTS.E [R2+0x8], desc[UR8][R236.64], !P5 ;  /* 0x00008000ec027fae */ /* 0x0009e2000e921848 */
[----:B------:R-:W-:-:S03]  /*9790*/  IMAD R0, R242, 0x7, RZ ;  /* 0x00000007f2007824 */ /* 0x000fc600078e02ff */
[----:B------:R1:W-:Y:S04]  /*97a0*/  STL.64 [R1+0x800], R232 ;  /* 0x000800e801007387 */ /* 0x0003e80000100a00 */
[----:B------:R1:W-:Y:S01]  /*97b0*/  LDGSTS.E [R2+0x4008], desc[UR8][R232.64], !P5 ;  /* 0x04008000e8027fae */ /* 0x0003e2000e921848 */
[----:B------:R-:W-:Y:S02]  /*97c0*/  ISETP.GE.U32.AND P5, PT, R4, 0x7fffff3b, PT ;  /* 0x7fffff3b0400780c */ /* 0x000fe40003fa6070 */
[----:B------:R-:W-:Y:S01]  /*97d0*/  IADD3 R4, R243, -0x47, RZ ;  /* 0xffffffb9f3047810 */ /* 0x000fe20007ffe0ff */
[C---:B----4-:R-:W-:Y:S01]  /*97e0*/  IMAD.WIDE R236, R0.reuse, 0x4, R238 ;  /* 0x0000000400ec7825 */ /* 0x050fe200078e02ee */
[----:B------:R-:W4:Y:S04]  /*97f0*/  LDC R243, c[0x0][0x230] ;  /* 0x00008c00fff37b82 */ /* 0x000f280000000800 */
[----:B------:R2:W-:Y:S01]  /*9800*/  STL.64 [R1+0x7f8], R236 ;  /* 0x0007f8ec01007387 */ /* 0x0005e20000100a00 */
[----:B-1----:R-:W-:-:S03]  /*9810*/  IMAD.WIDE R232, R0, 0x4, R240 ;  /* 0x0000000400e87825 */ /* 0x002fc600078e02f0 */
[----:B------:R2:W-:Y:S01]  /*9820*/  LDGSTS.E [R2+0xc], desc[UR8][R236.64], !P6 ;  /* 0x0000c000ec027fae */ /* 0x0005e2000f121848 */
[----:B------:R-:W-:-:S03]  /*9830*/  IMAD R0, R242, 0x24, RZ ;  /* 0x00000024f2007824 */ /* 0x000fc600078e02ff */
[----:B------:R1:W-:Y:S04]  /*9840*/  STL.64 [R1+0x7f0], R232 ;  /* 0x0007f0e801007387 */ /* 0x0003e80000100a00 */
[----:B------:R1:W-:Y:S01]  /*9850*/  LDGSTS.E [R2+0x400c], desc[UR8][R232.64], !P6 ;  /* 0x0400c000e8027fae */ /* 0x0003e2000f121848 */
[----:B------:R-:W-:Y:S01]  /*9860*/  ISETP.GE.U32.AND P6, PT, R4, 0x7fffff3a, PT ;  /* 0x7fffff3a0400780c */ /* 0x000fe20003fc6070 */
[----:B------:R-:W-:Y:S02]  /*9870*/  VIADD R4, R5, 0xffffffb8 ;  /* 0xffffffb805047836 */ /* 0x000fe40000000000 */
[C---:B--2---:R-:W-:Y:S01]  /*9880*/  IMAD.WIDE R236, R0.reuse, 0x4, R238 ;  /* 0x0000000400ec7825 */ /* 0x044fe200078e02ee */
[----:B------:R-:W2:Y:S04]  /*9890*/  LDC R5, c[0x0][0x230] ;  /* 0x00008c00ff057b82 */ /* 0x000ea80000000800 */
        /* <DEDUP_REMOVED lines=8> */
[C---:B---3--:R-:W-:Y:S01]  /*9920*/  IMAD.WIDE R236, R0.reuse, 0x4, R238 ;  /* 0x0000000400ec7825 */ /* 0x048fe200078e02ee */
[----:B------:R-:W3:Y:S04]  /*9930*/  LDC R10, c[0x0][0x230] ;  /* 0x00008c00ff0a7b82 */ /* 0x000ee80000000800 */
[----:B------:R4:W-:Y:S01]  /*9940*/  LDGSTS.E [R2+0x8004], desc[UR8][R236.64], !P1 ;  /* 0x08004000ec027fae */ /* 0x0009e2000c921848 */
[----:B-1----:R-:W-:-:S03]  /*9950*/  IMAD.WIDE R232, R0, 0x4, R240 ;  /* 0x0000000400e87825 */ /* 0x002fc600078e02f0 */
[----:B------:R4:W-:Y:S01]  /*9960*/  STL.64 [R1+0x618], R236 ;  /* 0x000618ec01007387 */ /* 0x0009e20000100a00 */
[----:B------:R-:W-:-:S03]  /*9970*/  IMAD R0, R242, 0x26, RZ ;  /* 0x00000026f2007824 */ /* 0x000fc600078e02ff */
[----:B------:R1:W-:Y:S01]  /*9980*/  LDGSTS.E [R2+0xc004], desc[UR8][R232.64], !P1 ;  /* 0x0c004000e8027fae */ /* 0x0003e2000c921848 */
[----:B------:R-:W-:Y:S02]  /*9990*/  ISETP.GE.U32.AND P1, PT, R4, 0x7fffff1c, PT ;  /* 0x7fffff1c0400780c */ /* 0x000fe40003f26070 */
[----:B------:R-:W-:Y:S01]  /*99a0*/  IADD3 R4, R11, -0x66, RZ ;  /* 0xffffff9a0b047810 */ /* 0x000fe20007ffe0ff */
        /* <DEDUP_REMOVED lines=20> */
[----:B--2---:R-:W-:Y:S02]  /*9af0*/  VIADD R4, R5, 0xffffff98 ;  /* 0xffffff9805047836 */ /* 0x004fe40000000000 */
[C---:B-1----:R-:W-:Y:S01]  /*9b00*/  IMAD.WIDE R236, R0.reuse, 0x4, R238 ;  /* 0x0000000400ec7825 */ /* 0x042fe200078e02ee */
[----:B------:R-:W1:Y:S04]  /*9b10*/  LDC R5, c[0x0][0x230] ;  /* 0x00008c00ff057b82 */ /* 0x000e680000000800 */
[----:B------:R2:W-:Y:S01]  /*9b20*/  STL.64 [R1+0x428], R236 ;  /* 0x000428ec01007387 */ /* 0x0005e20000100a00 */
[----:B---3--:R-:W-:-:S03]  /*9b30*/  IMAD.WIDE R232, R0, 0x4, R240 ;  /* 0x0000000400e87825 */ /* 0x008fc600078e02f0 */
[----:B------:R2:W-:Y:S01]  /*9b40*/  LDGSTS.E [R2+0x10000], desc[UR8][R236.64], !P0 ;  /* 0x10000000ec027fae */ /* 0x0005e2000c121848 */
[----:B------:R-:W-:-:S03]  /*9b50*/  IMAD R0, R242, 0x45, RZ ;  /* 0x00000045f2007824 */ /* 0x000fc600078e02ff */
[----:B------:R3:W-:Y:S04]  /*9b60*/  STL.64 [R1+0x420], R232 ;  /* 0x000420e801007387 */ /* 0x0007e80000100a00 */
[----:B------:R3:W-:Y:S01]  /*9b70*/  LDGSTS.E [R2+0x14000], desc[UR8][R232.64], !P0 ;  /* 0x14000000e8027fae */ /* 0x0007e2000c121848 */
[----:B------:R-:W-:Y:S02]  /*9b80*/  ISETP.GE.U32.AND P0, PT, R4, 0x7fffff19, PT ;  /* 0x7fffff190400780c */ /* 0x000fe40003f06070 */
[----:B------:R-:W-:Y:S01]  /*9b90*/  IADD3 R4, R10, -0x9, RZ ;  /* 0xfffffff70a047810 */ /* 0x000fe20007ffe0ff */
[C---:B--2---:R-:W-:Y:S01]  /*9ba0*/  IMAD.WIDE R236, R0.reuse, 0x4, R238 ;  /* 0x0000000400ec7825 */ /* 0x044fe200078e02ee */
[----:B------:R-:W2:Y:S04]  /*9bb0*/  LDC R10, c[0x0][0x230] ;  /* 0x00008c00ff0a7b82 */ /* 0x000ea80000000800 */
[----:B------:R4:W-:Y:S01]  /*9bc0*/  LDGSTS.E [R2+0x10004], desc[UR8][R236.64], !P5 ;  /* 0x10004000ec027fae */ /* 0x0009e2000e921848 */
[----:B---3--:R-:W-:-:S03]  /*9bd0*/  IMAD.WIDE R232, R0, 0x4, R240 ;  /* 0x0000000400e87825 */ /* 0x008fc600078e02f0 */
[----:B------:R4:W-:Y:S01]  /*9be0*/  STL.64 [R1+0x418], R236 ;  /* 0x000418ec01007387 */ /* 0x0009e20000100a00 */
[----:B------:R-:W-:-:S03]  /*9bf0*/  IMAD R0, R242, 0x46, RZ ;  /* 0x00000046f2007824 */ /* 0x000fc600078e02ff */
[----:B------:R3:W-:Y:S01]  /*9c00*/  LDGSTS.E [R2+0x14004], desc[UR8][R232.64], !P5 ;  /* 0x14004000e8027fae */ /* 0x0007e2000e921848 */
[----:B------:R-:W-:Y:S01]  /*9c10*/  ISETP.GE.U32.AND P5, PT, R4, 0x7fffff78, PT ;  /* 0x7fffff780400780c */ /* 0x000fe20003fa6070 */
[----:B------:R-:W-:Y:S02]  /*9c20*/  VIADD R4, R11, 0xfffffff6 ;  /* 0xfffffff60b047836 */ /* 0x000fe40000000000 */
[----:B------:R3:W-:Y:S01]  /*9c30*/  STL.64 [R1+0x410], R232 ;  /* 0x000410e801007387 */ /* 0x0007e20000100a00 */
[----:B------:R-:W2:Y:S01]  /*9c40*/  LDC R11, c[0x0][0x230] ;  /* 0x00008c00ff0b7b82 */ /* 0x000ea20000000800 */
[----:B----4-:R-:W-:-:S05]  /*9c50*/  IMAD.WIDE R236, R0, 0x4, R238 ;  /* 0x0000000400ec7825 */ /* 0x010fca00078e02ee */
[----:B------:R4:W-:Y:S01]  /*9c60*/  STL.64 [R1+0x408], R236 ;  /* 0x000408ec01007387 */ /* 0x0009e20000100a00 */
[----:B---3--:R-:W-:-:S03]  /*9c70*/  IMAD.WIDE R232, R0, 0x4, R240 ;  /* 0x0000000400e87825 */ /* 0x008fc600078e02f0 */
        /* <DEDUP_REMOVED lines=9> */
[----:B---3--:R-:W-:-:S03]  /*9d10*/  IMAD.WIDE R232, R0, 0x4, R240 ;  /* 0x0000000400e87825 */ /* 0x008fc600078e02f0 */
[----:B------:R3:W-:Y:S01]  /*9d20*/  LDGSTS.E [R2+0x1000c], desc[UR8][R236.64], !P2 ;  /* 0x1000c000ec027fae */ /* 0x0007e2000d121848 */
[----:B------:R-:W-:-:S03]  /*9d30*/  IMAD R0, R242, 0x64, RZ ;  /* 0x00000064f2007824 */ /* 0x000fc600078e02ff */
[----:B------:R2:W-:Y:S04]  /*9d40*/  STL.64 [R1+0x3f0], R232 ;  /* 0x0003f0e801007387 */ /* 0x0005e80000100a00 */
[----:B------:R2:W-:Y:S01]  /*9d50*/  LDGSTS.E [R2+0x1400c], desc[UR8][R232.64], !P2 ;  /* 0x1400c000e8027fae */ /* 0x0005e2000d121848 */
[----:B------:R-:W-:Y:S02]  /*9d60*/  ISETP.GE.U32.AND P2, PT, R4, 0x7fffff76, PT ;  /* 0x7fffff760400780c */ /* 0x000fe40003f46070 */
[----:B-1----:R-:W-:Y:S01]  /*9d70*/  IADD3 R4, R5, -0xc, RZ ;  /* 0xfffffff405047810 */ /* 0x002fe20007ffe0ff */
[----:B---3--:R-:W-:-:S04]  /*9d80*/  IMAD.WIDE R236, R0, 0x4, R238 ;  /* 0x0000000400ec7825 */ /* 0x008fc800078e02ee */
[----:B----4-:R-:W-:Y:S01]  /*9d90*/  VIADD R5, R243, 0xffffffd5 ;  /* 0xffffffd5f3057836 */ /* 0x010fe20000000000 */
[----:B------:R1:W-:Y:S01]  /*9da0*/  STL.64 [R1+0x220], R236 ;  /* 0x000220ec01007387 */ /* 0x0003e20000100a00 */
[----:B------:R-:W3:Y:S01]  /*9db0*/  LDC R243, c[0x0][0x230] ;  /* 0x00008c00fff37b82 */ /* 0x000ee20000000800 */
[----:B--2---:R-:W-:Y:S02]  /*9dc0*/  IMAD.WIDE R232, R0, 0x4, R240 ;  /* 0x0000000400e87825 */ /* 0x004fe400078e02f0 */
[----:B------:R1:W-:Y:S02]  /*9dd0*/  LDGSTS.E [R2+0x18000], desc[UR8][R236.64], !P1 ;  /* 0x18000000ec027fae */ /* 0x0003e4000c921848 */
[----:B------:R-:W-:Y:S02]  /*9de0*/  IMAD R0, R242, 0x65, RZ ;  /* 0x00000065f2007824 */ /* 0x000fe400078e02ff */
[----:B------:R2:W-:Y:S04]  /*9df0*/  STL.64 [R1+0x218], R232 ;  /* 0x000218e801007387 */ /* 0x0005e80000100a00 */
[----:B------:R2:W-:Y:S01]  /*9e00*/  LDGSTS.E [R2+0x1c000], desc[UR8][R232.64], !P1 ;  /* 0x1c000000e8027fae */ /* 0x0005e2000c921848 */
[----:B------:R-:W-:Y:S01]  /*9e10*/  ISETP.GE.U32.AND P1, PT, R4, 0x7fffff75, PT ;  /* 0x7fffff750400780c */ /* 0x000fe20003f26070 */
[----:B------:R-:W-:-:S02]  /*9e20*/  VIADD R4, R10, 0xffffffd7 ;  /* 0xffffffd70a047836 */ /* 0x000fc40000000000 */
[C---:B-1----:R-:W-:Y:S01]  /*9e30*/  IMAD.WIDE R236, R0.reuse, 0x4, R238 ;  /* 0x0000000400ec7825 */ /* 0x042fe200078e02ee */
[----:B------:R-:W1:Y:S04]  /*9e40*/  LDC R10, c[0x0][0x230] ;  /* 0x00008c00ff0a7b82 */ /* 0x000e680000000800 */
[----:B------:R4:W-:Y:S01]  /*9e50*/  STL.64 [R1+0x210], R236 ;  /* 0x000210ec01007387 */ /* 0x0009e20000100a00 */
[----:B--2---:R-:W-:-:S03]  /*9e60*/  IMAD.WIDE R232, R0, 0x4, R240 ;  /* 0x0000000400e87825 */ /* 0x004fc600078e02f0 */
        /* <DEDUP_REMOVED lines=9> */
[----:B--2---:R-:W-:-:S03]  /*9f00*/  IMAD.WIDE R232, R0, 0x4, R240 ;  /* 0x0000000400e87825 */ /* 0x004fc600078e02f0 */
[----:B------:R3:W-:Y:S01]  /*9f10*/  LDGSTS.E [R2+0x18008], desc[UR8][R236.64], !P4 ;  /* 0x18008000ec027fae */ /* 0x0007e2000e121848 */
[----:B------:R-:W-:-:S03]  /*9f20*/  IMAD R0, R242, 0x67, RZ ;  /* 0x00000067f2007824 */ /* 0x000fc600078e02ff */
[----:B------:R2:W-:Y:S04]  /*9f30*/  STL.64 [R1+0x1f8], R232 ;  /* 0x0001f8e801007387 */ /* 0x0005e80000100a00 */
[----:B------:R2:W-:Y:S01]  /*9f40*/  LDGSTS.E [R2+0x1c008], desc[UR8][R232.64], !P4 ;  /* 0x1c008000e8027fae */ /* 0x0005e2000e121848 */
[----:B------:R-:W-:Y:S02]  /*9f50*/  ISETP.GE.U32.AND P4, PT, R4, 0x7fffff57, PT ;  /* 0x7fffff570400780c */ /* 0x000fe40003f86070 */
[----:B------:R-:W-:Y:S01]  /*9f60*/  LOP3.LUT R4, R6, 0x20, RZ, 0x3c, !PT ;  /* 0x0000002006047812 */ /* 0x000fe200078e3cff */
[----:B---3--:R-:W-:-:S04]  /*9f70*/  IMAD.WIDE R236, R0, 0x4, R238 ;  /* 0x0000000400ec7825 */ /* 0x008fc800078e02ee */
[----:B------:R-:W-:Y:S01]  /*9f80*/  VIADD R4, R4, UR10 ;  /* 0x0000000a04047c36 */ /* 0x000fe20008000000 */
[----:B------:R3:W-:Y:S01]  /*9f90*/  STL.64 [R1+0x1f0], R236 ;  /* 0x0001f0ec01007387 */ /* 0x0007e20000100a00 */
[----:B--2---:R-:W-:Y:S01]  /*9fa0*/  IMAD.WIDE R232, R0, 0x4, R240 ;  /* 0x0000000400e87825 */ /* 0x004fe200078e02f0 */
[----:B------:R-:W-:Y:S02]  /*9fb0*/  SHF.L.U32 R0, R242, 0x3, RZ ;  /* 0x00000003f2007819 */ /* 0x000fe400000006ff */
[----:B------:R3:W-:Y:S04]  /*9fc0*/  LDGSTS.E [R2+0x1800c], desc[UR8][R236.64], !P0 ;  /* 0x1800c000ec027fae */ /* 0x0007e8000c121848 */
[----:B------:R2:W-:Y:S04]  /*9fd0*/  STL.64 [R1+0x1e8], R232 ;  /* 0x0001e8e801007387 */ /* 0x0005e80000100a00 */
[----:B------:R2:W-:Y:S01]  /*9fe0*/  LDGSTS.E [R2+0x1c00c], desc[UR8][R232.64], !P0 ;  /* 0x1c00c000e8027fae */ /* 0x0005e2000c121848 */
[----:B------:R-:W-:-:S02]  /*9ff0*/  ISETP.GE.U32.AND P0, PT, R5, 0x7fffff56, PT ;  /* 0x7fffff560500780c */ /* 0x000fc40003f06070 */
[----:B------:R-:W-:Y:S01]  /*a000*/  IADD3 R5, R244, -0x2c, RZ ;  /* 0xffffffd4f4057810 */ /* 0x000fe20007ffe0ff */
[C---:B---3--:R-:W-:Y:S01]  /*a010*/  IMAD.WIDE R236, R0.reuse, 0x4, R238 ;  /* 0x0000000400ec7825 */ /* 0x048fe200078e02ee */
[----:B------:R3:W-:Y:S01]  /*a020*/  STL.64 [R1+0xda8], R2 ;  /* 0x000da80201007387 */ /* 0x0007e20000100a00 */
[----:B------:R-:W4:Y:S03]  /*a030*/  LDC R244, c[0x0][0x230] ;  /* 0x00008c00fff47b82 */ /* 0x000f260000000800 */
[----:B------:R-:W-:Y:S01]  /*a040*/  STL.64 [R1+0x7e8], R236 ;  /* 0x0007e8ec01007387 */ /* 0x000fe20000100a00 */
[----:B--2---:R-:W-:-:S03]  /*a050*/  IMAD.WIDE R232, R0, 0x4, R240 ;  /* 0x0000000400e87825 */ /* 0x004fc600078e02f0 */
[----:B------:R-:W-:Y:S01]  /*a060*/  LDGSTS.E [R4], desc[UR8][R236.64], !P5 ;  /* 0x00000000ec047fae */ /* 0x000fe2000e921848 */
[----:B------:R-:W-:-:S03]  /*a070*/  IMAD R0, R242, 0x9, RZ ;  /* 0x00000009f2007824 */ /* 0x000fc600078e02ff */
[----:B------:R2:W-:Y:S01]  /*a080*/  STL.64 [R1+0x7e0], R232 ;  /* 0x0007e0e801007387 */ /* 0x0005e20000100a00 */
[----:B---3--:R-:W-:-:S03]  /*a090*/  IMAD.WIDE R2, R0, 0x4, R240 ;  /* 0x0000000400027825 */ /* 0x008fc600078e02f0 */
[----:B------:R2:W-:Y:S01]  /*a0a0*/  LDGSTS.E [R4+0x4000], desc[UR8][R232.64], !P5 ;  /* 0x04000000e8047fae */ /* 0x0005e2000e921848 */
[----:B------:R-:W-:Y:S01]  /*a0b0*/  ISETP.GE.U32.AND P5, PT, R5, 0x7fffff55, PT ;  /* 0x7fffff550500780c */ /* 0x000fe20003fa6070 */
[----:B-1----:R-:W-:Y:S02]  /*a0c0*/  VIADD R5, R10, 0xffffffb7 ;  /* 0xffffffb70a057836 */ /* 0x002fe40000000000 */
[----:B------:R-:W1:Y:S01]  /*a0d0*/  LDC R10, c[0x0][0x230] ;  /* 0x00008c00ff0a7b82 */ /* 0x000e620000000800 */
[----:B--2---:R-:W-:-:S04]  /*a0e0*/  IMAD.WIDE R232, R0, 0x4, R238 ;  /* 0x0000000400e87825 */ /* 0x004fc800078e02ee */
[----:B------:R-:W-:Y:S01]  /*a0f0*/  IMAD R0, R242, 0xa, RZ ;  /* 0x0000000af2007824 */ /* 0x000fe200078e02ff */
[----:B------:R2:W-:Y:S04]  /*a100*/  LDGSTS.E [R4+0x4], desc[UR8][R232.64], !P6 ;  /* 0x00004000e8047fae */ /* 0x0005e8000f121848 */
[----:B------:R2:W-:Y:S04]  /*a110*/  STL.64 [R1+0x7d8], R232 ;  /* 0x0007d8e801007387 */ /* 0x0005e80000100a00 */
[----:B------:R3:W-:Y:S01]  /*a120*/  LDGSTS.E [R4+0x4004], desc[UR8][R2.64], !P6 ;  /* 0x0400400002047fae */ /* 0x0007e2000f121848 */
[----:B------:R-:W-:Y:S01]  /*a130*/  ISETP.GE.U32.AND P6, PT, R5, 0x7fffff38, PT ;  /* 0x7fffff380500780c */ /* 0x000fe20003fc6070 */
[----:B----4-:R-:W-:-:S02]  /*a140*/  VIADD R5, R11, 0xffffffb6 ;  /* 0xffffffb60b057836 */ /* 0x010fc40000000000 */
[----:B------:R3:W-:Y:S01]  /*a150*/  STL.64 [R1+0x7d0], R2 ;  /* 0x0007d00201007387 */ /* 0x0007e20000100a00 */
[----:B------:R-:W4:Y:S01]  /*a160*/  LDC R11, c[0x0][0x230] ;  /* 0x00008c00ff0b7b82 */ /* 0x000f220000000800 */
[----:B--2---:R-:W-:-:S05]  /*a170*/  IMAD.WIDE R232, R0, 0x4, R238 ;  /* 0x0000000400e87825 */ /* 0x004fca00078e02ee */
        /* <DEDUP_REMOVED lines=30> */
[----:B------:R2:W-:Y:S01]  /*a360*/  LDGSTS.E [R4+0x8004], desc[UR8][R232.64], !P4 ;  /* 0x08004000e8047fae */ /* 0x0005e2000e121848 */
[----:B---3--:R-:W-:-:S03]  /*a370*/  IMAD.WIDE R2, R0, 0x4, R240 ;  /* 0x0000000400027825 */ /* 0x008fc600078e02f0 */
[----:B------:R2:W-:Y:S01]  /*a380*/  STL.64 [R1+0x5d8], R232 ;  /* 0x0005d8e801007387 */ /* 0x0005e20000100a00 */
[----:B------:R-:W-:-:S03]  /*a390*/  IMAD R0, R242, 0x2a, RZ ;  /* 0x0000002af2007824 */ /* 0x000fc600078e02ff */
[----:B------:R3:W-:Y:S01]  /*a3a0*/  LDGSTS.E [R4+0xc004], desc[UR8][R2.64], !P4 ;  /* 0x0c00400002047fae */ /* 0x0007e2000e121848 */
[----:B------:R-:W-:Y:S02]  /*a3b0*/  ISETP.GE.U32.AND P4, PT, R5, 0x7fffff18, PT ;  /* 0x7fffff180500780c */ /* 0x000fe40003f86070 */
[----:B------:R-:W-:Y:S01]  /*a3c0*/  IADD3 R5, R11, -0x6a, RZ ;  /* 0xffffff960b057810 */ /* 0x000fe20007ffe0ff */
        /* <DEDUP_REMOVED lines=20> */
[----:B-1----:R-:W-:Y:S02]  /*a510*/  VIADD R5, R244, 0xffffff94 ;  /* 0xffffff94f4057836 */ /* 0x002fe40000000000 */
[C---:B---3--:R-:W-:Y:S01]  /*a520*/  IMAD.WIDE R232, R0.reuse, 0x4, R238 ;  /* 0x0000000400e87825 */ /* 0x048fe200078e02ee */
[----:B------:R-:W1:Y:S04]  /*a530*/  LDC R244, c[0x0][0x230] ;  /* 0x00008c00fff47b82 */ /* 0x000e680000000800 */
[----:B------:R3:W-:Y:S01]  /*a540*/  STL.64 [R1+0x3e8], R232 ;  /* 0x0003e8e801007387 */ /* 0x0007e20000100a00 */
[----:B----4-:R-:W-:-:S03]  /*a550*/  IMAD.WIDE R2, R0, 0x4, R240 ;  /* 0x0000000400027825 */ /* 0x010fc600078e02f0 */
[----:B------:R3:W-:Y:S01]  /*a560*/  LDGSTS.E [R4+0x10000], desc[UR8][R232.64], !P6 ;  /* 0x10000000e8047fae */ /* 0x0007e2000f121848 */
[----:B------:R-:W-:-:S03]  /*a570*/  IMAD R0, R242, 0x49, RZ ;  /* 0x00000049f2007824 */ /* 0x000fc600078e02ff */
[----:B------:R4:W-:Y:S04]  /*a580*/  STL.64 [R1+0x3e0], R2 ;  /* 0x0003e00201007387 */ /* 0x0009e80000100a00 */
[----:B------:R4:W-:Y:S01]  /*a590*/  LDGSTS.E [R4+0x14000], desc[UR8][R2.64], !P6 ;  /* 0x1400000002047fae */ /* 0x0009e2000f121848 */
[----:B------:R-:W-:Y:S02]  /*a5a0*/  ISETP.GE.U32.AND P6, PT, R5, 0x7fffff15, PT ;  /* 0x7fffff150500780c */ /* 0x000fe40003fc6070 */
[----:B------:R-:W-:Y:S01]  /*a5b0*/  IADD3 R5, R10, -0xd, RZ ;  /* 0xfffffff30a057810 */ /* 0x000fe20007ffe0ff */
[C---:B---3--:R-:W-:Y:S01]  /*a5c0*/  IMAD.WIDE R232, R0.reuse, 0x4, R238 ;  /* 0x0000000400e87825 */ /* 0x048fe200078e02ee */
[----:B------:R-:W3:Y:S04]  /*a5d0*/  LDC R10, c[0x0][0x230] ;  /* 0x00008c00ff0a7b82 */ /* 0x000ee80000000800 */
[----:B------:R2:W-:Y:S01]  /*a5e0*/  LDGSTS.E [R4+0x10004], desc[UR8][R232.64], !P2 ;  /* 0x10004000e8047fae */ /* 0x0005e2000d121848 */
[----:B----4-:R-:W-:-:S03]  /*a5f0*/  IMAD.WIDE R2, R0, 0x4, R240 ;  /* 0x0000000400027825 */ /* 0x010fc600078e02f0 */
[----:B------:R2:W-:Y:S01]  /*a600*/  STL.64 [R1+0x3d8], R232 ;  /* 0x0003d8e801007387 */ /* 0x0005e20000100a00 */
[----:B------:R-:W-:-:S03]  /*a610*/  IMAD R0, R242, 0x4a, RZ ;  /* 0x0000004af2007824 */ /* 0x000fc600078e02ff */
[----:B------:R4:W-:Y:S01]  /*a620*/  LDGSTS.E [R4+0x14004], desc[UR8][R2.64], !P2 ;  /* 0x1400400002047fae */ /* 0x0009e2000d121848 */
[----:B------:R-:W-:Y:S01]  /*a630*/  ISETP.GE.U32.AND P2, PT, R5, 0x7fffff74, PT ;  /* 0x7fffff740500780c */ /* 0x000fe20003f46070 */
[----:B------:R-:W-:Y:S02]  /*a640*/  VIADD R5, R11, 0xfffffff2 ;  /* 0xfffffff20b057836 */ /* 0x000fe40000000000 */
[----:B------:R4:W-:Y:S01]  /*a650*/  STL.64 [R1+0x3d0], R2 ;  /* 0x0003d00201007387 */ /* 0x0009e20000100a00 */
[----:B------:R-:W3:Y:S01]  /*a660*/  LDC R11, c[0x0][0x230] ;  /* 0x00008c00ff0b7b82 */ /* 0x000ee20000000800 */
[----:B--2---:R-:W-:-:S05]  /*a670*/  IMAD.WIDE R232, R0, 0x4, R238 ;  /* 0x0000000400e87825 */ /* 0x004fca00078e02ee */
[----:B------:R2:W-:Y:S01]  /*a680*/  STL.64 [R1+0x3c8], R232 ;  /* 0x0003c8e801007387 */ /* 0x0005e20000100a00 */
[----:B----4-:R-:W-:-:S03]  /*a690*/  IMAD.WIDE R2, R0, 0x4, R240 ;  /* 0x0000000400027825 */ /* 0x010fc600078e02f0 */
        /* <DEDUP_REMOVED lines=9> */
[----:B----4-:R-:W-:-:S03]  /*a730*/  IMAD.WIDE R2, R0, 0x4, R240 ;  /* 0x0000000400027825 */ /* 0x010fc600078e02f0 */
[----:B------:R4:W-:Y:S01]  /*a740*/  LDGSTS.E [R4+0x1000c], desc[UR8][R232.64], !P3 ;  /* 0x1000c000e8047fae */ /* 0x0009e2000d921848 */
[----:B------:R-:W-:-:S03]  /*a750*/  IMAD R0, R242, 0x68, RZ ;  /* 0x00000068f2007824 */ /* 0x000fc600078e02ff */
[----:B------:R3:W-:Y:S04]  /*a760*/  STL.64 [R1+0x3b0], R2 ;  /* 0x0003b00201007387 */ /* 0x0007e80000100a00 */
[----:B------:R3:W-:Y:S01]  /*a770*/  LDGSTS.E [R4+0x1400c], desc[UR8][R2.64], !P3 ;  /* 0x1400c00002047fae */ /* 0x0007e2000d921848 */
[----:B------:R-:W-:Y:S02]  /*a780*/  ISETP.GE.U32.AND P3, PT, R5, 0x7fffff72, PT ;  /* 0x7fffff720500780c */ /* 0x000fe40003f66070 */
[----:B-1----:R-:W-:Y:S01]  /*a790*/  IADD3 R5, R244, -0x10, RZ ;  /* 0xfffffff0f4057810 */ /* 0x002fe20007ffe0ff */
[C---:B----4-:R-:W-:Y:S01]  /*a7a0*/  IMAD.WIDE R232, R0.reuse, 0x4, R238 ;  /* 0x0000000400e87825 */ /* 0x050fe200078e02ee */
        /* <DEDUP_REMOVED lines=8> */
[----:B------:R-:W-:Y:S01]  /*a830*/  VIADD R5, R10, 0xffffffd3 ;  /* 0xffffffd30a057836 */ /* 0x000fe20000000000 */
[----:B--2---:R-:W-:Y:S01]  /*a840*/  IADD3 R10, R243, -0x2f, RZ ;  /* 0xffffffd1f30a7810 */ /* 0x004fe20007ffe0ff */
[C---:B----4-:R-:W-:Y:S01]  /*a850*/  IMAD.WIDE R232, R0.reuse, 0x4, R238 ;  /* 0x0000000400e87825 */ /* 0x050fe200078e02ee */
        /* <DEDUP_REMOVED lines=17> */
[----:B------:R-:W-:Y:S01]  /*a970*/  LOP3.LUT R5, R6, 0x30, RZ, 0x3c, !PT ;  /* 0x0000003006057812 */ /* 0x000fe200078e3cff */
[----:B------:R3:W-:Y:S01]  /*a980*/  STL.64 [R1+0x1b8], R2 ;  /* 0x0001b80201007387 */ /* 0x0007e20000100a00 */
[----:B-1----:R-:W-:-:S04]  /*a990*/  IMAD.WIDE R232, R0, 0x4, R238 ;  /* 0x0000000400e87825 */ /* 0x002fc800078e02ee */
[----:B------:R-:W-:Y:S01]  /*a9a0*/  VIADD R5, R5, UR10 ;  /* 0x0000000a05057c36 */ /* 0x000fe20008000000 */
        /* <DEDUP_REMOVED lines=12> */
[----:B------:R2:W-:Y:S01]  /*aa70*/  LDGSTS.E [R5], desc[UR8][R232.64], !P2 ;  /* 0x00000000e8057fae */ /* 0x0005e2000d121848 */
        /* <DEDUP_REMOVED lines=13> */
[----:B----4-:R-:W-:Y:S02]  /*ab50*/  VIADD R10, R11, 0xffffffb2 ;  /* 0xffffffb20b0a7836 */ /* 0x010fe40000000000 */
[----:B------:R1:W-:Y:S01]  /*ab60*/  STL.64 [R1+0x790], R2 ;  /* 0x0007900201007387 */ /* 0x0003e20000100a00 */
[----:B------:R-:W4:Y:S01]  /*ab70*/  LDC R11, c[0x0][0x230] ;  /* 0x00008c00ff0b7b82 */ /* 0x000f220000000800 */
[----:B---3--:R-:W-:-:S05]  /*ab80*/  IMAD.WIDE R232, R0, 0x4, R238 ;  /* 0x0000000400e87825 */ /* 0x008fca00078e02ee */
        /* <DEDUP_REMOVED lines=31> */
[----:B-1----:R-:W-:-:S03]  /*ad80*/  IMAD.WIDE R2, R0, 0x4, R240 ;  /* 0x0000000400027825 */ /* 0x002fc600078e02f0 */
[----:B------:R3:W-:Y:S01]  /*ad90*/  STL.64 [R1+0x598], R232 ;  /* 0x000598e801007387 */ /* 0x0007e20000100a00 */
[----:B------:R-:W-:-:S03]  /*ada0*/  IMAD R0, R242, 0x2e, RZ ;  /* 0x0000002ef2007824 */ /* 0x000fc600078e02ff */
[----:B------:R1:W-:Y:S01]  /*adb0*/  LDGSTS.E [R5+0xc004], desc[UR8][R2.64], !P5 ;  /* 0x0c00400002057fae */ /* 0x0003e2000e921848 */
[----:B------:R-:W-:Y:S01]  /*adc0*/  ISETP.GE.U32.AND P5, PT, R10, 0x7fffff14, PT ;  /* 0x7fffff140a00780c */ /* 0x000fe20003fa6070 */
[----:B------:R-:W-:Y:S02]  /*add0*/  VIADD R10, R11, 0xffffff92 ;  /* 0xffffff920b0a7836 */ /* 0x000fe40000000000 */
        /* <DEDUP_REMOVED lines=33> */
[----:B------:R3:W-:Y:S01]  /*aff0*/  LDGSTS.E [R5+0x10004], desc[UR8][R232.64], !P3 ;  /* 0x10004000e8057fae */ /* 0x0007e2000d921848 */
[----:B----4-:R-:W-:-:S03]  /*b000*/  IMAD.WIDE R2, R0, 0x4, R240 ;  /* 0x0000000400027825 */ /* 0x010fc600078e02f0 */
[----:B------:R3:W-:Y:S01]  /*b010*/  STL.64 [R1+0x398], R232 ;  /* 0x000398e801007387 */ /* 0x0007e20000100a00 */
[----:B------:R-:W-:-:S03]  /*b020*/  IMAD R0, R242, 0x4e, RZ ;  /* 0x0000004ef2007824 */ /* 0x000fc600078e02ff */
[----:B------:R4:W-:Y:S01]  /*b030*/  LDGSTS.E [R5+0x14004], desc[UR8][R2.64], !P3 ;  /* 0x1400400002057fae */ /* 0x0009e2000d921848 */
[----:B------:R-:W-:Y:S02]  /*b040*/  ISETP.GE.U32.AND P3, PT, R10, 0x7fffff70, PT ;  /* 0x7fffff700a00780c */ /* 0x000fe40003f66070 */
[----:B------:R-:W-:Y:S01]  /*b050*/  IADD3 R10, R11, -0x12, RZ ;  /* 0xffffffee0b0a7810 */ /* 0x000fe20007ffe0ff */
[----:B------:R4:W-:Y:S01]  /*b060*/  STL.64 [R1+0x390], R2 ;  /* 0x0003900201007387 */ /* 0x0009e20000100a00 */
[----:B------:R-:W2:Y:S01]  /*b070*/  LDC R11, c[0x0][0x230] ;  /* 0x00008c00ff0b7b82 */ /* 0x000ea20000000800 */
[----:B---3--:R-:W-:-:S05]  /*b080*/  IMAD.WIDE R232, R0, 0x4, R238 ;  /* 0x0000000400e87825 */ /* 0x008fca00078e02ee */
        /* <DEDUP_REMOVED lines=11> */
[----:B----4-:R-:W-:-:S03]  /*b140*/  IMAD.WIDE R2, R0, 0x4, R240 ;  /* 0x0000000400027825 */ /* 0x010fc600078e02f0 */
[----:B------:R4:W-:Y:S01]  /*b150*/  LDGSTS.E [R5+0x1000c], desc[UR8][R232.64], !P0 ;  /* 0x1000c000e8057fae */ /* 0x0009e2000c121848 */
[----:B------:R-:W-:-:S03]  /*b160*/  IMAD R0, R242, 0x6c, RZ ;  /* 0x0000006cf2007824 */ /* 0x000fc600078e02ff */
[----:B------:R2:W-:Y:S04]  /*b170*/  STL.64 [R1+0x370], R2 ;  /* 0x0003700201007387 */ /* 0x0005e80000100a00 */
[----:B------:R2:W-:Y:S01]  /*b180*/  LDGSTS.E [R5+0x1400c], desc[UR8][R2.64], !P0 ;  /* 0x1400c00002057fae */ /* 0x0005e2000c121848 */
[----:B------:R-:W-:Y:S01]  /*b190*/  ISETP.GE.U32.AND P0, PT, R10, 0x7fffff6e, PT ;  /* 0x7fffff6e0a00780c */ /* 0x000fe20003f06070 */
[----:B-1----:R-:W-:Y:S02]  /*b1a0*/  VIADD R10, R244, 0xffffffec ;  /* 0xffffffecf40a7836 */ /* 0x002fe40000000000 */
[C---:B----4-:R-:W-:Y:S01]  /*b1b0*/  IMAD.WIDE R232, R0.reuse, 0x4, R238 ;  /* 0x0000000400e87825 */ /* 0x050fe200078e02ee */
[----:B------:R-:W1:Y:S04]  /*b1c0*/  LDC R244, c[0x0][0x230] ;  /* 0x00008c00fff47b82 */ /* 0x000e680000000800 */
[----:B------:R4:W-:Y:S01]  /*b1d0*/  STL.64 [R1+0x1a0], R232 ;  /* 0x0001a0e801007387 */ /* 0x0009e20000100a00 */
[----:B--2---:R-:W-:-:S03]  /*b1e0*/  IMAD.WIDE R2, R0, 0x4, R240 ;  /* 0x0000000400027825 */ /* 0x004fc600078e02f0 */
        /* <DEDUP_REMOVED lines=14> */
[----:B------:R-:W-:Y:S01]  /*b2d0*/  ISETP.GE.U32.AND P6, PT, R10, 0x7fffff50, PT ;  /* 0x7fffff500a00780c */ /* 0x000fe20003fc6070 */
[----:B------:R-:W-:Y:S01]  /*b2e0*/  VIADD R10, R11, 0xffffffce ;  /* 0xffffffce0b0a7836 */ /* 0x000fe20000000000 */
[----:B---3--:R-:W-:Y:S01]  /*b2f0*/  IADD3 R11, R243, -0x33, RZ ;  /* 0xffffffcdf30b7810 */ /* 0x008fe20007ffe0ff */
[C---:B--2---:R-:W-:Y:S01]  /*b300*/  IMAD.WIDE R232, R0.reuse, 0x4, R238 ;  /* 0x0000000400e87825 */ /* 0x044fe200078e02ee */
[----:B------:R-:W2:Y:S04]  /*b310*/  LDC R243, c[0x0][0x230] ;  /* 0x00008c00fff37b82 */ /* 0x000ea80000000800 */
[----:B------:R3:W-:Y:S01]  /*b320*/  LDGSTS.E [R5+0x18008], desc[UR8][R232.64], !P2 ;  /* 0x18008000e8057fae */ /* 0x0007e2000d121848 */
[----:B-1----:R-:W-:-:S03]  /*b330*/  IMAD.WIDE R2, R0, 0x4, R240 ;  /* 0x0000000400027825 */ /* 0x002fc600078e02f0 */
[----:B------:R3:W-:Y:S01]  /*b340*/  STL.64 [R1+0x180], R232 ;  /* 0x000180e801007387 */ /* 0x0007e20000100a00 */
[----:B------:R-:W-:-:S03]  /*b350*/  IMAD R0, R242, 0x6f, RZ ;  /* 0x0000006ff2007824 */ /* 0x000fc600078e02ff */
[----:B------:R1:W-:Y:S01]  /*b360*/  LDGSTS.E [R5+0x1c008], desc[UR8][R2.64], !P2 ;  /* 0x1c00800002057fae */ /* 0x0003e2000d121848 */
[----:B------:R-:W-:Y:S02]  /*b370*/  ISETP.GE.U32.AND P2, PT, R10, 0x7fffff4f, PT ;  /* 0x7fffff4f0a00780c */ /* 0x000fe40003f46070 */
[----:B------:R-:W-:Y:S01]  /*b380*/  LOP3.LUT R10, R6, 0x40, RZ, 0x3c, !PT ;  /* 0x00000040060a7812 */ /* 0x000fe200078e3cff */
[----:B------:R1:W-:Y:S01]  /*b390*/  STL.64 [R1+0x178], R2 ;  /* 0x0001780201007387 */ /* 0x0003e20000100a00 */
[----:B---3--:R-:W-:-:S04]  /*b3a0*/  IMAD.WIDE R232, R0, 0x4, R238 ;  /* 0x0000000400e87825 */ /* 0x008fc800078e02ee */
[----:B------:R-:W-:Y:S01]  /*b3b0*/  VIADD R10, R10, UR10 ;  /* 0x0000000a0a0a7c36 */ /* 0x000fe20008000000 */
[----:B------:R3:W-:Y:S01]  /*b3c0*/  STL.64 [R1+0x170], R232 ;  /* 0x000170e801007387 */ /* 0x0007e20000100a00 */
[----:B-1----:R-:W-:-:S03]  /*b3d0*/  IMAD.WIDE R2, R0, 0x4, R240 ;  /* 0x0000000400027825 */ /* 0x002fc600078e02f0 */
[----:B------:R3:W-:Y:S01]  /*b3e0*/  LDGSTS.E [R5+0x1800c], desc[UR8][R232.64], !P1 ;  /* 0x1800c000e8057fae */ /* 0x0007e2000c921848 */
[----:B------:R-:W-:-:S03]  /*b3f0*/  IMAD.SHL.U32 R0, R242, 0x10, RZ ;  /* 0x00000010f2007824 */ /* 0x000fc600078e00ff */
[----:B------:R1:W-:Y:S04]  /*b400*/  STL.64 [R1+0x168], R2 ;  /* 0x0001680201007387 */ /* 0x0003e80000100a00 */
[----:B------:R1:W-:Y:S01]  /*b410*/  LDGSTS.E [R5+0x1c00c], desc[UR8][R2.64], !P1 ;  /* 0x1c00c00002057fae */ /* 0x0003e2000c921848 */
[----:B------:R-:W-:Y:S01]  /*b420*/  ISETP.GE.U32.AND P1, PT, R11, 0x7fffff4e, PT ;  /* 0x7fffff4e0b00780c */ /* 0x000fe20003f26070 */
[----:B------:R-:W-:Y:S02]  /*b430*/  VIADD R11, R244, 0xffffffcc ;  /* 0xffffffccf40b7836 */ /* 0x000fe40000000000 */
[C---:B---3--:R-:W-:Y:S01]  /*b440*/  IMAD.WIDE R232, R0.reuse, 0x4, R238 ;  /* 0x0000000400e87825 */ /* 0x048fe200078e02ee */
[----:B------:R-:W3:Y:S01]  /*b450*/  LDC R244, c[0x0][0x230] ;  /* 0x00008c00fff47b82 */ /* 0x000ee20000000800 */
[----:B------:R4:W-:Y:S04]  /*b460*/  STL.64 [R1+0xdb0], R4 ;  /* 0x000db00401007387 */ /* 0x0009e80000100a00 */
[----:B------:R-:W-:Y:S01]  /*b470*/  STL.64 [R1+0x768], R232 ;  /* 0x000768e801007387 */ /* 0x000fe20000100a00 */
[----:B-1----:R-:W-:-:S03]  /*b480*/  IMAD.WIDE R2, R0, 0x4, R240 ;  /* 0x0000000400027825 */ /* 0x002fc600078e02f0 */
[----:B------:R-:W-:Y:S01]  /*b490*/  LDGSTS.E [R10], desc[UR8][R232.64], !P3 ;  /* 0x00000000e80a7fae */ /* 0x000fe2000d921848 */
[----:B------:R-:W-:-:S03]  /*b4a0*/  IMAD R0, R242, 0x11, RZ ;  /* 0x00000011f2007824 */ /* 0x000fc600078e02ff */
[----:B------:R1:W-:Y:S01]  /*b4b0*/  STL.64 [R1+0x760], R2 ;  /* 0x0007600201007387 */ /* 0x0003e20000100a00 */
[----:B----4-:R-:W-:-:S03]  /*b4c0*/  IMAD.WIDE R4, R0, 0x4, R238 ;  /* 0x0000000400047825 */ /* 0x010fc600078e02ee */
[----:B------:R1:W-:Y:S01]  /*b4d0*/  LDGSTS.E [R10+0x4000], desc[UR8][R2.64], !P3 ;  /* 0x04000000020a7fae */ /* 0x0003e2000d921848 */
[----:B------:R-:W-:Y:S02]  /*b4e0*/  ISETP.GE.U32.AND P3, PT, R11, 0x7fffff4d, PT ;  /* 0x7fffff4d0b00780c */ /* 0x000fe40003f66070 */
[----:B------:R-:W-:Y:S01]  /*b4f0*/  IADD3 R11, R245, -0x51, RZ ;  /* 0xffffffaff50b7810 */ /* 0x000fe20007ffe0ff */
[----:B------:R4:W-:Y:S01]  /*b500*/  LDGSTS.E [R10+0x4], desc[UR8][R4.64], !P4 ;  /* 0x00004000040a7fae */ /* 0x0009e2000e121848 */
[----:B------:R-:W3:Y:S03]  /*b510*/  LDC R245, c[0x0][0x230] ;  /* 0x00008c00fff57b82 */ /* 0x000ee60000000800 */
[----:B------:R4:W-:Y:S01]  /*b520*/  STL.64 [R1+0x758], R4 ;  /* 0x0007580401007387 */ /* 0x0009e20000100a00 */
[----:B-1----:R-:W-:-:S04]  /*b530*/  IMAD.WIDE R2, R0, 0x4, R240 ;  /* 0x0000000400027825 */ /* 0x002fc800078e02f0 */
[----:B------:R-:W-:Y:S01]  /*b540*/  IMAD R0, R242, 0x12, RZ ;  /* 0x00000012f2007824 */ /* 0x000fe200078e02ff */
[----:B------:R1:W-:Y:S01]  /*b550*/  LDGSTS.E [R10+0x4004], desc[UR8][R2.64], !P4 ;  /* 0x04004000020a7fae */ /* 0x0003e2000e121848 */
[----:B------:R-:W-:Y:S01]  /*b560*/  ISETP.GE.U32.AND P4, PT, R11, 0x7fffff30, PT ;  /* 0x7fffff300b00780c */ /* 0x000fe20003f86070 */
[----:B------:R-:W-:Y:S02]  /*b570*/  VIADD R11, R246, 0xffffffae ;  /* 0xffffffaef60b7836 */ /* 0x000fe40000000000 */
[----:B------:R1:W-:Y:S01]  /*b580*/  STL.64 [R1+0x750], R2 ;  /* 0x0007500201007387 */ /* 0x0003e20000100a00 */
[C---:B----4-:R-:W-:Y:S01]  /*b590*/  IMAD.WIDE R4, R0.reuse, 0x4, R238 ;  /* 0x0000000400047825 */ /* 0x050fe200078e02ee */
[----:B------:R-:W4:Y:S04]  /*b5a0*/  LDC R246, c[0x0][0x230] ;  /* 0x00008c00fff67b82 */ /* 0x000f280000000800 */
[----:B------:R2:W-:Y:S04]  /*b5b0*/  STL.64 [R1+0x748], R4 ;  /* 0x0007480401007387 */ /* 0x0005e80000100a00 */
[----:B------:R2:W-:Y:S01]  /*b5c0*/  LDGSTS.E [R10+0x8], desc[UR8][R4.64], !P0 ;  /* 0x00008000040a7fae */ /* 0x0005e2000c121848 */
[----:B-1----:R-:W-:-:S04]  /*b5d0*/  IMAD.WIDE R2, R0, 0x4, R240 ;  /* 0x0000000400027825 */ /* 0x002fc800078e02f0 */
[----:B------:R-:W-:Y:S01]  /*b5e0*/  IMAD R0, R242, 0x13, RZ ;  /* 0x00000013f2007824 */ /* 0x000fe200078e02ff */
[----:B------:R1:W-:Y:S04]  /*b5f0*/  STL.64 [R1+0x740], R2 ;  /* 0x0007400201007387 */ /* 0x0003e80000100a00 */
[----:B------:R1:W-:Y:S01]  /*b600*/  LDGSTS.E [R10+0x4008], desc[UR8][R2.64], !P0 ;  /* 0x04008000020a7fae */ /* 0x0003e2000c121848 */
[----:B--2---:R-:W-:Y:S01]  /*b610*/  IMAD.WIDE R4, R0, 0x4, R238 ;  /* 0x0000000400047825 */ /* 0x004fe200078e02ee */
[----:B------:R-:W-:-:S03]  /*b620*/  ISETP.GE.U32.AND P0, PT, R11, 0x7fffff2f, PT ;  /* 0x7fffff2f0b00780c */ /* 0x000fc60003f06070 */
[----:B------:R-:W-:Y:S01]  /*b630*/  VIADD R11, R243, 0xffffffad ;  /* 0xffffffadf30b7836 */ /* 0x000fe20000000000 */
[----:B------:R2:W-:Y:S01]  /*b640*/  STL.64 [R1+0x738], R4 ;  /* 0x0007380401007387 */ /* 0x0005e20000100a00 */
[----:B------:R-:W4:Y:S03]  /*b650*/  LDC R243, c[0x0][0x230] ;  /* 0x00008c00fff37b82 */ /* 0x000f260000000800 */
[----:B------:R2:W-:Y:S01]  /*b660*/  LDGSTS.E [R10+0xc], desc[UR8][R4.64], !P5 ;  /* 0x0000c000040a7fae */ /* 0x0005e2000e921848 */
[----:B-1----:R-:W-:-:S04]  /*b670*/  IMAD.WIDE R2, R0, 0x4, R240 ;  /* 0x0000000400027825 */ /* 0x002fc800078e02f0 */
[----:B------:R-:W-:Y:S01]  /*b680*/  IMAD R0, R242, 0x30, RZ ;  /* 0x00000030f2007824 */ /* 0x000fe200078e02ff */
[----:B------:R1:W-:Y:S04]  /*b690*/  STL.64 [R1+0x730], R2 ;  /* 0x0007300201007387 */ /* 0x0003e80000100a00 */
[----:B------:R1:W-:Y:S01]  /*b6a0*/  LDGSTS.E [R10+0x400c], desc[UR8][R2.64], !P5 ;  /* 0x0400c000020a7fae */ /* 0x0003e2000e921848 */
[----:B--2---:R-:W-:Y:S01]  /*b6b0*/  IMAD.WIDE R4, R0, 0x4, R238 ;  /* 0x0000000400047825 */ /* 0x004fe200078e02ee */
[----:B------:R-:W-:Y:S02]  /*b6c0*/  ISETP.GE.U32.AND P5, PT, R11, 0x7fffff2e, PT ;  /* 0x7fffff2e0b00780c */ /* 0x000fe40003fa6070 */
[----:B---3--:R-:W-:Y:S02]  /*b6d0*/  IADD3 R11, R244, -0x54, RZ ;  /* 0xffffffacf40b7810 */ /* 0x008fe40007ffe0ff */
[----:B------:R-:W2:Y:S01]  /*b6e0*/  LDC R244, c[0x0][0x230] ;  /* 0x00008c00fff47b82 */ /* 0x000ea20000000800 */
[----:B------:R3:W-:Y:S04]  /*b6f0*/  STL.64 [R1+0x568], R4 ;  /* 0x0005680401007387 */ /* 0x0007e80000100a00 */
[----:B------:R3:W-:Y:S01]  /*b700*/  LDGSTS.E [R10+0x8000], desc[UR8][R4.64], !P6 ;  /* 0x08000000040a7fae */ /* 0x0007e2000f121848 */
[----:B-1----:R-:W-:-:S04]  /*b710*/  IMAD.WIDE R2, R0, 0x4, R240 ;  /* 0x0000000400027825 */ /* 0x002fc800078e02f0 */
[----:B------:R-:W-:Y:S01]  /*b720*/  IMAD R0, R242, 0x31, RZ ;  /* 0x00000031f2007824 */ /* 0x000fe200078e02ff */
[----:B------:R1:W-:Y:S04]  /*b730*/  STL.64 [R1+0x560], R2 ;  /* 0x0005600201007387 */ /* 0x0003e80000100a00 */
[----:B------:R1:W-:Y:S01]  /*b740*/  LDGSTS.E [R10+0xc000], desc[UR8][R2.64], !P6 ;  /* 0x0c000000020a7fae */ /* 0x0003e2000f121848 */
[----:B------:R-:W-:Y:S01]  /*b750*/  ISETP.GE.U32.AND P6, PT, R11, 0x7fffff2d, PT ;  /* 0x7fffff2d0b00780c */ /* 0x000fe20003fc6070 */
[----:B---3--:R-:W-:-:S04]  /*b760*/  IMAD.WIDE R4, R0, 0x4, R238 ;  /* 0x0000000400047825 */ /* 0x008fc800078e02ee */
[----:B------:R-:W-:Y:S01]  /*b770*/  VIADD R11, R245, 0xffffff8f ;  /* 0xffffff8ff50b7836 */ /* 0x000fe20000000000 */
[----:B------:R3:W-:Y:S01]  /*b780*/  LDGSTS.E [R10+0x8004], desc[UR8][R4.64], !P2 ;  /* 0x08004000040a7fae */ /* 0x0007e2000d121848 */
[----:B------:R-:W2:Y:S03]  /*b790*/  LDC R245, c[0x0][0x230] ;  /* 0x00008c00fff57b82 */ /* 0x000ea60000000800 */
[----:B------:R3:W-:Y:S01]  /*b7a0*/  STL.64 [R1+0x558], R4 ;  /* 0x0005580401007387 */ /* 0x0007e20000100a00 */
[----:B-1----:R-:W-:-:S04]  /*b7b0*/  IMAD.WIDE R2, R0, 0x4, R240 ;  /* 0x0000000400027825 */ /* 0x002fc800078e02f0 */
[----:B------:R-:W-:Y:S01]  /*b7c0*/  IMAD R0, R242, 0x32, RZ ;  /* 0x00000032f2007824 */ /* 0x000fe200078e02ff */
[----:B------:R1:W-:Y:S01]  /*b7d0*/  LDGSTS.E [R10+0xc004], desc[UR8][R2.64], !P2 ;  /* 0x0c004000020a7fae */ /* 0x0003e2000d121848 */
[----:B------:R-:W-:Y:S01]  /*b7e0*/  ISETP.GE.U32.AND P2, PT, R11, 0x7fffff10, PT ;  /* 0x7fffff100b00780c */ /* 0x000fe20003f46070 */
[----:B----4-:R-:W-:Y:S02]  /*b7f0*/  VIADD R11, R246, 0xffffff8e ;  /* 0xffffff8ef60b7836 */ /* 0x010fe40000000000 */
[----:B------:R1:W-:Y:S01]  /*b800*/  STL.64 [R1+0x550], R2 ;  /* 0x0005500201007387 */ /* 0x0003e20000100a00 */
[----:B------:R-:W4:Y:S01]  /*b810*/  LDC R246, c[0x0][0x230] ;  /* 0x00008c00fff67b82 */ /* 0x000f220000000800 */
[----:B---3--:R-:W-:-:S05]  /*b820*/  IMAD.WIDE R4, R0, 0x4, R238 ;  /* 0x0000000400047825 */ /* 0x008fca00078e02ee */
[----:B------:R3:W-:Y:S04]  /*b830*/  STL.64 [R1+0x548], R4 ;  /* 0x0005480401007387 */ /* 0x0007e80000100a00 */
[----:B------:R3:W-:Y:S01]  /*b840*/  LDGSTS.E [R10+0x8008], desc[UR8][R4.64], !P1 ;  /* 0x08008000040a7fae */ /* 0x0007e2000c921848 */
[----:B-1----:R-:W-:-:S04]  /*b850*/  IMAD.WIDE R2, R0, 0x4, R240 ;  /* 0x0000000400027825 */ /* 0x002fc800078e02f0 */
[----:B------:R-:W-:Y:S01]  /*b860*/  IMAD R0, R242, 0x33, RZ ;  /* 0x00000033f2007824 */ /* 0x000fe200078e02ff */
[----:B------:R1:W-:Y:S04]  /*b870*/  STL.64 [R1+0x540], R2 ;  /* 0x0005400201007387 */ /* 0x0003e80000100a00 */
[----:B------:R1:W-:Y:S01]  /*b880*/  LDGSTS.E [R10+0xc008], desc[UR8][R2.64], !P1 ;  /* 0x0c008000020a7fae */ /* 0x0003e2000c921848 */
[----:B------:R-:W-:Y:S01]  /*b890*/  ISETP.GE.U32.AND P1, PT, R11, 0x7fffff0f, PT ;  /* 0x7fffff0f0b00780c */ /* 0x000fe20003f26070 */
[C---:B---3--:R-:W-:Y:S01]  /*b8a0*/  IMAD.WIDE R4, R0.reuse, 0x4, R238 ;  /* 0x0000000400047825 */ /* 0x048fe200078e02ee */
[----:B------:R-:W-:Y:S02]  /*b8b0*/  IADD3 R11, R243, -0x73, RZ ;  /* 0xffffff8df30b7810 */ /* 0x000fe40007ffe0ff */
[----:B------:R-:W3:Y:S02]  /*b8c0*/  LDC R243, c[0x0][0x230] ;  /* 0x00008c00fff37b82 */ /* 0x000ee40000000800 */
[----:B------:R2:W-:Y:S04]  /*b8d0*/  STL.64 [R1+0x538], R4 ;  /* 0x0005380401007387 */ /* 0x0005e80000100a00 */
[----:B------:R2:W-:Y:S01]  /*b8e0*/  LDGSTS.E [R10+0x800c], desc[UR8][R4.64], !P3 ;  /* 0x0800c000040a7fae */ /* 0x0005e2000d921848 */
[----:B-1----:R-:W-:-:S04]  /*b8f0*/  IMAD.WIDE R2, R0, 0x4, R240 ;  /* 0x0000000400027825 */ /* 0x002fc800078e02f0 */
[----:B------:R-:W-:Y:S01]  /*b900*/  IMAD R0, R242, 0x50, RZ ;  /* 0x00000050f2007824 */ /* 0x000fe200078e02ff */
[----:B------:R1:W-:Y:S04]  /*b910*/  STL.64 [R1+0x530], R2 ;  /* 0x0005300201007387 */ /* 0x0003e80000100a00 */
[----:B------:R1:W-:Y:S01]  /*b920*/  LDGSTS.E [R10+0xc00c], desc[UR8][R2.64], !P3 ;  /* 0x0c00c000020a7fae */ /* 0x0003e2000d921848 */
[----:B------:R-:W-:Y:S01]  /*b930*/  ISETP.GE.U32.AND P3, PT, R11, 0x7fffff0e, PT ;  /* 0x7fffff0e0b00780c */ /* 0x000fe20003f66070 */
[----:B--2---:R-:W-:-:S04]  /*b940*/  IMAD.WIDE R4, R0, 0x4, R238 ;  /* 0x0000000400047825 */ /* 0x004fc800078e02ee */
[----:B------:R-:W-:Y:S01]  /*b950*/  VIADD R11, R244, 0xffffff8c ;  /* 0xffffff8cf40b7836 */ /* 0x000fe20000000000 */
[----:B------:R2:W-:Y:S01]  /*b960*/  STL.64 [R1+0x368], R4 ;  /* 0x0003680401007387 */ /* 0x0005e20000100a00 */
[----:B------:R-:W3:Y:S03]  /*b970*/  LDC R244, c[0x0][0x230] ;  /* 0x00008c00fff47b82 */ /* 0x000ee60000000800 */
        /* <DEDUP_REMOVED lines=8> */
[----:B------:R2:W-:Y:S01]  /*ba00*/  LDGSTS.E [R10+0x10004], desc[UR8][R4.64], !P0 ;  /* 0x10004000040a7fae */ /* 0x0005e2000c121848 */
[----:B------:R-:W3:Y:S03]  /*ba10*/  LDC R245, c[0x0][0x230] ;  /* 0x00008c00fff57b82 */ /* 0x000ee60000000800 */
[----:B------:R2:W-:Y:S01]  /*ba20*/  STL.64 [R1+0x358], R4 ;  /* 0x0003580401007387 */ /* 0x0005e20000100a00 */
[----:B-1----:R-:W-:-:S04]  /*ba30*/  IMAD.WIDE R2, R0, 0x4, R240 ;  /* 0x0000000400027825 */ /* 0x002fc800078e02f0 */
[----:B------:R-:W-:Y:S01]  /*ba40*/  IMAD R0, R242, 0x52, RZ ;  /* 0x00000052f2007824 */ /* 0x000fe200078e02ff */
[----:B------:R1:W-:Y:S01]  /*ba50*/  LDGSTS.E [R10+0x14004], desc[UR8][R2.64], !P0 ;  /* 0x14004000020a7fae */ /* 0x0003e2000c121848 */
[----:B------:R-:W-:Y:S02]  /*ba60*/  ISETP.GE.U32.AND P0, PT, R11, 0x7fffff6c, PT ;  /* 0x7fffff6c0b00780c */ /* 0x000fe40003f06070 */
[----:B----4-:R-:W-:Y:S01]  /*ba70*/  IADD3 R11, R246, -0x16, RZ ;  /* 0xffffffeaf60b7810 */ /* 0x010fe20007ffe0ff */
[----:B------:R1:W-:Y:S01]  /*ba80*/  STL.64 [R1+0x350], R2 ;  /* 0x0003500201007387 */ /* 0x0003e20000100a00 */
[----:B------:R-:W4:Y:S01]  /*ba90*/  LDC R246, c[0x0][0x230] ;  /* 0x00008c00fff67b82 */ /* 0x000f220000000800 */
[----:B--2---:R-:W-:-:S05]  /*baa0*/  IMAD.WIDE R4, R0, 0x4, R238 ;  /* 0x0000000400047825 */ /* 0x004fca00078e02ee */
        /* <DEDUP_REMOVED lines=8> */
[----:B---3--:R-:W-:Y:S01]  /*bb30*/  VIADD R11, R243, 0xffffffe9 ;  /* 0xffffffe9f30b7836 */ /* 0x008fe20000000000 */
        /* <DEDUP_REMOVED lines=11> */
[----:B------:R-:W4:Y:S03]  /*bbf0*/  LDC R244, c[0x0][0x230] ;  /* 0x00008c00fff47b82 */ /* 0x000f260000000800 */
[----:B------:R2:W-:Y:S01]  /*bc00*/  LDGSTS.E [R10+0x18000], desc[UR8][R4.64], !P2 ;  /* 0x18000000040a7fae */ /* 0x0005e2000d121848 */
[----:B-1----:R-:W-:-:S04]  /*bc10*/  IMAD.WIDE R2, R0, 0x4, R240 ;  /* 0x0000000400027825 */ /* 0x002fc800078e02f0 */
[----:B------:R-:W-:Y:S01]  /*bc20*/  IMAD R0, R242, 0x71, RZ ;  /* 0x00000071f2007824 */ /* 0x000fe200078e02ff */
[----:B------:R1:W-:Y:S01]  /*bc30*/  STL.64 [R1+0x158], R2 ;  /* 0x0001580201007387 */ /* 0x0003e20000100a00 */
[----:B---3--:R-:W-:-:S03]  /*bc40*/  VIADD R243, R243, 0xffffffc9 ;  /* 0xffffffc9f3f37836 */ /* 0x008fc60000000000 */
[----:B------:R1:W-:Y:S01]  /*bc50*/  LDGSTS.E [R10+0x1c000], desc[UR8][R2.64], !P2 ;  /* 0x1c000000020a7fae */ /* 0x0003e2000d121848 */
[----:B------:R-:W-:Y:S01]  /*bc60*/  ISETP.GE.U32.AND P2, PT, R11, 0x7fffff69, PT ;  /* 0x7fffff690b00780c */ /* 0x000fe20003f46070 */
[C---:B--2---:R-:W-:Y:S01]  /*bc70*/  IMAD.WIDE R4, R0.reuse, 0x4, R238 ;  /* 0x0000000400047825 */ /* 0x044fe200078e02ee */
[----:B------:R-:W-:Y:S02]  /*bc80*/  IADD3 R11, R245, -0x35, RZ ;  /* 0xffffffcbf50b7810 */ /* 0x000fe40007ffe0ff */
[----:B------:R-:W2:Y:S02]  /*bc90*/  LDC R245, c[0x0][0x230] ;  /* 0x00008c00fff57b82 */ /* 0x000ea40000000800 */
[----:B------:R3:W-:Y:S04]  /*bca0*/  LDGSTS.E [R10+0x18004], desc[UR8][R4.64], !P1 ;  /* 0x18004000040a7fae */ /* 0x0007e8000c921848 */
        /* <DEDUP_REMOVED lines=16> */
[----:B---3--:R-:W-:Y:S01]  /*bdb0*/  IMAD.WIDE R4, R0, 0x4, R238 ;  /* 0x0000000400047825 */ /* 0x008fe200078e02ee */
[----:B------:R-:W-:-:S04]  /*bdc0*/  LOP3.LUT R11, R6, 0x50, RZ, 0x3c, !PT ;  /* 0x00000050060b7812 */ /* 0x000fc800078e3cff */
[----:B------:R3:W-:Y:S01]  /*bdd0*/  STL.64 [R1+0x130], R4 ;  /* 0x0001300401007387 */ /* 0x0007e20000100a00 */
[----:B------:R-:W-:-:S03]  /*bde0*/  IADD3 R11, R11, UR10, RZ ;  /* 0x0000000a0b0b7c10 */ /* 0x000fc6000fffe0ff */
        /* <DEDUP_REMOVED lines=8> */
[----:B------:R3:W-:Y:S01]  /*be70*/  STL.64 [R1+0x728], R4 ;  /* 0x0007280401007387 */ /* 0x0007e20000100a00 */
[----:B------:R-:W4:Y:S03]  /*be80*/  LDC R244, c[0x0][0x230] ;  /* 0x00008c00fff47b82 */ /* 0x000f260000000800 */
[----:B------:R3:W-:Y:S01]  /*be90*/  LDGSTS.E [R11], desc[UR8][R4.64], !P0 ;  /* 0x00000000040b7fae */ /* 0x0007e2000c121848 */
[----:B-1----:R-:W-:-:S04]  /*bea0*/  IMAD.WIDE R2, R0, 0x4, R240 ;  /* 0x0000000400027825 */ /* 0x002fc800078e02f0 */
[----:B------:R-:W-:Y:S01]  /*beb0*/  IMAD R0, R242, 0x15, RZ ;  /* 0x00000015f2007824 */ /* 0x000fe200078e02ff */
[----:B------:R1:W-:Y:S04]  /*bec0*/  STL.64 [R1+0x720], R2 ;  /* 0x0007200201007387 */ /* 0x0003e80000100a00 */
[----:B------:R1:W-:Y:S01]  /*bed0*/  LDGSTS.E [R11+0x4000], desc[UR8][R2.64], !P0 ;  /* 0x04000000020b7fae */ /* 0x0003e2000c121848 */
[----:B------:R-:W-:Y:S01]  /*bee0*/  ISETP.GE.U32.AND P0, PT, R243, 0x7fffff49, PT ;  /* 0x7fffff49f300780c */ /* 0x000fe20003f06070 */
[----:B---3--:R-:W-:-:S04]  /*bef0*/  IMAD.WIDE R4, R0, 0x4, R238 ;  /* 0x0000000400047825 */ /* 0x008fc800078e02ee */
[----:B--2---:R-:W-:Y:S01]  /*bf00*/  VIADD R243, R245, 0xffffffab ;  /* 0xffffffabf5f37836 */ /* 0x004fe20000000000 */
        /* <DEDUP_REMOVED lines=38> */
[C---:B--2---:R-:W-:Y:S01]  /*c170*/  IMAD.WIDE R4, R0.reuse, 0x4, R238 ;  /* 0x0000000400047825 */ /* 0x044fe200078e02ee */
[----:B---3--:R-:W-:Y:S02]  /*c180*/  IADD3 R243, R245, -0x75, RZ ;  /* 0xffffff8bf5f37810 */ /* 0x008fe40007ffe0ff */
        /* <DEDUP_REMOVED lines=28> */
[----:B---3--:R-:W-:Y:S01]  /*c350*/  IMAD.WIDE R4, R0, 0x4, R238 ;  /* 0x0000000400047825 */ /* 0x008fe200078e02ee */
        /* <DEDUP_REMOVED lines=29> */
[C---:B--2---:R-:W-:Y:S01]  /*c530*/  IMAD.WIDE R4, R0.reuse, 0x4, R238 ;  /* 0x0000000400047825 */ /* 0x044fe200078e02ee */
[----:B------:R-:W-:Y:S02]  /*c540*/  IADD3 R243, R247, -0x1b, RZ ;  /* 0xffffffe5f7f37810 */ /* 0x000fe40007ffe0ff */
[----:B------:R-:W2:Y:S02]  /*c550*/  LDC R247, c[0x0][0x230] ;  /* 0x00008c00fff77b82 */ /* 0x000ea40000000800 */
        /* <DEDUP_REMOVED lines=10> */
[----:B--2---:R-:W-:Y:S02]  /*c600*/  VIADD R244, R247, 0xffffffc5 ;  /* 0xffffffc5f7f47836 */ /* 0x004fe40000000000 */
[----:B------:R-:W2:Y:S01]  /*c610*/  LDC R247, c[0x0][0x230] ;  /* 0x00008c00fff77b82 */ /* 0x000ea20000000800 */
        /* <DEDUP_REMOVED lines=9> */
[----:B------:R-:W2:Y:S03]  /*c6b0*/  LDC R245, c[0x0][0x230] ;  /* 0x00008c00fff57b82 */ /* 0x000ea60000000800 */
[----:B------:R3:W-:Y:S01]  /*c6c0*/  LDGSTS.E [R11+0x18004], desc[UR8][R4.64], !P4 ;  /* 0x18004000040b7fae */ /* 0x0007e2000e121848 */
[----:B-1----:R-:W-:-:S04]  /*c6d0*/  IMAD.WIDE R2, R0, 0x4, R240 ;  /* 0x0000000400027825 */ /* 0x002fc800078e02f0 */
[----:B------:R-:W-:Y:S01]  /*c6e0*/  IMAD R0, R242, 0x76, RZ ;  /* 0x00000076f2007824 */ /* 0x000fe200078e02ff */
[----:B------:R1:W-:Y:S04]  /*c6f0*/  STL.64 [R1+0x108], R2 ;  /* 0x0001080201007387 */ /* 0x0003e80000100a00 */
[----:B------:R1:W-:Y:S01]  /*c700*/  LDGSTS.E [R11+0x1c004], desc[UR8][R2.64], !P4 ;  /* 0x1c004000020b7fae */ /* 0x0003e2000e121848 */
[----:B------:R-:W-:Y:S01]  /*c710*/  ISETP.GE.U32.AND P4, PT, R243, 0x7fffff48, PT ;  /* 0x7fffff48f300780c */ /* 0x000fe20003f86070 */
[----:B---3--:R-:W-:Y:S01]  /*c720*/  IMAD.WIDE R4, R0, 0x4, R238 ;  /* 0x0000000400047825 */ /* 0x008fe200078e02ee */
[----:B----4-:R-:W-:Y:S02]  /*c730*/  IADD3 R243, R246, -0x3a, RZ ;  /* 0xffffffc6f6f37810 */ /* 0x010fe40007ffe0ff */
[----:B------:R-:W3:Y:S02]  /*c740*/  LDC R246, c[0x0][0x230] ;  /* 0x00008c00fff67b82 */ /* 0x000ee40000000800 */
[----:B------:R4:W-:Y:S04]  /*c750*/  LDGSTS.E [R11+0x18008], desc[UR8][R4.64], !P0 ;  /* 0x18008000040b7fae */ /* 0x0009e8000c121848 */
[----:B------:R4:W-:Y:S01]  /*c760*/  STL.64 [R1+0x100], R4 ;  /* 0x0001000401007387 */ /* 0x0009e20000100a00 */
[----:B-1----:R-:W-:-:S04]  /*c770*/  IMAD.WIDE R2, R0, 0x4, R240 ;  /* 0x0000000400027825 */ /* 0x002fc800078e02f0 */
[----:B------:R-:W-:Y:S01]  /*c780*/  IMAD R0, R242, 0x77, RZ ;  /* 0x00000077f2007824 */ /* 0x000fe200078e02ff */
[----:B------:R1:W-:Y:S01]  /*c790*/  LDGSTS.E [R11+0x1c008], desc[UR8][R2.64], !P0 ;  /* 0x1c008000020b7fae */ /* 0x0003e2000c121848 */
[----:B------:R-:W-:Y:S02]  /*c7a0*/  ISETP.GE.U32.AND P0, PT, R243, 0x7fffff47, PT ;  /* 0x7fffff47f300780c */ /* 0x000fe40003f06070 */
[----:B------:R-:W-:Y:S01]  /*c7b0*/  LOP3.LUT R243, R6, 0x60, RZ, 0x3c, !PT ;  /* 0x0000006006f37812 */ /* 0x000fe200078e3cff */
[----:B------:R1:W-:Y:S01]  /*c7c0*/  STL.64 [R1+0xf8], R2 ;  /* 0x0000f80201007387 */ /* 0x0003e20000100a00 */
[----:B----4-:R-:W-:-:S04]  /*c7d0*/  IMAD.WIDE R4, R0, 0x4, R238 ;  /* 0x0000000400047825 */ /* 0x010fc800078e02ee */
[----:B------:R-:W-:Y:S01]  /*c7e0*/  VIADD R243, R243, UR10 ;  /* 0x0000000af3f37c36 */ /* 0x000fe20008000000 */
[----:B------:R4:W-:Y:S04]  /*c7f0*/  STL.64 [R1+0xf0], R4 ;  /* 0x0000f00401007387 */ /* 0x0009e80000100a00 */
[----:B------:R4:W-:Y:S01]  /*c800*/  LDGSTS.E [R11+0x1800c], desc[UR8][R4.64], !P5 ;  /* 0x1800c000040b7fae */ /* 0x0009e2000e921848 */
[----:B-1----:R-:W-:-:S04]  /*c810*/  IMAD.WIDE R2, R0, 0x4, R240 ;  /* 0x0000000400027825 */ /* 0x002fc800078e02f0 */
[----:B------:R-:W-:Y:S01]  /*c820*/  IMAD R0, R242, 0x18, RZ ;  /* 0x00000018f2007824 */ /* 0x000fe200078e02ff */
[----:B------:R1:W-:Y:S04]  /*c830*/  STL.64 [R1+0xe8], R2 ;  /* 0x0000e80201007387 */ /* 0x0003e80000100a00 */
[----:B------:R1:W-:Y:S01]  /*c840*/  LDGSTS.E [R11+0x1c00c], desc[UR8][R2.64], !P5 ;  /* 0x1c00c000020b7fae */ /* 0x0003e2000e921848 */
[----:B------:R-:W-:Y:S01]  /*c850*/  ISETP.GE.U32.AND P5, PT, R244, 0x7fffff46, PT ;  /* 0x7fffff46f400780c */ /* 0x000fe20003fa6070 */
[----:B----4-:R-:W-:Y:S01]  /*c860*/  IMAD.WIDE R4, R0, 0x4, R238 ;  /* 0x0000000400047825 */ /* 0x010fe200078e02ee */
[----:B------:R-:W-:Y:S02]  /*c870*/  IADD3 R244, R248, -0x3c, RZ ;  /* 0xffffffc4f8f47810 */ /* 0x000fe40007ffe0ff */
[----:B------:R-:W4:Y:S02]  /*c880*/  LDC R248, c[0x0][0x230] ;  /* 0x00008c00fff87b82 */ /* 0x000f240000000800 */
[----:B------:R2:W-:Y:S04]  /*c890*/  STL.64 [R1+0x6e8], R4 ;  /* 0x0006e80401007387 */ /* 0x0005e80000100a00 */
[----:B------:R2:W-:Y:S01]  /*c8a0*/  LDGSTS.E [R243], desc[UR8][R4.64], !P6 ;  /* 0x0000000004f37fae */ /* 0x0005e2000f121848 */
        /* <DEDUP_REMOVED lines=8> */
[----:B------:R-:W4:Y:S03]  /*c930*/  LDC R245, c[0x0][0x230] ;  /* 0x00008c00fff57b82 */ /* 0x000f260000000800 */
[----:B------:R2:W-:Y:S01]  /*c940*/  STL.64 [R1+0x6d8], R4 ;  /* 0x0006d80401007387 */ /* 0x0005e20000100a00 */
[----:B-1----:R-:W-:-:S04]  /*c950*/  IMAD.WIDE R2, R0, 0x4, R240 ;  /* 0x0000000400027825 */ /* 0x002fc800078e02f0 */
[----:B------:R-:W-:Y:S01]  /*c960*/  IMAD R0, R242, 0x1a, RZ ;  /* 0x0000001af2007824 */ /* 0x000fe200078e02ff */
[----:B------:R1:W-:Y:S01]  /*c970*/  LDGSTS.E [R243+0x4004], desc[UR8][R2.64], !P2 ;  /* 0x0400400002f37fae */ /* 0x0003e2000d121848 */
[----:B------:R-:W-:Y:S01]  /*c980*/  ISETP.GE.U32.AND P2, PT, R244, 0x7fffff28, PT ;  /* 0x7fffff28f400780c */ /* 0x000fe20003f46070 */
[----:B---3--:R-:W-:Y:S02]  /*c990*/  VIADD R244, R246, 0xffffffa6 ;  /* 0xffffffa6f6f47836 */ /* 0x008fe40000000000 */
[----:B------:R1:W-:Y:S01]  /*c9a0*/  STL.64 [R1+0x6d0], R2 ;  /* 0x0006d00201007387 */ /* 0x0003e20000100a00 */
[----:B------:R-:W3:Y:S01]  /*c9b0*/  LDC R246, c[0x0][0x230] ;  /* 0x00008c00fff67b82 */ /* 0x000ee20000000800 */
        /* <DEDUP_REMOVED lines=18> */
[----:B----4-:R-:W-:-:S04]  /*cae0*/  IMAD.WIDE R4, R0, 0x4, R238 ;  /* 0x0000000400047825 */ /* 0x010fc800078e02ee */
        /* <DEDUP_REMOVED lines=11> */
[----:B------:R4:W-:Y:S01]  /*cba0*/  LDGSTS.E [R243+0x8004], desc[UR8][R4.64], !P0 ;  /* 0x0800400004f37fae */ /* 0x0009e2000c121848 */
[----:B------:R-:W2:Y:S03]  /*cbb0*/  LDC R245, c[0x0][0x230] ;  /* 0x00008c00fff57b82 */ /* 0x000ea60000000800 */
[----:B------:R4:W-:Y:S01]  /*cbc0*/  STL.64 [R1+0x4d8], R4 ;  /* 0x0004d80401007387 */ /* 0x0009e20000100a00 */
[----:B-1----:R-:W-:-:S04]  /*cbd0*/  IMAD.WIDE R2, R0, 0x4, R240 ;  /* 0x0000000400027825 */ /* 0x002fc800078e02f0 */
[----:B------:R-:W-:Y:S01]  /*cbe0*/  IMAD R0, R242, 0x3a, RZ ;  /* 0x0000003af2007824 */ /* 0x000fe200078e02ff */
[----:B------:R1:W-:Y:S01]  /*cbf0*/  LDGSTS.E [R243+0xc004], desc[UR8][R2.64], !P0 ;  /* 0x0c00400002f37fae */ /* 0x0003e2000c121848 */
[----:B------:R-:W-:Y:S02]  /*cc00*/  ISETP.GE.U32.AND P0, PT, R244, 0x7fffff08, PT ;  /* 0x7fffff08f400780c */ /* 0x000fe40003f06070 */
[----:B---3--:R-:W-:Y:S01]  /*cc10*/  IADD3 R244, R246, -0x7a, RZ ;  /* 0xffffff86f6f47810 */ /* 0x008fe20007ffe0ff */
[----:B------:R1:W-:Y:S01]  /*cc20*/  STL.64 [R1+0x4d0], R2 ;  /* 0x0004d00201007387 */ /* 0x0003e20000100a00 */
[----:B------:R-:W3:Y:S01]  /*cc30*/  LDC R246, c[0x0][0x230] ;  /* 0x00008c00fff67b82 */ /* 0x000ee20000000800 */
[----:B----4-:R-:W-:-:S05]  /*cc40*/  IMAD.WIDE R4, R0, 0x4, R238 ;  /* 0x0000000400047825 */ /* 0x010fca00078e02ee */
        /* <DEDUP_REMOVED lines=8> */
[----:B--2---:R-:W-:Y:S01]  /*ccd0*/  VIADD R244, R247, 0xffffff85 ;  /* 0xffffff85f7f47836 */ /* 0x004fe20000000000 */
        /* <DEDUP_REMOVED lines=30> */
[----:B------:R-:W-:-:S05]  /*cec0*/  IMAD.WIDE R4, R0, 0x4, R238 ;  /* 0x0000000400047825 */ /* 0x000fca00078e02ee */
        /* <DEDUP_REMOVED lines=30> */
[----:B---3--:R-:W-:Y:S02]  /*d0b0*/  IADD3 R245, R247, -0x3f, RZ ;  /* 0xffffffc1f7f57810 */ /* 0x008fe40007ffe0ff */
[----:B------:R-:W3:Y:S01]  /*d0c0*/  LDC R247, c[0x0][0x230] ;  /* 0x00008c00fff77b82 */ /* 0x000ee20000000800 */
[----:B------:R2:W-:Y:S01]  /*d0d0*/  STL.64 [R1+0xd0], R4 ;  /* 0x0000d00401007387 */ /* 0x0005e20000100a00 */
[----:B-1----:R-:W-:-:S04]  /*d0e0*/  IMAD.WIDE R2, R0, 0x4, R240 ;  /* 0x0000000400027825 */ /* 0x002fc800078e02f0 */
[----:B------:R-:W-:Y:S01]  /*d0f0*/  IMAD R0, R242, 0x7a, RZ ;  /* 0x0000007af2007824 */ /* 0x000fe200078e02ff */
[----:B------:R1:W-:Y:S01]  /*d100*/  LDGSTS.E [R243+0x1c004], desc[UR8][R2.64], !P5 ;  /* 0x1c00400002f37fae */ /* 0x0003e2000e921848 */
[----:B------:R-:W-:Y:S01]  /*d110*/  ISETP.GE.U32.AND P5, PT, R244, 0x7fffff44, PT ;  /* 0x7fffff44f400780c */ /* 0x000fe20003fa6070 */
[----:B------:R-:W-:Y:S02]  /*d120*/  VIADD R244, R246, 0xffffffc2 ;  /* 0xffffffc2f6f47836 */ /* 0x000fe40000000000 */
        /* <DEDUP_REMOVED lines=10> */
[----:B--2---:R-:W-:Y:S01]  /*d1d0*/  IMAD.WIDE R4, R0, 0x4, R238 ;  /* 0x0000000400047825 */ /* 0x004fe200078e02ee */
[----:B------:R-:W-:-:S04]  /*d1e0*/  LOP3.LUT R244, R6, 0x70, RZ, 0x3c, !PT ;  /* 0x0000007006f47812 */ /* 0x000fc800078e3cff */
[----:B------:R2:W-:Y:S01]  /*d1f0*/  STL.64 [R1+0xb0], R4 ;  /* 0x0000b00401007387 */ /* 0x0005e20000100a00 */
[----:B------:R-:W-:-:S03]  /*d200*/  VIADD R244, R244, UR10 ;  /* 0x0000000af4f47c36 */ /* 0x000fc60008000000 */
[----:B------:R2:W-:Y:S01]  /*d210*/  LDGSTS.E [R243+0x1800c], desc[UR8][R4.64], !P2 ;  /* 0x1800c00004f37fae */ /* 0x0005e2000d121848 */
[----:B-1----:R-:W-:-:S04]  /*d220*/  IMAD.WIDE R2, R0, 0x4, R240 ;  /* 0x0000000400027825 */ /* 0x002fc800078e02f0 */
[----:B------:R-:W-:Y:S01]  /*d230*/  IMAD R0, R242, 0x1c, RZ ;  /* 0x0000001cf2007824 */ /* 0x000fe200078e02ff */
[----:B------:R1:W-:Y:S04]  /*d240*/  STL.64 [R1+0xa8], R2 ;  /* 0x0000a80201007387 */ /* 0x0003e80000100a00 */
[----:B------:R1:W-:Y:S01]  /*d250*/  LDGSTS.E [R243+0x1c00c], desc[UR8][R2.64], !P2 ;  /* 0x1c00c00002f37fae */ /* 0x0003e2000d121848 */
[----:B------:R-:W-:Y:S01]  /*d260*/  ISETP.GE.U32.AND P2, PT, R245, 0x7fffff42, PT ;  /* 0x7fffff42f500780c */ /* 0x000fe20003f46070 */
[----:B--2---:R-:W-:-:S04]  /*d270*/  IMAD.WIDE R4, R0, 0x4, R238 ;  /* 0x0000000400047825 */ /* 0x004fc800078e02ee */
[----:B----4-:R-:W-:Y:S01]  /*d280*/  VIADD R245, R248, 0xffffffc0 ;  /* 0xffffffc0f8f57836 */ /* 0x010fe20000000000 */
[----:B------:R2:W-:Y:S01]  /*d290*/  LDGSTS.E [R244], desc[UR8][R4.64], !P1 ;  /* 0x0000000004f47fae */ /* 0x0005e2000c921848 */
[----:B------:R-:W4:Y:S03]  /*d2a0*/  LDC R248, c[0x0][0x230] ;  /* 0x00008c00fff87b82 */ /* 0x000f260000000800 */
[----:B------:R2:W-:Y:S01]  /*d2b0*/  STL.64 [R1+0x6a8], R4 ;  /* 0x0006a80401007387 */ /* 0x0005e20000100a00 */
[----:B-1----:R-:W-:-:S04]  /*d2c0*/  IMAD.WIDE R2, R0, 0x4, R240 ;  /* 0x0000000400027825 */ /* 0x002fc800078e02f0 */
[C---:B------:R-:W-:Y:S01]  /*d2d0*/  IMAD R0, R242.reuse, 0x1d, RZ ;  /* 0x0000001df2007824 */ /* 0x040fe200078e02ff */
[----:B------:R1:W-:Y:S01]  /*d2e0*/  LDGSTS.E [R244+0x4000], desc[UR8][R2.64], !P1 ;  /* 0x0400000002f47fae */ /* 0x0003e2000c921848 */
[----:B------:R-:W-:Y:S01]  /*d2f0*/  ISETP.GE.U32.AND P1, PT, R245, 0x7fffff41, PT ;  /* 0x7fffff41f500780c */ /* 0x000fe20003f26070 */
[----:B------:R-:W-:Y:S02]  /*d300*/  IMAD R245, R242, 0x1e, RZ ;  /* 0x0000001ef2f57824 */ /* 0x000fe400078e02ff */
[C---:B------:R-:W-:Y:S01]  /*d310*/  IMAD.WIDE R236, R0.reuse, 0x4, R238 ;  /* 0x0000000400ec7825 */ /* 0x040fe200078e02ee */
[----:B------:R1:W-:Y:S03]  /*d320*/  STL.64 [R1+0x6a0], R2 ;  /* 0x0006a00201007387 */ /* 0x0003e60000100a00 */
[----:B------:R-:W-:Y:S01]  /*d330*/  IMAD.WIDE R232, R0, 0x4, R240 ;  /* 0x0000000400e87825 */ /* 0x000fe200078e02f0 */
[----:B------:R-:W-:Y:S01]  /*d340*/  IADD3 R0, R249, -0x5d, RZ ;  /* 0xffffffa3f9007810 */ /* 0x000fe20007ffe0ff */
[----:B------:R4:W-:Y:S01]  /*d350*/  LDGSTS.E [R244+0x4], desc[UR8][R236.64], !P3 ;  /* 0x00004000ecf47fae */ /* 0x0009e2000d921848 */
[----:B------:R-:W4:Y:S01]  /*d360*/  LDC R249, c[0x0][0x230] ;  /* 0x00008c00fff97b82 */ /* 0x000f220000000800 */
[----:B--2---:R-:W-:-:S02]  /*d370*/  IMAD.WIDE R4, R245, 0x4, R238 ;  /* 0x00000004f5047825 */ /* 0x004fc400078e02ee */
[----:B------:R2:W-:Y:S01]  /*d380*/  LDGSTS.E [R244+0x4004], desc[UR8][R232.64], !P3 ;  /* 0x04004000e8f47fae */ /* 0x0005e2000d921848 */
[----:B------:R-:W-:Y:S01]  /*d390*/  ISETP.GE.U32.AND P3, PT, R0, 0x7fffff24, PT ;  /* 0x7fffff240000780c */ /* 0x000fe20003f66070 */
[----:B---3--:R-:W-:Y:S02]  /*d3a0*/  VIADD R0, R246, 0xffffffa2 ;  /* 0xffffffa2f6007836 */ /* 0x008fe40000000000 */
[----:B-1----:R-:W-:Y:S01]  /*d3b0*/  IMAD.WIDE R2, R245, 0x4, R240 ;  /* 0x00000004f5027825 */ /* 0x002fe200078e02f0 */
[----:B------:R-:W1:Y:S01]  /*d3c0*/  LDC R246, c[0x0][0x230] ;  /* 0x00008c00fff67b82 */ /* 0x000e620000000800 */
[----:B------:R3:W-:Y:S02]  /*d3d0*/  LDGSTS.E [R244+0x8], desc[UR8][R4.64], !P4 ;  /* 0x0000800004f47fae */ /* 0x0007e4000e121848 */
[----:B------:R-:W-:Y:S02]  /*d3e0*/  IMAD R245, R242, 0x3c, RZ ;  /* 0x0000003cf2f57824 */ /* 0x000fe400078e02ff */
[----:B------:R3:W-:Y:S01]  /*d3f0*/  LDGSTS.E [R244+0x4008], desc[UR8][R2.64], !P4 ;  /* 0x0400800002f47fae */ /* 0x0007e2000e121848 */
[----:B------:R-:W-:Y:S01]  /*d400*/  ISETP.GE.U32.AND P4, PT, R0, 0x7fffff23, PT ;  /* 0x7fffff230000780c */ /* 0x000fe20003f86070 */
[----:B------:R-:W-:-:S02]  /*d410*/  IMAD R0, R242, 0x1f, RZ ;  /* 0x0000001ff2007824 */ /* 0x000fc400078e02ff */
[----:B------:R4:W-:Y:S04]  /*d420*/  STL.64 [R1+0x698], R236 ;  /* 0x000698ec01007387 */ /* 0x0009e80000100a00 */
[----:B------:R2:W-:Y:S04]  /*d430*/  STL.64 [R1+0x690], R232 ;  /* 0x000690e801007387 */ /* 0x0005e80000100a00 */
[----:B------:R3:W-:Y:S01]  /*d440*/  STL.64 [R1+0x688], R4 ;  /* 0x0006880401007387 */ /* 0x0007e20000100a00 */
[----:B----4-:R-:W-:-:S03]  /*d450*/  IMAD.WIDE R236, R0, 0x4, R238 ;  /* 0x0000000400ec7825 */ /* 0x010fc600078e02ee */
[----:B------:R4:W-:Y:S01]  /*d460*/  STL.64 [R1+0x680], R2 ;  /* 0x0006800201007387 */ /* 0x0009e20000100a00 */
[----:B--2---:R-:W-:-:S03]  /*d470*/  IMAD.WIDE R232, R0, 0x4, R240 ;  /* 0x0000000400e87825 */ /* 0x004fc600078e02f0 */
[----:B------:R-:W-:Y:S01]  /*d480*/  LDGSTS.E [R244+0xc], desc[UR8][R236.64], !P0 ;  /* 0x0000c000ecf47fae */ /* 0x000fe2000c121848 */
[----:B------:R-:W-:-:S03]  /*d490*/  VIADD R0, R247, 0xffffffa1 ;  /* 0xffffffa1f7007836 */ /* 0x000fc60000000000 */
[----:B------:R-:W-:Y:S01]  /*d4a0*/  LDGSTS.E [R244+0x400c], desc[UR8][R232.64], !P0 ;  /* 0x0400c000e8f47fae */ /* 0x000fe2000c121848 */
[C---:B---3--:R-:W-:Y:S01]  /*d4b0*/  IMAD.WIDE R4, R245.reuse, 0x4, R238 ;  /* 0x00000004f5047825 */ /* 0x048fe200078e02ee */
[----:B------:R-:W2:Y:S01]  /*d4c0*/  LDC R247, c[0x0][0x230] ;  /* 0x00008c00fff77b82 */ /* 0x000ea20000000800 */
[----:B------:R-:W-:Y:S02]  /*d4d0*/  ISETP.GE.U32.AND P0, PT, R0, 0x7fffff22, PT ;  /* 0x7fffff220000780c */ /* 0x000fe40003f06070 */
[----:B----4-:R-:W-:Y:S01]  /*d4e0*/  IMAD.WIDE R2, R245, 0x4, R240 ;  /* 0x00000004f5027825 */ /* 0x010fe200078e02f0 */
[----:B------:R-:W-:Y:S01]  /*d4f0*/  STL.64 [R1+0x678], R236 ;  /* 0x000678ec01007387 */ /* 0x000fe20000100a00 */
[----:B------:R-:W-:Y:S02]  /*d500*/  IADD3 R245, R248, -0x60, RZ ;  /* 0xffffffa0f8f57810 */ /* 0x000fe40007ffe0ff */
[----:B------:R-:W-:Y:S01]  /*d510*/  IMAD R0, R242, 0x3d, RZ ;  /* 0x0000003df2007824 */ /* 0x000fe200078e02ff */
[----:B------:R-:W-:Y:S01]  /*d520*/  STL.64 [R1+0x670], R232 ;  /* 0x000670e801007387 */ /* 0x000fe20000100a00 */
[----:B------:R-:W3:Y:S03]  /*d530*/  LDC R248, c[0x0][0x230] ;  /* 0x00008c00fff87b82 */ /* 0x000ee60000000800 */
[----:B------:R4:W-:Y:S04]  /*d540*/  STL.64 [R1+0x4a8], R4 ;  /* 0x0004a80401007387 */ /* 0x0009e80000100a00 */
[----:B------:R4:W-:Y:S04]  /*d550*/  LDGSTS.E [R244+0x8000], desc[UR8][R4.64], !P5 ;  /* 0x0800000004f47fae */ /* 0x0009e8000e921848 */
[----:B------:R2:W-:Y:S04]  /*d560*/  STL.64 [R1+0x4a0], R2 ;  /* 0x0004a00201007387 */ /* 0x0005e80000100a00 */
[----:B------:R2:W-:Y:S01]  /*d570*/  LDGSTS.E [R244+0xc000], desc[UR8][R2.64], !P5 ;  /* 0x0c00000002f47fae */ /* 0x0005e2000e921848 */
[----:B------:R-:W-:Y:S01]  /*d580*/  ISETP.GE.U32.AND P5, PT, R245, 0x7fffff21, PT ;  /* 0x7fffff21f500780c */ /* 0x000fe20003fa6070 */
[----:B-1----:R-:W-:-:S02]  /*d590*/  VIADD R245, R246, 0xffffff83 ;  /* 0xffffff83f6f57836 */ /* 0x002fc40000000000 */
[----:B----4-:R-:W-:-:S04]  /*d5a0*/  IMAD.WIDE R4, R0, 0x4, R238 ;  /* 0x0000000400047825 */ /* 0x010fc800078e02ee */
[----:B------:R-:W-:Y:S01]  /*d5b0*/  VIADD R246, R249, 0xffffff82 ;  /* 0xffffff82f9f67836 */ /* 0x000fe20000000000 */
[----:B------:R1:W-:Y:S01]  /*d5c0*/  LDGSTS.E [R244+0x8004], desc[UR8][R4.64], !P6 ;  /* 0x0800400004f47fae */ /* 0x0003e2000f121848 */
[----:B--2---:R-:W-:Y:S01]  /*d5d0*/  VIADD R247, R247, 0xffffff80 ;  /* 0xffffff80f7f77836 */ /* 0x004fe20000000000 */
[----:B------:R-:W2:Y:S01]  /*d5e0*/  LDC R249, c[0x0][0x230] ;  /* 0x00008c00fff97b82 */ /* 0x000ea20000000800 */
[----:B------:R-:W-:Y:S01]  /*d5f0*/  IMAD.WIDE R2, R0, 0x4, R240 ;  /* 0x0000000400027825 */ /* 0x000fe200078e02f0 */
[----:B------:R1:W-:Y:S03]  /*d600*/  STL.64 [R1+0x498], R4 ;  /* 0x0004980401007387 */ /* 0x0003e60000100a00 */
[C---:B------:R-:W-:Y:S01]  /*d610*/  IMAD R0, R242.reuse, 0x3e, RZ ;  /* 0x0000003ef2007824 */ /* 0x040fe200078e02ff */
[----:B------:R4:W-:Y:S01]  /*d620*/  LDGSTS.E [R244+0xc004], desc[UR8][R2.64], !P6 ;  /* 0x0c00400002f47fae */ /* 0x0009e2000f121848 */
[----:B------:R-:W-:Y:S01]  /*d630*/  ISETP.GE.U32.AND P6, PT, R245, 0x7fffff04, PT ;  /* 0x7fffff04f500780c */ /* 0x000fe20003fc6070 */
[----:B------:R-:W-:-:S02]  /*d640*/  IMAD R245, R242, 0x3f, RZ ;  /* 0x0000003ff2f57824 */ /* 0x000fc400078e02ff */
[C---:B------:R-:W-:Y:S01]  /*d650*/  IMAD.WIDE R236, R0.reuse, 0x4, R238 ;  /* 0x0000000400ec7825 */ /* 0x040fe200078e02ee */
[----:B------:R4:W-:Y:S03]  /*d660*/  STL.64 [R1+0x490], R2 ;  /* 0x0004900201007387 */ /* 0x0009e60000100a00 */
[----:B------:R-:W-:Y:S01]  /*d670*/  IMAD.WIDE R232, R0, 0x4, R240 ;  /* 0x0000000400e87825 */ /* 0x000fe200078e02f0 */
[----:B------:R-:W-:Y:S01]  /*d680*/  IADD3 R0, R250, -0x7f, RZ ;  /* 0xffffff81fa007810 */ /* 0x000fe20007ffe0ff */
[----:B------:R3:W-:Y:S02]  /*d690*/  LDGSTS.E [R244+0x8008], desc[UR8][R236.64], !P2 ;  /* 0x08008000ecf47fae */ /* 0x0007e4000d121848 */
[----:B-1----:R-:W-:Y:S02]  /*d6a0*/  IMAD.WIDE R4, R245, 0x4, R238 ;  /* 0x00000004f5047825 */ /* 0x002fe400078e02ee */
[----:B------:R1:W-:Y:S01]  /*d6b0*/  LDGSTS.E [R244+0xc008], desc[UR8][R232.64], !P2 ;  /* 0x0c008000e8f47fae */ /* 0x0003e2000d121848 */
[----:B------:R-:W-:Y:S01]  /*d6c0*/  ISETP.GE.U32.AND P2, PT, R246, 0x7fffff03, PT ;  /* 0x7fffff03f600780c */ /* 0x000fe20003f46070 */
[----:B------:R-:W-:-:S02]  /*d6d0*/  IMAD R246, R242, 0x5e, RZ ;  /* 0x0000005ef2f67824 */ /* 0x000fc400078e02ff */
[----:B----4-:R-:W-:Y:S01]  /*d6e0*/  IMAD.WIDE R2, R245, 0x4, R240 ;  /* 0x00000004f5027825 */ /* 0x010fe200078e02f0 */
[----:B------:R4:W-:Y:S03]  /*d6f0*/  LDGSTS.E [R244+0x800c], desc[UR8][R4.64], !P1 ;  /* 0x0800c00004f47fae */ /* 0x0009e6000c921848 */
[----:B------:R-:W-:Y:S01]  /*d700*/  IMAD R245, R242, 0x5d, RZ ;  /* 0x0000005df2f57824 */ /* 0x000fe200078e02ff */
[----:B------:R4:W-:Y:S01]  /*d710*/  LDGSTS.E [R244+0xc00c], desc[UR8][R2.64], !P1 ;  /* 0x0c00c00002f47fae */ /* 0x0009e2000c921848 */
[----:B------:R-:W-:Y:S01]  /*d720*/  ISETP.GE.U32.AND P1, PT, R0, 0x7fffff02, PT ;  /* 0x7fffff020000780c */ /* 0x000fe20003f26070 */
[----:B------:R-:W-:Y:S02]  /*d730*/  IMAD R0, R242, 0x5c, RZ ;  /* 0x0000005cf2007824 */ /* 0x000fe400078e02ff */
[----:B------:R3:W-:Y:S02]  /*d740*/  STL.64 [R1+0x488], R236 ;  /* 0x000488ec01007387 */ /* 0x0007e40000100a00 */
[----:B------:R-:W-:-:S02]  /*d750*/  IMAD.WIDE R250, R0, 0x4, R238 ;  /* 0x0000000400fa7825 */ /* 0x000fc400078e02ee */
[----:B------:R1:W-:Y:S04]  /*d760*/  STL.64 [R1+0x480], R232 ;  /* 0x000480e801007387 */ /* 0x0003e80000100a00 */
[----:B------:R4:W-:Y:S04]  /*d770*/  STL.64 [R1+0x478], R4 ;  /* 0x0004780401007387 */ /* 0x0009e80000100a00 */
[----:B------:R2:W-:Y:S01]  /*d780*/  STL.64 [R1+0x470], R2 ;  /* 0x0004700201007387 */ /* 0x0005e20000100a00 */
[----:B---3--:R-:W-:-:S03]  /*d790*/  IMAD.WIDE R236, R0, 0x4, R240 ;  /* 0x0000000400ec7825 */ /* 0x008fc600078e02f0 */
[----:B------:R3:W-:Y:S01]  /*d7a0*/  LDGSTS.E [R244+0x10000], desc[UR8][R250.64], !P3 ;  /* 0x10000000faf47fae */ /* 0x0007e2000d921848 */
[----:B-1----:R-:W-:-:S03]  /*d7b0*/  IMAD.WIDE R232, R245, 0x4, R238 ;  /* 0x00000004f5e87825 */ /* 0x002fc600078e02ee */
[----:B------:R-:W-:Y:S01]  /*d7c0*/  LDGSTS.E [R244+0x14000], desc[UR8][R236.64], !P3 ;  /* 0x14000000ecf47fae */ /* 0x000fe2000d921848 */
[----:B----4-:R-:W-:-:S03]  /*d7d0*/  IMAD.WIDE R4, R245, 0x4, R240 ;  /* 0x00000004f5047825 */ /* 0x010fc600078e02f0 */
[----:B------:R-:W-:Y:S01]  /*d7e0*/  LDGSTS.E [R244+0x10004], desc[UR8][R232.64], !P4 ;  /* 0x10004000e8f47fae */ /* 0x000fe2000e121848 */
[----:B--2---:R-:W-:Y:S02]  /*d7f0*/  VIADD R2, R248, 0x7f ;  /* 0x0000007ff8027836 */ /* 0x004fe40000000000 */
[----:B------:R-:W1:Y:S01]  /*d800*/  LDC R248, c[0x0][0x230] ;  /* 0x00008c00fff87b82 */ /* 0x000e620000000800 */
[----:B------:R2:W-:Y:S01]  /*d810*/  LDGSTS.E [R244+0x14004], desc[UR8][R4.64], !P4 ;  /* 0x1400400004f47fae */ /* 0x0005e2000e121848 */
[----:B------:R-:W-:Y:S02]  /*d820*/  ISETP.GE.AND P4, PT, R252, UR4, PT ;  /* 0x00000004fc007c0c */ /* 0x000fe4000bf86270 */
[----:B------:R-:W-:Y:S01]  /*d830*/  ISETP.GT.AND P3, PT, R2, 0x7f, PT ;  /* 0x0000007f0200780c */ /* 0x000fe20003f64270 */
[----:B------:R3:W-:Y:S03]  /*d840*/  STL.64 [R1+0x2a8], R250 ;  /* 0x0002a8fa01007387 */ /* 0x0007e60000100a00 */
[----:B------:R-:W-:Y:S01]  /*d850*/  SEL R0, RZ, 0x4, !P3 ;  /* 0x00000004ff007807 */ /* 0x000fe20005800000 */
[----:B------:R-:W-:Y:S01]  /*d860*/  STL.64 [R1+0x2a0], R236 ;  /* 0x0002a0ec01007387 */ /* 0x000fe20000100a00 */
[----:B------:R-:W-:-:S02]  /*d870*/  ISETP.GE.AND P3, PT, R252, R247, PT ;  /* 0x000000f7fc00720c */ /* 0x000fc40003f66270 */
[----:B------:R-:W-:Y:S01]  /*d880*/  SEL R245, R0, RZ, !P4 ;  /* 0x000000ff00f57207 */ /* 0x000fe20006000000 */
[----:B------:R-:W-:Y:S01]  /*d890*/  STL.64 [R1+0x298], R232 ;  /* 0x000298e801007387 */ /* 0x000fe20000100a00 */
[----:B------:R-:W-:Y:S01]  /*d8a0*/  ISETP.GT.AND P4, PT, R2, 0xff, PT ;  /* 0x000000ff0200780c */ /* 0x000fe20003f84270 */
[----:B------:R-:W-:Y:S01]  /*d8b0*/  IMAD.WIDE R2, R246, 0x4, R240 ;  /* 0x00000004f6027825 */ /* 0x000fe200078e02f0 */
[----:B------:R-:W-:Y:S01]  /*d8c0*/  SEL R0, RZ, 0x4, P3 ;  /* 0x00000004ff007807 */ /* 0x000fe20001800000 */
[----:B------:R2:W-:Y:S01]  /*d8d0*/  STL.64 [R1+0x290], R4 ;  /* 0x0002900401007387 */ /* 0x0005e20000100a00 */
[----:B------:R-:W-:Y:S01]  /*d8e0*/  ISETP.GE.U32.AND P3, PT, R247, 0x7fffff01, PT ;  /* 0x7fffff01f700780c */ /* 0x000fe20003f66070 */
[----:B---3--:R-:W3:Y:S01]  /*d8f0*/  LDC R250, c[0x0][0x230] ;  /* 0x00008c00fffa7b82 */ /* 0x008ee20000000800 */
[----:B------:R-:W-:-:S04]  /*d900*/  SEL R0, R0, RZ, P4 ;  /* 0x000000ff00007207 */ /* 0x000fc80002000000 */
[----:B------:R-:W-:Y:S01]  /*d910*/  ISETP.NE.U32.AND P4, PT, R0, RZ, PT ;  /* 0x000000ff0000720c */ /* 0x000fe20003f85070 */
[----:B------:R-:W-:Y:S02]  /*d920*/  IMAD R0, R242, 0x5f, RZ ;  /* 0x0000005ff2007824 */ /* 0x000fe400078e02ff */
[----:B------:R-:W4:Y:S01]  /*d930*/  LDC R247, c[0x0][0x230] ;  /* 0x00008c00fff77b82 */ /* 0x000f220000000800 */
[----:B--2---:R-:W-:-:S04]  /*d940*/  IMAD.WIDE R4, R246, 0x4, R238 ;  /* 0x00000004f6047825 */ /* 0x004fc800078e02ee */
[C---:B------:R-:W-:Y:S01]  /*d950*/  IMAD.WIDE R236, R0.reuse, 0x4, R238 ;  /* 0x0000000400ec7825 */ /* 0x040fe200078e02ee */
[----:B------:R2:W-:Y:S02]  /*d960*/  LDGSTS.E [R244+0x10008], desc[UR8][R4.64], !P0 ;  /* 0x1000800004f47fae */ /* 0x0005e4000c121848 */
[----:B------:R-:W3:Y:S01]  /*d970*/  LDC R246, c[0x0][0x230] ;  /* 0x00008c00fff67b82 */ /* 0x000ee20000000800 */
[----:B------:R-:W-:Y:S01]  /*d980*/  IMAD.WIDE R232, R0, 0x4, R240 ;  /* 0x0000000400e87825 */ /* 0x000fe200078e02f0 */
[----:B------:R1:W-:Y:S01]  /*d990*/  LDGSTS.E [R244+0x14008], desc[UR8][R2.64], !P0 ;  /* 0x1400800002f47fae */ /* 0x0003e2000c121848 */
[----:B------:R-:W-:Y:S02]  /*d9a0*/  ISETP.NE.U32.AND P0, PT, R245, RZ, PT ;  /* 0x000000fff500720c */ /* 0x000fe40003f05070 */
[----:B------:R-:W-:Y:S01]  /*d9b0*/  IMAD R245, R242, 0x7c, RZ ;  /* 0x0000007cf2f57824 */ /* 0x000fe200078e02ff */
[----:B------:R-:W-:Y:S01]  /*d9c0*/  IADD3 R0, R249, -0x81, RZ ;  /* 0xffffff7ff9007810 */ /* 0x000fe20007ffe0ff */
[----:B------:R2:W-:Y:S01]  /*d9d0*/  STL.64 [R1+0x288], R4 ;  /* 0x0002880401007387 */ /* 0x0005e20000100a00 */
[----:B------:R-:W3:Y:S03]  /*d9e0*/  LDC R251, c[0x0][0x230] ;  /* 0x00008c00fffb7b82 */ /* 0x000ee60000000800 */
[----:B------:R-:W-:Y:S04]  /*d9f0*/  LDGSTS.E [R244+0x1000c], desc[UR8][R236.64], !P5 ;  /* 0x1000c000ecf47fae */ /* 0x000fe8000e921848 */
[----:B------:R1:W-:Y:S01]  /*da00*/  STL.64 [R1+0x280], R2 ;  /* 0x0002800201007387 */ /* 0x0003e20000100a00 */
[----:B--2---:R-:W-:-:S03]  /*da10*/  IMAD.WIDE R4, R245, 0x4, R238 ;  /* 0x00000004f5047825 */ /* 0x004fc600078e02ee */
[----:B------:R-:W-:Y:S01]  /*da20*/  LDGSTS.E [R244+0x1400c], desc[UR8][R232.64], !P5 ;  /* 0x1400c000e8f47fae */ /* 0x000fe2000e921848 */
[----:B------:R-:W-:Y:S01]  /*da30*/  ISETP.GE.U32.AND P5, PT, R0, 0x7fffff00, PT ;  /* 0x7fffff000000780c */ /* 0x000fe20003fa6070 */
[----:B------:R-:W-:Y:S02]  /*da40*/  IMAD R0, R242, 0x7d, RZ ;  /* 0x0000007df2007824 */ /* 0x000fe400078e02ff */
[----:B------:R-:W-:Y:S01]  /*da50*/  STL.64 [R1+0x270], R236 ;  /* 0x000270ec01007387 */ /* 0x000fe20000100a00 */
[----:B-1----:R-:W-:-:S03]  /*da60*/  IMAD.WIDE R2, R245, 0x4, R240 ;  /* 0x00000004f5027825 */ /* 0x002fc600078e02f0 */
[----:B------:R-:W-:Y:S01]  /*da70*/  STL.64 [R1+0x268], R232 ;  /* 0x000268e801007387 */ /* 0x000fe20000100a00 */
[----:B------:R-:W-:-:S03]  /*da80*/  VIADD R245, R248, 0xffffff7e ;  /* 0xffffff7ef8f57836 */ /* 0x000fc60000000000 */
[----:B------:R1:W-:Y:S04]  /*da90*/  STL.64 [R1+0xa0], R4 ;  /* 0x0000a00401007387 */ /* 0x0003e80000100a00 */
[----:B------:R1:W-:Y:S04]  /*daa0*/  LDGSTS.E [R244+0x18000], desc[UR8][R4.64], !P6 ;  /* 0x1800000004f47fae */ /* 0x0003e8000f121848 */
[----:B------:R2:W-:Y:S04]  /*dab0*/  STL.64 [R1+0x98], R2 ;  /* 0x0000980201007387 */ /* 0x0005e80000100a00 */
[----:B------:R2:W-:Y:S01]  /*dac0*/  LDGSTS.E [R244+0x1c000], desc[UR8][R2.64], !P6 ;  /* 0x1c00000002f47fae */ /* 0x0005e2000f121848 */
[----:B------:R-:W-:Y:S01]  /*dad0*/  ISETP.GE.U32.AND P6, PT, R245, 0x7ffffeff, PT ;  /* 0x7ffffefff500780c */ /* 0x000fe20003fc6070 */
[----:B----4-:R-:W-:-:S02]  /*dae0*/  VIADD R245, R247, 0xffffff7d ;  /* 0xffffff7df7f57836 */ /* 0x010fc40000000000 */
[----:B-1----:R-:W-:-:S05]  /*daf0*/  IMAD.WIDE R4, R0, 0x4, R238 ;  /* 0x0000000400047825 */ /* 0x002fca00078e02ee */
[----:B------:R-:W-:Y:S01]  /*db00*/  STL.64 [R1+0x90], R4 ;  /* 0x0000900401007387 */ /* 0x000fe20000100a00 */
[----:B--2---:R-:W-:-:S03]  /*db10*/  IMAD.WIDE R2, R0, 0x4, R240 ;  /* 0x0000000400027825 */ /* 0x004fc600078e02f0 */
[----:B------:R-:W-:Y:S01]  /*db20*/  LDGSTS.E [R244+0x18004], desc[UR8][R4.64], !P2 ;  /* 0x1800400004f47fae */ /* 0x000fe2000d121848 */
[----:B------:R-:W-:-:S03]  /*db30*/  IMAD R0, R242, 0x7e, RZ ;  /* 0x0000007ef2007824 */ /* 0x000fc600078e02ff */
[----:B------:R1:W-:Y:S01]  /*db40*/  STL.64 [R1+0x88], R2 ;  /* 0x0000880201007387 */ /* 0x0003e20000100a00 */
[----:B------:R-:W-:Y:S02]  /*db50*/  IMAD R242, R242, 0x7f, RZ ;  /* 0x0000007ff2f27824 */ /* 0x000fe400078e02ff */
[----:B------:R-:W-:Y:S01]  /*db60*/  IMAD.WIDE R248, R0, 0x4, R240 ;  /* 0x0000000400f87825 */ /* 0x000fe200078e02f0 */
[----:B------:R1:W-:Y:S01]  /*db70*/  LDGSTS.E [R244+0x1c004], desc[UR8][R2.64], !P2 ;  /* 0x1c00400002f47fae */ /* 0x0003e2000d121848 */
[----:B------:R-:W-:Y:S02]  /*db80*/  ISETP.GE.U32.AND P2, PT, R245, 0x7ffffefe, PT ;  /* 0x7ffffefef500780c */ /* 0x000fe40003f46070 */
[----:B------:R-:W-:Y:S01]  /*db90*/  IMAD.WIDE R236, R242, 0x4, R238 ;  /* 0x00000004f2ec7825 */ /* 0x000fe200078e02ee */
[----:B---3--:R-:W-:-:S03]  /*dba0*/  IADD3 R245, R246, -0x84, RZ ;  /* 0xffffff7cf6f57810 */ /* 0x008fc60007ffe0ff */
[----:B------:R-:W-:-:S04]  /*dbb0*/  IMAD.WIDE R232, R242, 0x4, R240 ;  /* 0x00000004f2e87825 */ /* 0x000fc800078e02f0 */
[----:B-1----:R-:W-:-:S04]  /*dbc0*/  IMAD.WIDE R2, R0, 0x4, R238 ;  /* 0x0000000400027825 */ /* 0x002fc800078e02ee */
[----:B------:R-:W-:Y:S01]  /*dbd0*/  VIADD R0, R250, 0xffffff5f ;  /* 0xffffff5ffa007836 */ /* 0x000fe20000000000 */
[----:B------:R1:W-:Y:S04]  /*dbe0*/  STL.64 [R1+0x80], R2 ;  /* 0x0000800201007387 */ /* 0x0003e80000100a00 */
[----:B------:R-:W-:Y:S04]  /*dbf0*/  STL.64 [R1+0x78], R248 ;  /* 0x000078f801007387 */ /* 0x000fe80000100a00 */
[----:B------:R-:W2:Y:S04]  /*dc00*/  LDL.64 R4, [R1+0x60] ;  /* 0x0000600001047983 */ /* 0x000ea80000100a00 */
[----:B------:R-:W-:Y:S04]  /*dc10*/  LDGSTS.E [R244+0x18008], desc[UR8][R2.64], !P1 ;  /* 0x1800800002f47fae */ /* 0x000fe8000c921848 */
[----:B------:R3:W-:Y:S04]  /*dc20*/  STL.64 [R1+0x70], R236 ;  /* 0x000070ec01007387 */ /* 0x0007e80000100a00 */
[----:B------:R4:W-:Y:S04]  /*dc30*/  LDGSTS.E [R244+0x1c008], desc[UR8][R248.64], !P1 ;  /* 0x1c008000f8f47fae */ /* 0x0009e8000c921848 */
[----:B-1----:R-:W4:Y:S04]  /*dc40*/  LDL.64 R2, [R1+0x20] ;  /* 0x0000200001027983 */ /* 0x002f280000100a00 */
[----:B------:R-:W-:Y:S04]  /*dc50*/  LDGSTS.E [R244+0x1800c], desc[UR8][R236.64], !P3 ;  /* 0x1800c000ecf47fae */ /* 0x000fe8000d921848 */
[----:B------:R1:W-:Y:S04]  /*dc60*/  STL.64 [R1+0x68], R232 ;  /* 0x000068e801007387 */ /* 0x0003e80000100a00 */
[----:B------:R-:W-:Y:S04]  /*dc70*/  LDGSTS.E [R244+0x1c00c], desc[UR8][R232.64], !P3 ;  /* 0x1c00c000e8f47fae */ /* 0x000fe8000d921848 */
[----:B---3--:R-:W3:Y:S04]  /*dc80*/  LDL.64 R236, [R1+0x18] ;  /* 0x0000180001ec7983 */ /* 0x008ee80000100a00 */
[----:B-1----:R-:W3:Y:S01]  /*dc90*/  LDL.64 R232, [R1+0x58] ;  /* 0x0000580001e87983 */ /* 0x002ee20000100a00 */
[----:B------:R-:W-:Y:S01]  /*dca0*/  ISETP.GE.U32.AND P3, PT, R0, 0x7ffffee0, PT ;  /* 0x7ffffee00000780c */ /* 0x000fe20003f66070 */
[----:B------:R-:W-:-:S02]  /*dcb0*/  IMAD.U32 R0, RZ, RZ, UR10 ;  /* 0x0000000aff007e24 */ /* 0x000fc4000f8e00ff */
[----:B------:R-:W0:Y:S03]  /*dcc0*/  LDGDEPBAR ;  /* 0x00000000000079af */ /* 0x000e260000000000 */
[----:B------:R-:W-:Y:S02]  /*dcd0*/  IADD3 R242, R0, 0x100000, R9 ;  /* 0x0010000000f27810 */ /* 0x000fe40007ffe009 */
[----:B------:R-:W-:Y:S02]  /*dce0*/  ISETP.GE.U32.AND P1, PT, R245, 0x7ffffefd, PT ;  /* 0x7ffffefdf500780c */ /* 0x000fe40003f26070 */
[----:B------:R-:W-:-:S04]  /*dcf0*/  LOP3.LUT R245, R9, 0x10, RZ, 0x3c, !PT ;  /* 0x0000001009f57812 */ /* 0x000fc800078e3cff */
[----:B------:R-:W-:Y:S01]  /*dd00*/  IADD3 R245, R0, 0x100000, R245 ;  /* 0x0010000000f57810 */ /* 0x000fe20007ffe0f5 */
[----:B--2---:R-:W-:Y:S04]  /*dd10*/  LDGSTS.E [R242+-0x40000], desc[UR8][R4.64], P0 ;  /* 0xc000000004f27fae */ /* 0x004fe80008121848 */
[----:B------:R-:W2:Y:S04]  /*dd20*/  LDL.64 R4, [R1+0x50] ;  /* 0x0000500001047983 */ /* 0x000ea80000100a00 */
[----:B----4-:R-:W-:Y:S04]  /*dd30*/  LDGSTS.E [R242+-0x3fc00], desc[UR8][R2.64], P0 ;  /* 0xc040000002f27fae */ /* 0x010fe80008121848 */
[----:B------:R-:W-:Y:S04]  /*dd40*/  LDGSTS.E [R242+-0x3f800], desc[UR8][R230.64], P0 ;  /* 0xc0800000e6f27fae */ /* 0x000fe80008121848 */
[----:B------:R-:W-:Y:S04]  /*dd50*/  LDGSTS.E [R242+-0x3f400], desc[UR8][R214.64], P0 ;  /* 0xc0c00000d6f27fae */ /* 0x000fe80008121848 */
[----:B------:R-:W4:Y:S04]  /*dd60*/  LDL.64 R2, [R1+0x10] ;  /* 0x0000100001027983 */ /* 0x000f280000100a00 */
[----:B------:R-:W-:Y:S04]  /*dd70*/  LDGSTS.E [R242+-0x3f000], desc[UR8][R198.64], P0 ;  /* 0xc1000000c6f27fae */ /* 0x000fe80008121848 */
        /* <DEDUP_REMOVED lines=11> */
[----:B---3--:R-:W-:Y:S04]  /*de30*/  LDGSTS.E [R245+-0x3ff80], desc[UR8][R232.64], P0 ;  /* 0xc0080000e8f57fae */ /* 0x008fe80008121848 */
[----:B------:R-:W-:Y:S04]  /*de40*/  LDGSTS.E [R245+-0x3fb80], desc[UR8][R236.64], P0 ;  /* 0xc0480000ecf57fae */ /* 0x000fe80008121848 */
[----:B------:R-:W-:Y:S04]  /*de50*/  LDGSTS.E [R245+-0x3f780], desc[UR8][R228.64], P0 ;  /* 0xc0880000e4f57fae */ /* 0x000fe80008121848 */
[----:B------:R-:W3:Y:S04]  /*de60*/  LDL.64 R232, [R1+0x8] ;  /* 0x0000080001e87983 */ /* 0x000ee80000100a00 */
[----:B------:R-:W3:Y:S04]  /*de70*/  LDL.64 R236, [R1+0x48] ;  /* 0x0000480001ec7983 */ /* 0x000ee80000100a00 */
[----:B------:R-:W-:Y:S01]  /*de80*/  LDGSTS.E [R245+-0x3f380], desc[UR8][R212.64], P0 ;  /* 0xc0c80000d4f57fae */ /* 0x000fe20008121848 */
[----:B------:R-:W-:-:S03]  /*de90*/  LOP3.LUT R246, R9, 0x20, RZ, 0x3c, !PT ;  /* 0x0000002009f67812 */ /* 0x000fc600078e3cff */
[----:B------:R-:W-:Y:S04]  /*dea0*/  LDGSTS.E [R245+-0x3ef80], desc[UR8][R196.64], P0 ;  /* 0xc1080000c4f57fae */ /* 0x000fe80008121848 */
[----:B------:R-:W-:Y:S04]  /*deb0*/  LDGSTS.E [R245+-0x3eb80], desc[UR8][R180.64], P0 ;  /* 0xc1480000b4f57fae */ /* 0x000fe80008121848 */
[----:B------:R-:W-:Y:S04]  /*dec0*/  LDGSTS.E [R245+-0x3e780], desc[UR8][R164.64], P0 ;  /* 0xc1880000a4f57fae */ /* 0x000fe80008121848 */
[----:B------:R-:W-:Y:S01]  /*ded0*/  LDGSTS.E [R245+-0x3e380], desc[UR8][R148.64], P0 ;  /* 0xc1c8000094f57fae */ /* 0x000fe20008121848 */
[----:B------:R-:W-:-:S03]  /*dee0*/  IADD3 R246, R0, 0x100000, R246 ;  /* 0x0010000000f67810 */ /* 0x000fc60007ffe0f6 */
[----:B------:R-:W-:Y:S04]  /*def0*/  LDGSTS.E [R245+-0x3df80], desc[UR8][R132.64], P0 ;  /* 0xc208000084f57fae */ /* 0x000fe80008121848 */
[----:B------:R-:W-:Y:S04]  /*df00*/  LDGSTS.E [R245+-0x3db80], desc[UR8][R118.64], P0 ;  /* 0xc248000076f57fae */ /* 0x000fe80008121848 */
[----:B------:R-:W-:Y:S04]  /*df10*/  LDGSTS.E [R245+-0x3d780], desc[UR8][R102.64], P0 ;  /* 0xc288000066f57fae */ /* 0x000fe80008121848 */
[----:B------:R-:W-:Y:S04]  /*df20*/  LDGSTS.E [R245+-0x3d380], desc[UR8][R86.64], P0 ;  /* 0xc2c8000056f57fae */ /* 0x000fe80008121848 */
[----:B------:R-:W-:Y:S04]  /*df30*/  LDGSTS.E [R245+-0x3cf80], desc[UR8][R70.64], P0 ;  /* 0xc308000046f57fae */ /* 0x000fe80008121848 */
[----:B------:R-:W-:Y:S04]  /*df40*/  LDGSTS.E [R245+-0x3cb80], desc[UR8][R54.64], P0 ;  /* 0xc348000036f57fae */ /* 0x000fe80008121848 */
[----:B------:R-:W-:Y:S04]  /*df50*/  LDGSTS.E [R245+-0x3c780], desc[UR8][R38.64], P0 ;  /* 0xc388000026f57fae */ /* 0x000fe80008121848 */
[----:B------:R-:W-:Y:S01]  /*df60*/  LDGSTS.E [R245+-0x3c380], desc[UR8][R22.64], P0 ;  /* 0xc3c8000016f57fae */ /* 0x000fe20008121848 */
[----:B------:R-:W-:-:S04]  /*df70*/  LOP3.LUT R247, R9, 0x30, RZ, 0x3c, !PT ;  /* 0x0000003009f77812 */ /* 0x000fc800078e3cff */
[----:B------:R-:W-:Y:S01]  /*df80*/  IADD3 R247, R0, 0x100000, R247 ;  /* 0x0010000000f77810 */ /* 0x000fe20007ffe0f7 */
[----:B--2---:R-:W-:Y:S04]  /*df90*/  LDGSTS.E [R246+-0x3ff00], desc[UR8][R4.64], P0 ;  /* 0xc010000004f67fae */ /* 0x004fe80008121848 */
[----:B------:R-:W2:Y:S04]  /*dfa0*/  LDL.64 R4, [R1+0x40] ;  /* 0x0000400001047983 */ /* 0x000ea80000100a00 */
[----:B----4-:R-:W-:Y:S04]  /*dfb0*/  LDGSTS.E [R246+-0x3fb00], desc[UR8][R2.64], P0 ;  /* 0xc050000002f67fae */ /* 0x010fe80008121848 */
[----:B------:R-:W-:Y:S04]  /*dfc0*/  LDGSTS.E [R246+-0x3f700], desc[UR8][R226.64], P0 ;  /* 0xc0900000e2f67fae */ /* 0x000fe80008121848 */
[----:B------:R-:W-:Y:S04]  /*dfd0*/  LDGSTS.E [R246+-0x3f300], desc[UR8][R210.64], P0 ;  /* 0xc0d00000d2f67fae */ /* 0x000fe80008121848 */
[----:B------:R-:W4:Y:S04]  /*dfe0*/  LDL.64 R2, [R1] ;  /* 0x0000000001027983 */ /* 0x000f280000100a00 */
        /* <DEDUP_REMOVED lines=12> */
[----:B------:R-:W4:Y:S04]  /*e0b0*/  LDL.LU.64 R234, [R1+0xdc8] ;  /* 0x000dc80001ea7983 */ /* 0x000f280000300a00 */
[----:B---3--:R-:W-:Y:S04]  /*e0c0*/  LDGSTS.E [R247+-0x3fe80], desc[UR8][R236.64], P0 ;  /* 0xc0180000ecf77fae */ /* 0x008fe80008121848 */
[----:B------:R-:W-:Y:S04]  /*e0d0*/  LDGSTS.E [R247+-0x3fa80], desc[UR8][R232.64], P0 ;  /* 0xc0580000e8f77fae */ /* 0x000fe80008121848 */
[----:B------:R-:W-:Y:S04]  /*e0e0*/  LDGSTS.E [R247+-0x3f680], desc[UR8][R224.64], P0 ;  /* 0xc0980000e0f77fae */ /* 0x000fe80008121848 */
[----:B------:R-:W3:Y:S04]  /*e0f0*/  LDL.LU.64 R236, [R1+0xdc0] ;  /* 0x000dc00001ec7983 */ /* 0x000ee80000300a00 */
        /* <DEDUP_REMOVED lines=17> */
[C---:B------:R-:W-:Y:S01]  /*e210*/  IADD3 R249, R0.reuse, 0x100000, R249 ;  /* 0x0010000000f97810 */ /* 0x040fe20007ffe0f9 */
[----:B--2---:R-:W-:Y:S01]  /*e220*/  LDGSTS.E [R248+-0x3fe00], desc[UR8][R4.64], P0 ;  /* 0xc020000004f87fae */ /* 0x004fe20008121848 */
[C---:B------:R-:W-:Y:S02]  /*e230*/  LOP3.LUT R250, R9.reuse, 0x60, RZ, 0x3c, !PT ;  /* 0x0000006009fa7812 */ /* 0x040fe400078e3cff */
[----:B------:R-:W-:Y:S01]  /*e240*/  LOP3.LUT R252, R9, 0x70, RZ, 0x3c, !PT ;  /* 0x0000007009fc7812 */ /* 0x000fe200078e3cff */
        /* <DEDUP_REMOVED lines=21> */
[----:B------:R-:W-:Y:S04]  /*e3a0*/  LDGSTS.E [R249+-0x3f180], desc[UR8][R204.64], P0 ;  /* 0xc0e80000ccf97fae */ /* 0x000fe80008121848 */
        /* <DEDUP_REMOVED lines=13> */
[----:B------:R-:W-:-:S03]  /*e480*/  IADD3 R0, R0, 0x100000, R252 ;  /* 0x0010000000007810 */ /* 0x000fc60007ffe0fc */
[----:B----4-:R1:W-:Y:S04]  /*e490*/  LDGSTS.E [R250+-0x3fd00], desc[UR8][R2.64], P0 ;  /* 0xc030000002fa7fae */ /* 0x0103e80008121848 */
        /* <DEDUP_REMOVED lines=15> */
[----:B------:R-:W1:Y:S04]  /*e590*/  LDL.LU.64 R2, [R1+0x858] ;  /* 0x0008580001027983 */ /* 0x000e680000300a00 */
[----:B---3--:R-:W-:Y:S04]  /*e5a0*/  LDGSTS.E [R0+-0x3fc80], desc[UR8][R232.64], P0 ;  /* 0xc0380000e8007fae */ /* 0x008fe80008121848 */
[----:B------:R-:W3:Y:S01]  /*e5b0*/  LDL.LU.64 R232, [R1+0xdb8] ;  /* 0x000db80001e87983 */ /* 0x000ee20000300a00 */
[----:B------:R-:W-:Y:S01]  /*e5c0*/  USHF.L.U32 UR6, UR6, 0x7, URZ ;  /* 0x0000000706067899 */ /* 0x000fe2000800063f */
[----:B------:R-:W-:-:S02]  /*e5d0*/  IADD3 R251, R251, -0xa2, RZ ;  /* 0xffffff5efbfb7810 */ /* 0x000fc40007ffe0ff */
[----:B---3--:R-:W-:Y:S04]  /*e5e0*/  LDGSTS.E [R0+-0x3f880], desc[UR8][R232.64], P0 ;  /* 0xc0780000e8007fae */ /* 0x008fe80008121848 */
        /* <DEDUP_REMOVED lines=13> */
[----:B--2---:R2:W-:Y:S01]  /*e6c0*/  LDGSTS.E [R0+-0x3c080], desc[UR8][R4.64], P0 ;  /* 0xc3f8000004007fae */ /* 0x0045e20008121848 */
[----:B------:R-:W-:Y:S01]  /*e6d0*/  ISETP.GE.U32.AND P0, PT, R251, 0x7ffffedf, PT ;  /* 0x7ffffedffb00780c */ /* 0x000fe20003f06070 */
[----:B------:R-:W-:-:S02]  /*e6e0*/  IMAD.U32 R251, RZ, RZ, UR6 ;  /* 0x00000006fffb7e24 */ /* 0x000fc4000f8e00ff */
[----:B------:R-:W0:Y:S02]  /*e6f0*/  LDGDEPBAR ;  /* 0x00000000000079af */ /* 0x000e240000000000 */
[C---:B------:R-:W-:Y:S02]  /*e700*/  IMAD.WIDE R240, R251.reuse, 0x4, R240 ;  /* 0x00000004fbf07825 */ /* 0x040fe400078e02f0 */
[----:B------:R-:W3:Y:S04]  /*e710*/  LDL.LU.64 R4, [R1+0xdb0] ;  /* 0x000db00001047983 */ /* 0x000ee80000300a00 */
[----:B------:R4:W-:Y:S04]  /*e720*/  STL.64 [R1+0xd18], R240 ;  /* 0x000d18f001007387 */ /* 0x0009e80000100a00 */
[----:B----4-:R-:W4:Y:S01]  /*e730*/  LDL.LU.64 R240, [R1+0x850] ;  /* 0x0008500001f07983 */ /* 0x010f220000300a00 */
[----:B-1----:R-:W-:-:S04]  /*e740*/  IMAD.WIDE R2, R251, 0x4, R2 ;  /* 0x00000004fb027825 */ /* 0x002fc800078e0202 */
[----:B------:R-:W-:Y:S01]  /*e750*/  IMAD.WIDE R238, R251, 0x4, R238 ;  /* 0x00000004fbee7825 */ /* 0x000fe200078e02ee */
[----:B------:R1:W-:Y:S04]  /*e760*/  STL.64 [R1+0xd10], R2 ;  /* 0x000d100201007387 */ /* 0x0003e80000100a00 */
[----:B-1----:R-:W3:Y:S04]  /*e770*/  LDL.LU.64 R2, [R1+0xda8] ;  /* 0x000da80001027983 */ /* 0x002ee80000300a00 */
[----:B------:R-:W-:Y:S01]  /*e780*/  STL.64 [R1+0xd20], R238 ;  /* 0x000d20ee01007387 */ /* 0x000fe20000100a00 */
[----:B------:R-:W-:-:S06]  /*e790*/  USHF.L.U32 UR7, UR7, 0x7, URZ ;  /* 0x0000000707077899 */ /* 0x000fcc000800063f */
[----:B------:R-:W-:Y:S02]  /*e7a0*/  IMAD.U32 R252, RZ, RZ, UR7 ;  /* 0x00000007fffc7e24 */ /* 0x000fe4000f8e00ff */
[----:B----4-:R-:W-:-:S05]  /*e7b0*/  IMAD.WIDE R240, R251, 0x4, R240 ;  /* 0x00000004fbf07825 */ /* 0x010fca00078e02f0 */
[----:B------:R-:W-:Y:S04]  /*e7c0*/  STL.64 [R1+0xd08], R240 ;  /* 0x000d08f001007387 */ /* 0x000fe80000100a00 */
[----:B------:R-:W-:Y:S04]  /*e7d0*/  STL.64 [R1+0x13e0], R26 ;  /* 0x0013e01a01007387 */ /* 0x000fe80000100a00 */
[----:B------:R1:W-:Y:S04]  /*e7e0*/  STL.64 [R1+0x13d8], R24 ;  /* 0x0013d81801007387 */ /* 0x0003e80000100a00 */
[----:B-1----:R-:W4:Y:S04]  /*e7f0*/  LDL.64 R24, [R1+0xd18] ;  /* 0x000d180001187983 */ /* 0x002f280000100a00 */
[----:B------:R1:W-:Y:S04]  /*e800*/  STL.64 [R1+0x13d0], R22 ;  /* 0x0013d01601007387 */ /* 0x0003e80000100a00 */
[----:B-1----:R-:W4:Y:S04]  /*e810*/  LDL.LU.64 R22, [R1+0x840] ;  /* 0x0008400001167983 */ /* 0x002f280000300a00 */
[----:B------:R-:W-:Y:S04]  /*e820*/  STL.64 [R1+0x13c8], R20 ;  /* 0x0013c81401007387 */ /* 0x000fe80000100a00 */
[----:B------:R-:W-:Y:S04]  /*e830*/  STL.64 [R1+0x13c0], R18 ;  /* 0x0013c01201007387 */ /* 0x000fe80000100a00 */
[----:B------:R1:W-:Y:S04]  /*e840*/  STL.64 [R1+0x13b8], R16 ;  /* 0x0013b81001007387 */ /* 0x0003e80000100a00 */
[----:B-1----:R-:W4:Y:S04]  /*e850*/  LDL.LU.64 R16, [R1+0x830] ;  /* 0x0008300001107983 */ /* 0x002f280000300a00 */
[----:B------:R2:W-:Y:S04]  /*e860*/  STL [R1+0x13b0], R0 ;  /* 0x0013b00001007387 */ /* 0x0005e80000100800 */
[----:B------:R1:W-:Y:S01]  /*e870*/  STL.64 [R1+0x13a8], R14 ;  /* 0x0013a80e01007387 */ /* 0x0003e20000100a00 */
[----:B--2---:R-:W2:Y:S03]  /*e880*/  LDC R0, c[0x0][0x230] ;  /* 0x00008c00ff007b82 */ /* 0x004ea60000000800 */
[----:B-1----:R-:W2:Y:S04]  /*e890*/  LDL.LU.64 R14, [R1+0x848] ;  /* 0x00084800010e7983 */ /* 0x002ea80000300a00 */
[----:B------:R1:W-:Y:S04]  /*e8a0*/  STL.64 [R1+0x13a0], R12 ;  /* 0x0013a00c01007387 */ /* 0x0003e80000100a00 */
[----:B-1----:R-:W2:Y:S04]  /*e8b0*/  LDL.LU.64 R12, [R1+0x838] ;  /* 0x00083800010c7983 */ /* 0x002ea80000300a00 */
[----:B------:R1:W-:Y:S04]  /*e8c0*/  STL.64 [R1+0x1380], R246 ;  /* 0x001380f601007387 */ /* 0x0003e80000100a00 */
[----:B-1----:R-:W2:Y:S04]  /*e8d0*/  LDL.64 R246, [R1+0xd10] ;  /* 0x000d100001f67983 */ /* 0x002ea80000100a00 */
[----:B------:R-:W-:Y:S04]  /*e8e0*/  STL.64 [R1+0x1368], R248 ;  /* 0x001368f801007387 */ /* 0x000fe80000100a00 */
[----:B---3--:R1:W-:Y:S04]  /*e8f0*/  STL [R1+0xf28], R3 ;  /* 0x000f280301007387 */ /* 0x0083e80000100800 */
[----:B-1----:R-:W3:Y:S01]  /*e900*/  LDL R3, [R1+0x278] ;  /* 0x0002780001037983 */ /* 0x002ee20000100800 */
[----:B------:R-:W-:Y:S06]  /*e910*/  BAR.SYNC.DEFER_BLOCKING 0x0 ;  /* 0x0000000000007b1d */ /* 0x000fec0000010000 */
[----:B------:R-:W-:Y:S04]  /*e920*/  STL.64 [R1+0xdb0], R8 ;  /* 0x000db00801007387 */ /* 0x000fe80000100a00 */
[----:B------:R1:W-:Y:S04]  /*e930*/  STL.64 [R1+0xda8], R6 ;  /* 0x000da80601007387 */ /* 0x0003e80000100a00 */
[----:B------:R-:W3:Y:S04]  /*e940*/  LDL.LU.64 R26, [R1+0x668] ;  /* 0x00066800011a7983 */ /* 0x000ee80000300a00 */
[----:B------:R-:W3:Y:S04]  /*e950*/  LDL.LU.64 R20, [R1+0x660] ;  /* 0x0006600001147983 */ /* 0x000ee80000300a00 */
[----:B------:R-:W3:Y:S01]  /*e960*/  LDL.LU.64 R18, [R1+0x658] ;  /* 0x0006580001127983 */ /* 0x000ee20000300a00 */
[----:B----4-:R-:W-:-:S04]  /*e970*/  IMAD.WIDE R22, R251, 0x4, R22 ;  /* 0x00000004fb167825 */ /* 0x010fc800078e0216 */
[----:B-1----:R-:W-:-:S04]  /*e980*/  IMAD.WIDE R6, R251, 0x4, R16 ;  /* 0x00000004fb067825 */ /* 0x002fc800078e0210 */
[C---:B--2---:R-:W-:Y:S01]  /*e990*/  IMAD.WIDE R14, R251.reuse, 0x4, R14 ;  /* 0x00000004fb0e7825 */ /* 0x044fe200078e020e */
[----:B------:R-:W-:Y:S01]  /*e9a0*/  @!PT LDS RZ, [RZ] ;  /* 0x00000000fffff984 */ /* 0x000fe20000000800 */
[----:B------:R-:W-:Y:S01]  /*e9b0*/  @!PT LDS RZ, [RZ] ;  /* 0x00000000fffff984 */ /* 0x000fe20000000800 */
[----:B------:R-:W-:Y:S01]  /*e9c0*/  @!PT LDS RZ, [RZ] ;  /* 0x00000000fffff984 */ /* 0x000fe20000000800 */
[----:B---3--:R1:W-:Y:S04]  /*e9d0*/  LDGSTS.E [R3+0x20000], desc[UR8][R238.64], !P5 ;  /* 0x20000000ee037fae */ /* 0x0083e8000e921848 */
[----:B------:R-:W-:Y:S01]  /*e9e0*/  LDGSTS.E [R3+0x24000], desc[UR8][R24.64], !P5 ;  /* 0x2400000018037fae */ /* 0x000fe2000e921848 */
[----:B------:R-:W-:-:S03]  /*e9f0*/  IMAD.WIDE R8, R251, 0x4, R12 ;  /* 0x00000004fb087825 */ /* 0x000fc600078e020c */
[----:B------:R2:W-:Y:S04]  /*ea00*/  LDGSTS.E [R3+0x20004], desc[UR8][R246.64], !P6 ;  /* 0x20004000f6037fae */ /* 0x0005e8000f121848 */
[----:B------:R3:W-:Y:S01]  /*ea10*/  LDGSTS.E [R3+0x24004], desc[UR8][R240.64], !P6 ;  /* 0x24004000f0037fae */ /* 0x0007e2000f121848 */
[----:B-1----:R-:W1:Y:S03]  /*ea20*/  LDC R239, c[0x0][0x230] ;  /* 0x00008c00ffef7b82 */ /* 0x002e660000000800 */
[----:B------:R-:W4:Y:S04]  /*ea30*/  LDL.LU.64 R24, [R1+0x650] ;  /* 0x0006500001187983 */ /* 0x000f280000300a00 */
[----:B------:R3:W-:Y:S01]  /*ea40*/  STL.64 [R1+0xd00], R14 ;  /* 0x000d000e01007387 */ /* 0x0007e20000100a00 */
[----:B------:R-:W1:Y:S03]  /*ea50*/  LDC R238, c[0x0][0x230] ;  /* 0x00008c00ffee7b82 */ /* 0x000e660000000800 */
[----:B------:R1:W-:Y:S04]  /*ea60*/  STL.64 [R1+0xcf8], R22 ;  /* 0x000cf81601007387 */ /* 0x0003e80000100a00 */
[----:B------:R-:W4:Y:S01]  /*ea70*/  LDL.LU.64 R12, [R1+0x648] ;  /* 0x00064800010c7983 */ /* 0x000f220000300a00 */
[----:B--2---:R-:W2:Y:S03]  /*ea80*/  LDC R246, c[0x0][0x230] ;  /* 0x00008c00fff67b82 */ /* 0x004ea60000000800 */
[----:B------:R-:W4:Y:S04]  /*ea90*/  LDL.LU.64 R16, [R1+0x640] ;  /* 0x0006400001107983 */ /* 0x000f280000300a00 */
[----:B------:R-:W-:Y:S01]  /*eaa0*/  STL.64 [R1+0xcf0], R8 ;  /* 0x000cf00801007387 */ /* 0x000fe20000100a00 */
[----:B------:R-:W2:Y:S03]  /*eab0*/  LDC R247, c[0x0][0x230] ;  /* 0x00008c00fff77b82 */ /* 0x000ea60000000800 */
[----:B------:R-:W-:Y:S04]  /*eac0*/  LDGSTS.E [R3+0x20008], desc[UR8][R14.64], !P2 ;  /* 0x200080000e037fae */ /* 0x000fe8000d121848 */
[----:B------:R2:W-:Y:S01]  /*ead0*/  STL.64 [R1+0xce8], R6 ;  /* 0x000ce80601007387 */ /* 0x0005e20000100a00 */
[----:B------:R-:W-:Y:S01]  /*eae0*/  IMAD.WIDE R26, R251, 0x4, R26 ;  /* 0x00000004fb1a7825 */ /* 0x000fe200078e021a */
[----:B---3--:R-:W3:Y:S02]  /*eaf0*/  LDC R241, c[0x0][0x230] ;  /* 0x00008c00fff17b82 */ /* 0x008ee40000000800 */
[----:B------:R-:W-:Y:S04]  /*eb00*/  LDGSTS.E [R3+0x24008], desc[UR8][R22.64], !P2 ;  /* 0x2400800016037fae */ /* 0x000fe8000d121848 */
[----:B------:R-:W3:Y:S01]  /*eb10*/  LDL.LU.64 R14, [R1+0x638] ;  /* 0x00063800010e7983 */ /* 0x000ee20000300a00 */
[----:B-1----:R-:W-:Y:S01]  /*eb20*/  VIADD R239, R239, 0xffffff5c ;  /* 0xffffff5cefef7836 */ /* 0x002fe20000000000 */
[----:B------:R-:W-:Y:S01]  /*eb30*/  IADD3 R238, R238, -0xa3, RZ ;  /* 0xffffff5deeee7810 */ /* 0x000fe20007ffe0ff */
[----:B------:R-:W-:Y:S01]  /*eb40*/  IMAD.WIDE R20, R251, 0x4, R20 ;  /* 0x00000004fb147825 */ /* 0x000fe200078e0214 */
[----:B------:R-:W-:Y:S01]  /*eb50*/  LDGSTS.E [R3+0x2000c], desc[UR8][R8.64], !P1 ;  /* 0x2000c00008037fae */ /* 0x000fe2000c921848 */
[----:B------:R-:W1:Y:S03]  /*eb60*/  LDC R240, c[0x0][0x230] ;  /* 0x00008c00fff07b82 */ /* 0x000e660000000800 */
[----:B------:R-:W3:Y:S01]  /*eb70*/  LDL.LU.64 R22, [R1+0x630] ;  /* 0x0006300001167983 */ /* 0x000ee20000300a00 */
[----:B------:R-:W-:-:S02]  /*eb80*/  ISETP.GE.U32.AND P6, PT, R239, 0x7ffffedd, PT ;  /* 0x7ffffeddef00780c */ /* 0x000fc40003fc6070 */
[----:B------:R-:W-:Y:S01]  /*eb90*/  ISETP.GE.U32.AND P5, PT, R238, 0x7ffffede, PT ;  /* 0x7ffffedeee00780c */ /* 0x000fe20003fa6070 */
[----:B------:R2:W-:Y:S01]  /*eba0*/  LDGSTS.E [R3+0x2400c], desc[UR8][R6.64], !P1 ;  /* 0x2400c00006037fae */ /* 0x0005e2000c921848 */
[----:B------:R-:W1:Y:S03]  /*ebb0*/  LDC R239, c[0x0][0x230] ;  /* 0x00008c00ffef7b82 */ /* 0x000e660000000800 */
[----:B------:R4:W-:Y:S05]  /*ebc0*/  STL.64 [R1+0xb18], R26 ;  /* 0x000b181a01007387 */ /* 0x0009ea0000100a00 */
[----:B------:R-:W1:Y:S01]  /*ebd0*/  LDC R238, c[0x0][0x230] ;  /* 0x00008c00ffee7b82 */ /* 0x000e620000000800 */
[----:B------:R4:W-:Y:S04]  /*ebe0*/  STL.64 [R1+0xb10], R20 ;  /* 0x000b101401007387 */ /* 0x0009e80000100a00 */
[----:B------:R-:W-:Y:S03]  /*ebf0*/  LDGSTS.E [R3+0x28000], desc[UR8][R26.64], !P3 ;  /* 0x280000001a037fae */ /* 0x000fe6000d921848 */
[----:B--2---:R-:W2:Y:S01]  /*ec00*/  LDC R6, c[0x0][0x230] ;  /* 0x00008c00ff067b82 */ /* 0x004ea20000000800 */
[----:B------:R-:W-:Y:S01]  /*ec10*/  LDGSTS.E [R3+0x2c000], desc[UR8][R20.64], !P3 ;  /* 0x2c00000014037fae */ /* 0x000fe2000d921848 */
[----:B-1----:R-:W-:-:S06]  /*ec20*/  VIADD R239, R239, 0xffffff3f ;  /* 0xffffff3fefef7836 */ /* 0x002fcc0000000000 */
[----:B------:R-:W1:Y:S01]  /*ec30*/  LDC R7, c[0x0][0x230] ;  /* 0x00008c00ff077b82 */ /* 0x000e620000000800 */
[----:B------:R-:W-:Y:S02]  /*ec40*/  IADD3 R238, R238, -0xc2, RZ ;  /* 0xffffff3eeeee7810 */ /* 0x000fe40007ffe0ff */
[----:B------:R-:W-:Y:S01]  /*ec50*/  ISETP.GE.U32.AND P2, PT, R239, 0x7ffffec0, PT ;  /* 0x7ffffec0ef00780c */ /* 0x000fe20003f46070 */
[----:B------:R-:W-:Y:S01]  /*ec60*/  VIADD R239, R246, 0xffffff3d ;  /* 0xffffff3df6ef7836 */ /* 0x000fe20000000000 */
[----:B------:R-:W-:Y:S01]  /*ec70*/  ISETP.GE.U32.AND P1, PT, R238, 0x7ffffebf, PT ;  /* 0x7ffffebfee00780c */ /* 0x000fe20003f26070 */
[----:B------:R-:W-:Y:S02]  /*ec80*/  VIADD R238, R247, 0xffffff3c ;  /* 0xffffff3cf7ee7836 */ /* 0x000fe40000000000 */
[C---:B------:R-:W-:Y:S02]  /*ec90*/  IMAD.WIDE R246, R251.reuse, 0x4, R18 ;  /* 0x00000004fbf67825 */ /* 0x040fe400078e0212 */
[----:B------:R-:W2:Y:S04]  /*eca0*/  LDL.LU.64 R18, [R1+0x468] ;  /* 0x0004680001127983 */ /* 0x000ea80000300a00 */
[----:B------:R-:W-:Y:S01]  /*ecb0*/  LDGSTS.E [R3+0x28004], desc[UR8][R246.64], !P0 ;  /* 0x28004000f6037fae */ /* 0x000fe2000c121848 */
[----:B----4-:R-:W-:-:S03]  /*ecc0*/  IMAD.WIDE R8, R251, 0x4, R24 ;  /* 0x00000004fb087825 */ /* 0x010fc600078e0218 */
[----:B------:R-:W4:Y:S04]  /*ecd0*/  LDL.LU.64 R24, [R1+0x460] ;  /* 0x0004600001187983 */ /* 0x000f280000300a00 */
[----:B------:R1:W-:Y:S04]  /*ece0*/  STL.64 [R1+0xb08], R246 ;  /* 0x000b08f601007387 */ /* 0x0003e80000100a00 */
[----:B------:R1:W-:Y:S04]  /*ecf0*/  STL.64 [R1+0xb00], R8 ;  /* 0x000b000801007387 */ /* 0x0003e80000100a00 */
[----:B------:R-:W4:Y:S04]  /*ed00*/  LDL.LU.64 R26, [R1+0x458] ;  /* 0x00045800011a7983 */ /* 0x000f280000300a00 */
[----:B------:R-:W4:Y:S01]  /*ed10*/  LDL.LU.64 R20, [R1+0x450] ;  /* 0x0004500001147983 */ /* 0x000f220000300a00 */
[----:B------:R-:W-:-:S03]  /*ed20*/  IMAD.WIDE R12, R251, 0x4, R12 ;  /* 0x00000004fb0c7825 */ /* 0x000fc600078e020c */
[----:B------:R1:W-:Y:S01]  /*ed30*/  LDGSTS.E [R3+0x2c004], desc[UR8][R8.64], !P0 ;  /* 0x2c00400008037fae */ /* 0x0003e2000c121848 */
[----:B------:R-:W-:-:S03]  /*ed40*/  IMAD.WIDE R16, R251, 0x4, R16 ;  /* 0x00000004fb107825 */ /* 0x000fc600078e0210 */
[----:B------:R3:W-:Y:S04]  /*ed50*/  STL.64 [R1+0xaf8], R12 ;  /* 0x000af80c01007387 */ /* 0x0007e80000100a00 */
[----:B------:R3:W-:Y:S04]  /*ed60*/  STL.64 [R1+0xaf0], R16 ;  /* 0x000af01001007387 */ /* 0x0007e80000100a00 */
[----:B-1----:R-:W4:Y:S01]  /*ed70*/  LDL.LU.64 R246, [R1+0x448] ;  /* 0x0004480001f67983 */ /* 0x002f220000300a00 */
[----:B------:R-:W1:Y:S01]  /*ed80*/  LDC R8, c[0x0][0x230] ;  /* 0x00008c00ff087b82 */ /* 0x000e620000000800 */
[----:B---3--:R-:W-:-:S02]  /*ed90*/  IMAD.WIDE R248, R251, 0x4, R14 ;  /* 0x00000004fbf87825 */ /* 0x008fc400078e020e */
[----:B------:R-:W-:Y:S04]  /*eda0*/  LDGSTS.E [R3+0x28008], desc[UR8][R12.64], !P5 ;  /* 0x280080000c037fae */ /* 0x000fe8000e921848 */
[----:B------:R-:W-:Y:S01]  /*edb0*/  LDGSTS.E [R3+0x2c008], desc[UR8][R16.64], !P5 ;  /* 0x2c00800010037fae */ /* 0x000fe2000e921848 */
[----:B------:R-:W-:-:S03]  /*edc0*/  IMAD.WIDE R14, R251, 0x4, R22 ;  /* 0x00000004fb0e7825 */ /* 0x000fc600078e0216 */
[----:B------:R-:W3:Y:S04]  /*edd0*/  LDL.LU.64 R22, [R1+0x440] ;  /* 0x0004400001167983 */ /* 0x000ee80000300a00 */
[----:B------:R1:W-:Y:S04]  /*ede0*/  STL.64 [R1+0xae8], R248 ;  /* 0x000ae8f801007387 */ /* 0x0003e80000100a00 */
[----:B------:R1:W-:Y:S04]  /*edf0*/  STL.64 [R1+0xae0], R14 ;  /* 0x000ae00e01007387 */ /* 0x0003e80000100a00 */
[----:B------:R-:W3:Y:S04]  /*ee00*/  LDL.LU.64 R12, [R1+0x438] ;  /* 0x00043800010c7983 */ /* 0x000ee80000300a00 */
[----:B------:R-:W3:Y:S04]  /*ee10*/  LDL.LU.64 R16, [R1+0x430] ;  /* 0x0004300001107983 */ /* 0x000ee80000300a00 */
[----:B------:R1:W-:Y:S04]  /*ee20*/  LDGSTS.E [R3+0x2800c], desc[UR8][R248.64], !P6 ;  /* 0x2800c000f8037fae */ /* 0x0003e8000f121848 */
[----:B------:R-:W-:Y:S01]  /*ee30*/  LDGSTS.E [R3+0x2c00c], desc[UR8][R14.64], !P6 ;  /* 0x2c00c0000e037fae */ /* 0x000fe2000f121848 */
[----:B--2---:R-:W-:-:S05]  /*ee40*/  IMAD.WIDE R18, R251, 0x4, R18 ;  /* 0x00000004fb127825 */ /* 0x004fca00078e0212 */
[----:B------:R2:W-:Y:S04]  /*ee50*/  STL.64 [R1+0x930], R18 ;  /* 0x0009301201007387 */ /* 0x0005e80000100a00 */
[----:B------:R-:W-:Y:S01]  /*ee60*/  LDGSTS.E [R3+0x30000], desc[UR8][R18.64], !P2 ;  /* 0x3000000012037fae */ /* 0x000fe2000d121848 */
[----:B------:R-:W-:Y:S02]  /*ee70*/  ISETP.GE.U32.AND P3, PT, R239, 0x7ffffebe, PT ;  /* 0x7ffffebeef00780c */ /* 0x000fe40003f66070 */
[----:B------:R-:W-:Y:S01]  /*ee80*/  IADD3 R239, R241, -0xe1, RZ ;  /* 0xffffff1ff1ef7810 */ /* 0x000fe20007ffe0ff */
[----:B----4-:R-:W-:-:S04]  /*ee90*/  IMAD.WIDE R24, R251, 0x4, R24 ;  /* 0x00000004fb187825 */ /* 0x010fc800078e0218 */
[C---:B------:R-:W-:Y:S01]  /*eea0*/  IMAD.WIDE R26, R251.reuse, 0x4, R26 ;  /* 0x00000004fb1a7825 */ /* 0x040fe200078e021a */
[----:B------:R4:W-:Y:S01]  /*eeb0*/  STL.64 [R1+0x928], R24 ;  /* 0x0009281801007387 */ /* 0x0009e20000100a00 */
[----:B------:R-:W-:Y:S01]  /*eec0*/  ISETP.GE.U32.AND P0, PT, R238, 0x7ffffebd, PT ;  /* 0x7ffffebdee00780c */ /* 0x000fe20003f06070 */
[----:B------:R-:W3:Y:S01]  /*eed0*/  LDC R241, c[0x0][0x230] ;  /* 0x00008c00fff17b82 */ /* 0x000ee20000000800 */
[----:B-1----:R-:W-:Y:S01]  /*eee0*/  IMAD.WIDE R248, R251, 0x4, R20 ;  /* 0x00000004fbf87825 */ /* 0x002fe200078e0214 */
[----:B------:R-:W-:Y:S04]  /*eef0*/  LDGSTS.E [R3+0x34000], desc[UR8][R24.64], !P2 ;  /* 0x3400000018037fae */ /* 0x000fe8000d121848 */
[----:B------:R-:W3:Y:S04]  /*ef00*/  LDL.LU.64 R20, [R1+0x260] ;  /* 0x0002600001147983 */ /* 0x000ee80000300a00 */
[----:B------:R-:W3:Y:S04]  /*ef10*/  LDL.LU.64 R14, [R1+0x258] ;  /* 0x00025800010e7983 */ /* 0x000ee80000300a00 */
[----:B------:R1:W-:Y:S04]  /*ef20*/  STL.64 [R1+0x920], R26 ;  /* 0x0009201a01007387 */ /* 0x0003e80000100a00 */
[----:B------:R1:W-:Y:S04]  /*ef30*/  STL.64 [R1+0x918], R248 ;  /* 0x000918f801007387 */ /* 0x0003e80000100a00 */
[----:B--2---:R-:W2:Y:S04]  /*ef40*/  LDL.LU.64 R18, [R1+0x250] ;  /* 0x0002500001127983 */ /* 0x004ea80000300a00 */
[----:B----4-:R-:W4:Y:S01]  /*ef50*/  LDL.LU.64 R24, [R1+0x248] ;  /* 0x0002480001187983 */ /* 0x010f220000300a00 */
[----:B------:R-:W-:Y:S01]  /*ef60*/  ISETP.GE.U32.AND P5, PT, R239, 0x7ffffea0, PT ;  /* 0x7ffffea0ef00780c */ /* 0x000fe20003fa6070 */
[----:B------:R-:W-:-:S02]  /*ef70*/  VIADD R239, R240, 0xffffff1d ;  /* 0xffffff1df0ef7836 */ /* 0x000fc40000000000 */
[C---:B------:R-:W-:Y:S01]  /*ef80*/  IMAD.WIDE R246, R251.reuse, 0x4, R246 ;  /* 0x00000004fbf67825 */ /* 0x040fe200078e02f6 */
[----:B------:R-:W-:Y:S01]  /*ef90*/  LDGSTS.E [R3+0x30004], desc[UR8][R26.64], !P1 ;  /* 0x300040001a037fae */ /* 0x000fe2000c921848 */
[----:B------:R-:W1:Y:S02]  /*efa0*/  LDC R240, c[0x0][0x230] ;  /* 0x00008c00fff07b82 */ /* 0x000e640000000800 */
[----:B---3--:R-:W-:Y:S01]  /*efb0*/  IMAD.WIDE R22, R251, 0x4, R22 ;  /* 0x00000004fb167825 */ /* 0x008fe200078e0216 */
[----:B------:R-:W-:Y:S01]  /*efc0*/  ISETP.GE.U32.AND P2, PT, R239, 0x7ffffe9e, PT ;  /* 0x7ffffe9eef00780c */ /* 0x000fe20003f46070 */
[----:B------:R3:W-:Y:S02]  /*efd0*/  LDGSTS.E [R3+0x34004], desc[UR8][R248.64], !P1 ;  /* 0x34004000f8037fae */ /* 0x0007e4000c921848 */
[----:B------:R-:W-:Y:S02]  /*efe0*/  VIADD R239, R8, 0xffffff7b ;  /* 0xffffff7b08ef7836 */ /* 0x000fe40000000000 */
[----:B------:R-:W-:Y:S04]  /*eff0*/  LDGSTS.E [R3+0x30008], desc[UR8][R246.64], !P3 ;  /* 0x30008000f6037fae */ /* 0x000fe8000d921848 */
[----:B-1----:R-:W4:Y:S01]  /*f000*/  LDL.LU.64 R26, [R1+0x13e0] ;  /* 0x0013e000011a7983 */ /* 0x002f220000300a00 */
[----:B------:R-:W-:-:S03]  /*f010*/  IMAD.WIDE R8, R251, 0x4, R16 ;  /* 0x00000004fb087825 */ /* 0x000fc600078e0210 */
[----:B------:R1:W-:Y:S01]  /*f020*/  STL.64 [R1+0x910], R246 ;  /* 0x000910f601007387 */ /* 0x0003e20000100a00 */
[----:B---3--:R-:W-:-:S03]  /*f030*/  IMAD.WIDE R248, R251, 0x4, R12 ;  /* 0x00000004fbf87825 */ /* 0x008fc600078e020c */
[----:B------:R3:W-:Y:S04]  /*f040*/  STL.64 [R1+0x908], R22 ;  /* 0x0009081601007387 */ /* 0x0007e80000100a00 */
[----:B------:R-:W4:Y:S04]  /*f050*/  LDL.LU.64 R16, [R1+0x240] ;  /* 0x0002400001107983 */ /* 0x000f280000300a00 */
[----:B------:R-:W4:Y:S04]  /*f060*/  LDL.LU.64 R12, [R1+0x238] ;  /* 0x00023800010c7983 */ /* 0x000f280000300a00 */
[----:B------:R-:W-:Y:S04]  /*f070*/  STL.64 [R1+0x900], R248 ;  /* 0x000900f801007387 */ /* 0x000fe80000100a00 */
[----:B------:R3:W-:Y:S04]  /*f080*/  STL.64 [R1+0x8f8], R8 ;  /* 0x0008f80801007387 */ /* 0x0007e80000100a00 */
[----:B-1----:R-:W4:Y:S04]  /*f090*/  LDL.LU.64 R246, [R1+0x230] ;  /* 0x0002300001f67983 */ /* 0x002f280000300a00 */
[----:B------:R-:W-:Y:S01]  /*f0a0*/  LDGSTS.E [R3+0x34008], desc[UR8][R22.64], !P3 ;  /* 0x3400800016037fae */ /* 0x000fe2000d921848 */
[----:B------:R-:W-:-:S02]  /*f0b0*/  VIADD R238, R0, 0xffffff1e ;  /* 0xffffff1e00ee7836 */ /* 0x000fc40000000000 */
[----:B------:R-:W1:Y:S01]  /*f0c0*/  LDC R0, c[0x0][0x230] ;  /* 0x00008c00ff007b82 */ /* 0x000e620000000800 */
[----:B------:R-:W-:Y:S04]  /*f0d0*/  LDGSTS.E [R3+0x3000c], desc[UR8][R248.64], !P0 ;  /* 0x3000c000f8037fae */ /* 0x000fe8000c121848 */
[----:B---3--:R-:W3:Y:S01]  /*f0e0*/  LDL.LU.64 R22, [R1+0x228] ;  /* 0x0002280001167983 */ /* 0x008ee20000300a00 */
[----:B------:R-:W-:-:S03]  /*f0f0*/  ISETP.GE.U32.AND P6, PT, R238, 0x7ffffe9f, PT ;  /* 0x7ffffe9fee00780c */ /* 0x000fc60003fc6070 */
[----:B------:R1:W-:Y:S01]  /*f100*/  LDGSTS.E [R3+0x3400c], desc[UR8][R8.64], !P0 ;  /* 0x3400c00008037fae */ /* 0x0003e2000c121848 */
[----:B------:R-:W-:Y:S02]  /*f110*/  IADD3 R238, R6, -0xe4, RZ ;  /* 0xffffff1c06ee7810 */ /* 0x000fe40007ffe0ff */
[----:B------:R-:W-:Y:S01]  /*f120*/  ISETP.GE.U32.AND P3, PT, R239, 0x7ffffefc, PT ;  /* 0x7ffffefcef00780c */ /* 0x000fe20003f66070 */
[----:B------:R-:W4:Y:S01]  /*f130*/  LDC R6, c[0x0][0x230] ;  /* 0x00008c00ff067b82 */ /* 0x000f220000000800 */
[----:B------:R-:W-:Y:S01]  /*f140*/  ISETP.GE.U32.AND P1, PT, R238, 0x7ffffe9d, PT ;  /* 0x7ffffe9dee00780c */ /* 0x000fe20003f26070 */
[----:B------:R-:W-:Y:S01]  /*f150*/  VIADD R238, R7, 0xffffff7a ;  /* 0xffffff7a07ee7836 */ /* 0x000fe20000000000 */
[----:B------:R-:W-:-:S04]  /*f160*/  IADD3 R239, R241, -0x87, RZ ;  /* 0xffffff79f1ef7810 */ /* 0x000fc80007ffe0ff */
[----:B------:R-:W-:Y:S01]  /*f170*/  ISETP.GE.U32.AND P0, PT, R238, 0x7ffffefb, PT ;  /* 0x7ffffefbee00780c */ /* 0x000fe20003f06070 */
[----:B-1----:R-:W-:Y:S01]  /*f180*/  VIADD R238, R0, 0xffffff78 ;  /* 0xffffff7800ee7836 */ /* 0x002fe20000000000 */
[----:B------:R-:W1:Y:S01]  /*f190*/  LDC R9, c[0x0][0x230] ;  /* 0x00008c00ff097b82 */ /* 0x000e620000000800 */
[----:B------:R-:W-:-:S07]  /*f1a0*/  VIADD R8, R240, 0xffffff5b ;  /* 0xffffff5bf0087836 */ /* 0x000fce0000000000 */
[----:B------:R-:W1:Y:S01]  /*f1b0*/  LDC R7, c[0x0][0x230] ;  /* 0x00008c00ff077b82 */ /* 0x000e620000000800 */
[----:B------:R-:W-:-:S04]  /*f1c0*/  IMAD.WIDE R20, R251, 0x4, R20 ;  /* 0x00000004fb147825 */ /* 0x000fc800078e0214 */
[C---:B------:R-:W-:Y:S01]  /*f1d0*/  IMAD.WIDE R14, R251.reuse, 0x4, R14 ;  /* 0x00000004fb0e7825 */ /* 0x040fe200078e020e */
[----:B------:R1:W-:Y:S03]  /*f1e0*/  STL.64 [R1+0x858], R20 ;  /* 0x0008581401007387 */ /* 0x0003e60000100a00 */
[C---:B--2---:R-:W-:Y:S01]  /*f1f0*/  IMAD.WIDE R18, R251.reuse, 0x4, R18 ;  /* 0x00000004fb127825 */ /* 0x044fe200078e0212 */
[----:B------:R2:W-:Y:S03]  /*f200*/  STL.64 [R1+0x850], R14 ;  /* 0x0008500e01007387 */ /* 0x0005e60000100a00 */
[C---:B----4-:R-:W-:Y:S01]  /*f210*/  IMAD.WIDE R248, R251.reuse, 0x4, R24 ;  /* 0x00000004fbf87825 */ /* 0x050fe200078e0218 */
[----:B------:R-:W-:Y:S03]  /*f220*/  LDGSTS.E [R3+0x38000], desc[UR8][R20.64], !P5 ;  /* 0x3800000014037fae */ /* 0x000fe6000e921848 */
[C---:B------:R-:W-:Y:S01]  /*f230*/  IMAD.WIDE R16, R251.reuse, 0x4, R16 ;  /* 0x00000004fb107825 */ /* 0x040fe200078e0210 */
[----:B------:R4:W-:Y:S03]  /*f240*/  STL.64 [R1+0x848], R18 ;  /* 0x0008481201007387 */ /* 0x0009e60000100a00 */
[C---:B------:R-:W-:Y:S01]  /*f250*/  IMAD.WIDE R12, R251.reuse, 0x4, R12 ;  /* 0x00000004fb0c7825 */ /* 0x040fe200078e020c */
[----:B-1----:R-:W3:Y:S01]  /*f260*/  LDL.LU.64 R20, [R1+0x828] ;  /* 0x0008280001147983 */ /* 0x002ee20000300a00 */
[----:B------:R-:W-:Y:S01]  /*f270*/  IADD3 R6, R6, -0xa6, RZ ;  /* 0xffffff5a06067810 */ /* 0x000fe20007ffe0ff */
[----:B------:R-:W1:Y:S02]  /*f280*/  LDC R0, c[0x0][0x230] ;  /* 0x00008c00ff007b82 */ /* 0x000e640000000800 */
[----:B------:R4:W-:Y:S04]  /*f290*/  STL.64 [R1+0x840], R248 ;  /* 0x000840f801007387 */ /* 0x0009e80000100a00 */
[----:B------:R-:W3:Y:S04]  /*f2a0*/  LDL.LU.64 R24, [R1+0x820] ;  /* 0x0008200001187983 */ /* 0x000ee80000300a00 */
[----:B------:R-:W-:Y:S04]  /*f2b0*/  LDGSTS.E [R3+0x3c000], desc[UR8][R14.64], !P5 ;  /* 0x3c0000000e037fae */ /* 0x000fe8000e921848 */
[----:B------:R-:W-:Y:S01]  /*f2c0*/  LDGSTS.E [R3+0x38004], desc[UR8][R18.64], !P6 ;  /* 0x3800400012037fae */ /* 0x000fe2000f121848 */
[----:B------:R-:W-:-:S03]  /*f2d0*/  IMAD.WIDE R240, R251, 0x4, R246 ;  /* 0x00000004fbf07825 */ /* 0x000fc600078e02f6 */
[----:B------:R4:W-:Y:S04]  /*f2e0*/  LDGSTS.E [R3+0x3c004], desc[UR8][R248.64], !P6 ;  /* 0x3c004000f8037fae */ /* 0x0009e8000f121848 */
[----:B--2---:R-:W2:Y:S04]  /*f2f0*/  LDL.LU.64 R14, [R1+0x818] ;  /* 0x00081800010e7983 */ /* 0x004ea80000300a00 */
[----:B----4-:R-:W4:Y:S04]  /*f300*/  LDL.LU.64 R18, [R1+0x810] ;  /* 0x0008100001127983 */ /* 0x010f280000300a00 */
[----:B------:R-:W-:Y:S01]  /*f310*/  STL.64 [R1+0x838], R16 ;  /* 0x0008381001007387 */ /* 0x000fe20000100a00 */
[----:B------:R-:W-:Y:S01]  /*f320*/  ISETP.GE.U32.AND P5, PT, R239, 0x7ffffefa, PT ;  /* 0x7ffffefaef00780c */ /* 0x000fe20003fa6070 */
[----:B------:R-:W1:Y:S02]  /*f330*/  LDC R248, c[0x0][0x230] ;  /* 0x00008c00fff87b82 */ /* 0x000e640000000800 */
[----:B------:R3:W-:Y:S04]  /*f340*/  STL.64 [R1+0x830], R12 ;  /* 0x0008300c01007387 */ /* 0x0007e80000100a00 */
[----:B------:R-:W-:Y:S01]  /*f350*/  LDGSTS.E [R3+0x38008], desc[UR8][R16.64], !P2 ;  /* 0x3800800010037fae */ /* 0x000fe2000d121848 */
[----:B------:R-:W-:-:S03]  /*f360*/  ISETP.GE.U32.AND P6, PT, R238, 0x7ffffef9, PT ;  /* 0x7ffffef9ee00780c */ /* 0x000fc60003fc6070 */
[----:B------:R-:W-:Y:S04]  /*f370*/  LDGSTS.E [R3+0x3c008], desc[UR8][R12.64], !P2 ;  /* 0x3c0080000c037fae */ /* 0x000fe8000d121848 */
[----:B------:R-:W4:Y:S01]  /*f380*/  LDL.LU.64 R246, [R1+0x808] ;  /* 0x0008080001f67983 */ /* 0x000f220000300a00 */
[----:B---3--:R-:W-:-:S03]  /*f390*/  IMAD.WIDE R238, R251, 0x4, R22 ;  /* 0x00000004fbee7825 */ /* 0x008fc600078e0216 */
[----:B------:R2:W-:Y:S04]  /*f3a0*/  LDGSTS.E [R3+0x3800c], desc[UR8][R240.64], !P1 ;  /* 0x3800c000f0037fae */ /* 0x0005e8000c921848 */
[----:B------:R-:W3:Y:S04]  /*f3b0*/  LDL.LU.64 R12, [R1+0x800] ;  /* 0x00080000010c7983 */ /* 0x000ee80000300a00 */
[----:B------:R-:W3:Y:S04]  /*f3c0*/  LDL.LU.64 R16, [R1+0x7f8] ;  /* 0x0007f80001107983 */ /* 0x000ee80000300a00 */
[----:B------:R-:W3:Y:S04]  /*f3d0*/  LDL.LU.64 R22, [R1+0x7f0] ;  /* 0x0007f00001167983 */ /* 0x000ee80000300a00 */
[----:B------:R2:W-:Y:S04]  /*f3e0*/  STL.64 [R1+0x1330], R240 ;  /* 0x001330f001007387 */ /* 0x0005e80000100a00 */
[----:B------:R4:W-:Y:S04]  /*f3f0*/  LDGSTS.E [R3+0x3c00c], desc[UR8][R238.64], !P1 ;  /* 0x3c00c000ee037fae */ /* 0x0009e8000c921848 */
[----:B------:R4:W-:Y:S01]  /*f400*/  STL.64 [R1+0x1338], R238 ;  /* 0x001338ee01007387 */ /* 0x0009e20000100a00 */
[----:B------:R-:W-:-:S04]  /*f410*/  IMAD.WIDE R20, R251, 0x4, R20 ;  /* 0x00000004fb147825 */ /* 0x000fc800078e0214 */
[C---:B------:R-:W-:Y:S01]  /*f420*/  IMAD.WIDE R24, R251.reuse, 0x4, R24 ;  /* 0x00000004fb187825 */ /* 0x040fe200078e0218 */
[----:B------:R1:W-:Y:S04]  /*f430*/  STL.64 [R1+0xce0], R20 ;  /* 0x000ce01401007387 */ /* 0x0003e80000100a00 */
[----:B------:R1:W-:Y:S04]  /*f440*/  STL.64 [R1+0xcd8], R24 ;  /* 0x000cd81801007387 */ /* 0x0003e80000100a00 */
[----:B------:R-:W-:Y:S04]  /*f450*/  LDGSTS.E [R2+0x20000], desc[UR8][R20.64], !P3 ;  /* 0x2000000014027fae */ /* 0x000fe8000d921848 */
[----:B------:R-:W-:Y:S01]  /*f460*/  LDGSTS.E [R2+0x24000], desc[UR8][R24.64], !P3 ;  /* 0x2400000018027fae */ /* 0x000fe2000d921848 */
[----:B--2---:R-:W-:-:S03]  /*f470*/  IMAD.WIDE R240, R251, 0x4, R14 ;  /* 0x00000004fbf07825 */ /* 0x004fc600078e020e */
[----:B------:R-:W2:Y:S01]  /*f480*/  LDL.LU.64 R14, [R1+0x628] ;  /* 0x00062800010e7983 */ /* 0x000ea20000300a00 */
[----:B----4-:R-:W-:-:S03]  /*f490*/  IMAD.WIDE R238, R251, 0x4, R18 ;  /* 0x00000004fbee7825 */ /* 0x010fc600078e0212 */
[----:B------:R-:W4:Y:S04]  /*f4a0*/  LDL.LU.64 R18, [R1+0x620] ;  /* 0x0006200001127983 */ /* 0x000f280000300a00 */
[----:B------:R3:W-:Y:S04]  /*f4b0*/  STL.64 [R1+0xcd0], R240 ;  /* 0x000cd0f001007387 */ /* 0x0007e80000100a00 */
[----:B------:R3:W-:Y:S04]  /*f4c0*/  STL.64 [R1+0xcc8], R238 ;  /* 0x000cc8ee01007387 */ /* 0x0007e80000100a00 */
[----:B-1----:R-:W4:Y:S04]  /*f4d0*/  LDL.LU.64 R20, [R1+0x618] ;  /* 0x0006180001147983 */ /* 0x002f280000300a00 */
[----:B------:R-:W4:Y:S04]  /*f4e0*/  LDL.LU.64 R24, [R1+0x610] ;  /* 0x0006100001187983 */ /* 0x000f280000300a00 */
[----:B------:R3:W-:Y:S04]  /*f4f0*/  LDGSTS.E [R2+0x20004], desc[UR8][R240.64], !P0 ;  /* 0x20004000f0027fae */ /* 0x0007e8000c121848 */
[----:B------:R1:W-:Y:S01]  /*f500*/  LDGSTS.E [R2+0x24004], desc[UR8][R238.64], !P0 ;  /* 0x24004000ee027fae */ /* 0x0003e2000c121848 */
[----:B---3--:R-:W-:Y:S01]  /*f510*/  IADD3 R240, R248, -0xc5, RZ ;  /* 0xffffff3bf8f07810 */ /* 0x008fe20007ffe0ff */
[----:B------:R-:W-:-:S04]  /*f520*/  IMAD.WIDE R248, R251, 0x4, R246 ;  /* 0x00000004fbf87825 */ /* 0x000fc800078e02f6 */
[C---:B------:R-:W-:Y:S01]  /*f530*/  IMAD.WIDE R246, R251.reuse, 0x4, R12 ;  /* 0x00000004fbf67825 */ /* 0x040fe200078e020c */
[----:B------:R3:W-:Y:S03]  /*f540*/  STL.64 [R1+0xcc0], R248 ;  /* 0x000cc0f801007387 */ /* 0x0007e60000100a00 */
[C---:B-1----:R-:W-:Y:S01]  /*f550*/  IMAD.WIDE R238, R251.reuse, 0x4, R16 ;  /* 0x00000004fbee7825 */ /* 0x042fe200078e0210 */
[----:B------:R1:W-:Y:S03]  /*f560*/  STL.64 [R1+0xcb8], R246 ;  /* 0x000cb8f601007387 */ /* 0x0003e60000100a00 */
[----:B------:R-:W-:Y:S01]  /*f570*/  IMAD.WIDE R12, R251, 0x4, R22 ;  /* 0x00000004fb0c7825 */ /* 0x000fe200078e0216 */
[----:B------:R-:W4:Y:S04]  /*f580*/  LDL.LU.64 R16, [R1+0x608] ;  /* 0x0006080001107983 */ /* 0x000f280000300a00 */
[----:B------:R-:W4:Y:S04]  /*f590*/  LDL.LU.64 R22, [R1+0x600] ;  /* 0x0006000001167983 */ /* 0x000f280000300a00 */
[----:B------:R-:W-:Y:S04]  /*f5a0*/  STL.64 [R1+0xcb0], R238 ;  /* 0x000cb0ee01007387 */ /* 0x000fe80000100a00 */
[----:B------:R-:W-:Y:S04]  /*f5b0*/  LDGSTS.E [R2+0x20008], desc[UR8][R248.64], !P5 ;  /* 0x20008000f8027fae */ /* 0x000fe8000e921848 */
[----:B------:R1:W-:Y:S04]  /*f5c0*/  STL.64 [R1+0xca8], R12 ;  /* 0x000ca80c01007387 */ /* 0x0003e80000100a00 */
[----:B------:R-:W-:Y:S04]  /*f5d0*/  LDGSTS.E [R2+0x24008], desc[UR8][R246.64], !P5 ;  /* 0x24008000f6027fae */ /* 0x000fe8000e921848 */
[----:B---3--:R-:W3:Y:S01]  /*f5e0*/  LDL.LU.64 R248, [R1+0x5f8] ;  /* 0x0005f80001f87983 */ /* 0x008ee20000300a00 */
[----:B------:R-:W-:-:S02]  /*f5f0*/  ISETP.GE.U32.AND P2, PT, R8, 0x7ffffedc, PT ;  /* 0x7ffffedc0800780c */ /* 0x000fc40003f46070 */
[----:B------:R-:W-:Y:S01]  /*f600*/  ISETP.GE.U32.AND P5, PT, R240, 0x7ffffebc, PT ;  /* 0x7ffffebcf000780c */ /* 0x000fe20003fa6070 */
[----:B------:R-:W-:Y:S01]  /*f610*/  LDGSTS.E [R2+0x2000c], desc[UR8][R238.64], !P6 ;  /* 0x2000c000ee027fae */ /* 0x000fe2000f121848 */
[----:B------:R-:W-:Y:S01]  /*f620*/  ISETP.GE.U32.AND P1, PT, R6, 0x7ffffedb, PT ;  /* 0x7ffffedb0600780c */ /* 0x000fe20003f26070 */
[----:B------:R-:W-:Y:S01]  /*f630*/  VIADD R9, R9, 0xffffff59 ;  /* 0xffffff5909097836 */ /* 0x000fe20000000000 */
[----:B------:R-:W3:Y:S01]  /*f640*/  LDC R8, c[0x0][0x230] ;  /* 0x00008c00ff087b82 */ /* 0x000ee20000000800 */
[----:B-1----:R-:W3:Y:S04]  /*f650*/  LDL.LU.64 R246, [R1+0x5f0] ;  /* 0x0005f00001f67983 */ /* 0x002ee80000300a00 */
[----:B------:R1:W-:Y:S01]  /*f660*/  LDGSTS.E [R2+0x2400c], desc[UR8][R12.64], !P6 ;  /* 0x2400c0000c027fae */ /* 0x0003e2000f121848 */
[----:B------:R-:W-:Y:S01]  /*f670*/  ISETP.GE.U32.AND P3, PT, R9, 0x7ffffeda, PT ;  /* 0x7ffffeda0900780c */ /* 0x000fe20003f66070 */
[----:B------:R-:W-:Y:S01]  /*f680*/  VIADD R7, R7, 0xffffff58 ;  /* 0xffffff5807077836 */ /* 0x000fe20000000000 */
[----:B------:R-:W3:Y:S08]  /*f690*/  LDC R6, c[0x0][0x230] ;  /* 0x00008c00ff067b82 */ /* 0x000ef00000000800 */
[----:B-1----:R-:W1:Y:S01]  /*f6a0*/  LDC R12, c[0x0][0x230] ;  /* 0x00008c00ff0c7b82 */ /* 0x002e620000000800 */
[----:B--2---:R-:W-:-:S07]  /*f6b0*/  IMAD.WIDE R14, R251, 0x4, R14 ;  /* 0x00000004fb0e7825 */ /* 0x004fce00078e020e */
[----:B------:R-:W2:Y:S01]  /*f6c0*/  LDC R9, c[0x0][0x230] ;  /* 0x00008c00ff097b82 */ /* 0x000ea20000000800 */
[C---:B----4-:R-:W-:Y:S01]  /*f6d0*/  IMAD.WIDE R18, R251.reuse, 0x4, R18 ;  /* 0x00000004fb127825 */ /* 0x050fe200078e0212 */
[----:B------:R4:W-:Y:S04]  /*f6e0*/  STL.64 [R1+0xad8], R14 ;  /* 0x000ad80e01007387 */ /* 0x0009e80000100a00 */
[----:B------:R1:W-:Y:S04]  /*f6f0*/  STL.64 [R1+0xad0], R18 ;  /* 0x000ad01201007387 */ /* 0x0003e80000100a00 */
[----:B------:R-:W-:Y:S01]  /*f700*/  LDGSTS.E [R2+0x28000], desc[UR8][R14.64], !P2 ;  /* 0x280000000e027fae */ /* 0x000fe2000d121848 */
[----:B------:R-:W-:-:S03]  /*f710*/  IMAD.WIDE R240, R251, 0x4, R20 ;  /* 0x00000004fbf07825 */ /* 0x000fc600078e0214 */
[----:B------:R-:W-:Y:S01]  /*f720*/  LDGSTS.E [R2+0x2c000], desc[UR8][R18.64], !P2 ;  /* 0x2c00000012027fae */ /* 0x000fe2000d121848 */
[----:B------:R-:W-:-:S03]  /*f730*/  IMAD.WIDE R238, R251, 0x4, R24 ;  /* 0x00000004fbee7825 */ /* 0x000fc600078e0218 */
[----:B------:R3:W-:Y:S04]  /*f740*/  LDGSTS.E [R2+0x28004], desc[UR8][R240.64], !P1 ;  /* 0x28004000f0027fae */ /* 0x0007e8000c921848 */
[----:B------:R-:W2:Y:S04]  /*f750*/  LDL.LU.64 R24, [R1+0x428] ;  /* 0x0004280001187983 */ /* 0x000ea80000300a00 */
[----:B------:R-:W2:Y:S04]  /*f760*/  LDL.LU.64 R20, [R1+0x420] ;  /* 0x0004200001147983 */ /* 0x000ea80000300a00 */
[----:B------:R3:W-:Y:S04]  /*f770*/  STL.64 [R1+0xac8], R240 ;  /* 0x000ac8f001007387 */ /* 0x0007e80000100a00 */
[----:B------:R3:W-:Y:S04]  /*f780*/  STL.64 [R1+0xac0], R238 ;  /* 0x000ac0ee01007387 */ /* 0x0007e80000100a00 */
[----:B----4-:R-:W4:Y:S04]  /*f790*/  LDL.LU.64 R14, [R1+0x418] ;  /* 0x00041800010e7983 */ /* 0x010f280000300a00 */
[----:B-1----:R-:W4:Y:S04]  /*f7a0*/  LDL.LU.64 R18, [R1+0x410] ;  /* 0x0004100001127983 */ /* 0x002f280000300a00 */
[----:B------:R1:W-:Y:S01]  /*f7b0*/  LDGSTS.E [R2+0x2c004], desc[UR8][R238.64], !P1 ;  /* 0x2c004000ee027fae */ /* 0x0003e2000c921848 */
[----:B------:R-:W-:-:S04]  /*f7c0*/  IMAD.WIDE R16, R251, 0x4, R16 ;  /* 0x00000004fb107825 */ /* 0x000fc800078e0210 */
[C---:B------:R-:W-:Y:S01]  /*f7d0*/  IMAD.WIDE R22, R251.reuse, 0x4, R22 ;  /* 0x00000004fb167825 */ /* 0x040fe200078e0216 */
[----:B------:R1:W-:Y:S04]  /*f7e0*/  STL.64 [R1+0xab8], R16 ;  /* 0x000ab81001007387 */ /* 0x0003e80000100a00 */
[----:B------:R1:W-:Y:S04]  /*f7f0*/  STL.64 [R1+0xab0], R22 ;  /* 0x000ab01601007387 */ /* 0x0003e80000100a00 */
[----:B------:R-:W-:Y:S04]  /*f800*/  LDGSTS.E [R2+0x28008], desc[UR8][R16.64], !P3 ;  /* 0x2800800010027fae */ /* 0x000fe8000d921848 */
[----:B------:R-:W-:Y:S01]  /*f810*/  LDGSTS.E [R2+0x2c008], desc[UR8][R22.64], !P3 ;  /* 0x2c00800016027fae */ /* 0x000fe2000d921848 */
[----:B---3--:R-:W-:-:S03]  /*f820*/  IMAD.WIDE R240, R251, 0x4, R248 ;  /* 0x00000004fbf07825 */ /* 0x008fc600078e02f8 */
[----:B------:R-:W3:Y:S01]  /*f830*/  LDL.LU.64 R248, [R1+0x408] ;  /* 0x0004080001f87983 */ /* 0x000ee20000300a00 */
[----:B-1----:R-:W-:-:S03]  /*f840*/  IMAD.WIDE R238, R251, 0x4, R246 ;  /* 0x00000004fbee7825 */ /* 0x002fc600078e02f6 */
[----:B------:R-:W3:Y:S04]  /*f850*/  LDL.LU.64 R246, [R1+0x400] ;  /* 0x0004000001f67983 */ /* 0x000ee80000300a00 */
[----:B------:R1:W-:Y:S04]  /*f860*/  STL.64 [R1+0xaa8], R240 ;  /* 0x000aa8f001007387 */ /* 0x0003e80000100a00 */
[----:B------:R4:W-:Y:S04]  /*f870*/  STL.64 [R1+0xaa0], R238 ;  /* 0x000aa0ee01007387 */ /* 0x0009e80000100a00 */
[----:B------:R-:W3:Y:S04]  /*f880*/  LDL.LU.64 R16, [R1+0x3f8] ;  /* 0x0003f80001107983 */ /* 0x000ee80000300a00 */
[----:B------:R-:W3:Y:S01]  /*f890*/  LDL.LU.64 R22, [R1+0x3f0] ;  /* 0x0003f00001167983 */ /* 0x000ee20000300a00 */
[----:B------:R-:W-:Y:S01]  /*f8a0*/  ISETP.GE.U32.AND P0, PT, R7, 0x7ffffed9, PT ;  /* 0x7ffffed90700780c */ /* 0x000fe20003f06070 */
[----:B------:R-:W-:-:S02]  /*f8b0*/  VIADD R0, R0, 0xffffff3a ;  /* 0xffffff3a00007836 */ /* 0x000fc40000000000 */
[----:B------:R-:W-:Y:S01]  /*f8c0*/  VIADD R8, R8, 0xffffff39 ;  /* 0xffffff3908087836 */ /* 0x000fe20000000000 */
[----:B------:R-:W-:Y:S01]  /*f8d0*/  IADD3 R6, R6, -0xc8, RZ ;  /* 0xffffff3806067810 */ /* 0x000fe20007ffe0ff */
[----:B--2---:R-:W-:Y:S01]  /*f8e0*/  VIADD R9, R9, 0xffffff1b ;  /* 0xffffff1b09097836 */ /* 0x004fe20000000000 */
[----:B------:R-:W2:Y:S07]  /*f8f0*/  LDC R7, c[0x0][0x230] ;  /* 0x00008c00ff077b82 */ /* 0x000eae0000000800 */
[----:B------:R1:W-:Y:S04]  /*f900*/  LDGSTS.E [R2+0x2800c], desc[UR8][R240.64], !P0 ;  /* 0x2800c000f0027fae */ /* 0x0003e8000c121848 */
[----:B------:R4:W-:Y:S01]  /*f910*/  LDGSTS.E [R2+0x2c00c], desc[UR8][R238.64], !P0 ;  /* 0x2c00c000ee027fae */ /* 0x0009e2000c121848 */
[----:B-1----:R-:W-:-:S02]  /*f920*/  IADD3 R240, R12, -0xe7, RZ ;  /* 0xffffff190cf07810 */ /* 0x002fc40007ffe0ff */
[----:B------:R-:W-:Y:S02]  /*f930*/  ISETP.GE.U32.AND P6, PT, R0, 0x7ffffebb, PT ;  /* 0x7ffffebb0000780c */ /* 0x000fe40003fc6070 */
[----:B------:R-:W-:Y:S01]  /*f940*/  ISETP.GE.U32.AND P2, PT, R8, 0x7ffffeba, PT ;  /* 0x7ffffeba0800780c */ /* 0x000fe20003f46070 */
[----:B------:R-:W-:-:S04]  /*f950*/  IMAD.WIDE R24, R251, 0x4, R24 ;  /* 0x00000004fb187825 */ /* 0x000fc800078e0218 */
[C---:B------:R-:W-:Y:S01]  /*f960*/  IMAD.WIDE R20, R251.reuse, 0x4, R20 ;  /* 0x00000004fb147825 */ /* 0x040fe200078e0214 */
[----:B------:R1:W-:Y:S03]  /*f970*/  STL.64 [R1+0x8f0], R24 ;  /* 0x0008f01801007387 */ /* 0x0003e60000100a00 */
[C---:B----4-:R-:W-:Y:S01]  /*f980*/  IMAD.WIDE R18, R251.reuse, 0x4, R18 ;  /* 0x00000004fb127825 */ /* 0x050fe200078e0212 */
[----:B------:R4:W-:Y:S01]  /*f990*/  STL.64 [R1+0x8e8], R20 ;  /* 0x0008e81401007387 */ /* 0x0009e20000100a00 */
[----:B------:R-:W-:Y:S01]  /*f9a0*/  ISETP.GE.U32.AND P1, PT, R6, 0x7ffffeb9, PT ;  /* 0x7ffffeb90600780c */ /* 0x000fe20003f26070 */
[----:B------:R-:W4:Y:S01]  /*f9b0*/  LDC R0, c[0x0][0x230] ;  /* 0x00008c00ff007b82 */ /* 0x000f220000000800 */
[----:B------:R-:W-:Y:S01]  /*f9c0*/  IMAD.WIDE R238, R251, 0x4, R14 ;  /* 0x00000004fbee7825 */ /* 0x000fe200078e020e */
[----:B------:R-:W-:Y:S04]  /*f9d0*/  LDGSTS.E [R2+0x30000], desc[UR8][R24.64], !P5 ;  /* 0x3000000018027fae */ /* 0x000fe8000e921848 */
[----:B------:R-:W3:Y:S01]  /*f9e0*/  LDL.LU.64 R14, [R1+0x220] ;  /* 0x00022000010e7983 */ /* 0x000ee20000300a00 */
[----:B------:R-:W-:Y:S01]  /*f9f0*/  ISETP.GE.U32.AND P3, PT, R9, 0x7ffffe9c, PT ;  /* 0x7ffffe9c0900780c */ /* 0x000fe20003f66070 */
[----:B--2---:R-:W-:Y:S01]  /*fa00*/  VIADD R7, R7, 0xffffff1a ;  /* 0xffffff1a07077836 */ /* 0x004fe20000000000 */
[----:B------:R-:W2:Y:S01]  /*fa10*/  LDC R8, c[0x0][0x230] ;  /* 0x00008c00ff087b82 */ /* 0x000ea20000000800 */
[----:B------:R-:W2:Y:S04]  /*fa20*/  LDL.LU.64 R12, [R1+0x218] ;  /* 0x00021800010c7983 */ /* 0x000ea80000300a00 */
[----:B------:R3:W-:Y:S03]  /*fa30*/  STL.64 [R1+0x8e0], R238 ;  /* 0x0008e0ee01007387 */ /* 0x0007e60000100a00 */
[----:B------:R-:W2:Y:S01]  /*fa40*/  LDC R6, c[0x0][0x230] ;  /* 0x00008c00ff067b82 */ /* 0x000ea20000000800 */
[----:B------:R3:W-:Y:S04]  /*fa50*/  STL.64 [R1+0x8d8], R18 ;  /* 0x0008d81201007387 */ /* 0x0007e80000100a00 */
[----:B-1----:R-:W2:Y:S04]  /*fa60*/  LDL.LU.64 R24, [R1+0x210] ;  /* 0x0002100001187983 */ /* 0x002ea80000300a00 */
[----:B------:R-:W-:Y:S01]  /*fa70*/  LDGSTS.E [R2+0x34000], desc[UR8][R20.64], !P5 ;  /* 0x3400000014027fae */ /* 0x000fe2000e921848 */
[----:B----4-:R-:W-:Y:S01]  /*fa80*/  VIADD R0, R0, 0xffffff18 ;  /* 0xffffff1800007836 */ /* 0x010fe20000000000 */
[----:B------:R-:W1:Y:S02]  /*fa90*/  LDC R9, c[0x0][0x230] ;  /* 0x00008c00ff097b82 */ /* 0x000e640000000800 */
[----:B------:R-:W4:Y:S01]  /*faa0*/  LDL.LU.64 R20, [R1+0x208] ;  /* 0x0002080001147983 */ /* 0x000f220000300a00 */
[----:B------:R-:W-:Y:S01]  /*fab0*/  ISETP.GE.U32.AND P5, PT, R240, 0x7ffffe9a, PT ;  /* 0x7ffffe9af000780c */ /* 0x000fe20003fa6070 */
[----:B---3--:R-:W-:-:S02]  /*fac0*/  IMAD.WIDE R240, R251, 0x4, R248 ;  /* 0x00000004fbf07825 */ /* 0x008fc400078e02f8 */
[----:B------:R3:W-:Y:S02]  /*fad0*/  LDGSTS.E [R2+0x30004], desc[UR8][R238.64], !P6 ;  /* 0x30004000ee027fae */ /* 0x0007e4000f121848 */
[C---:B------:R-:W-:Y:S02]  /*fae0*/  IMAD.WIDE R248, R251.reuse, 0x4, R246 ;  /* 0x00000004fbf87825 */ /* 0x040fe400078e02f6 */
[----:B------:R1:W-:Y:S02]  /*faf0*/  STL.64 [R1+0x8d0], R240 ;  /* 0x0008d0f001007387 */ /* 0x0003e40000100a00 */
[C---:B------:R-:W-:Y:S02]  /*fb00*/  IMAD.WIDE R246, R251.reuse, 0x4, R16 ;  /* 0x00000004fbf67825 */ /* 0x040fe400078e0210 */
[----:B------:R1:W-:Y:S02]  /*fb10*/  STL.64 [R1+0x8c8], R248 ;  /* 0x0008c8f801007387 */ /* 0x0003e40000100a00 */
[----:B---3--:R-:W-:-:S02]  /*fb20*/  IMAD.WIDE R238, R251, 0x4, R22 ;  /* 0x00000004fbee7825 */ /* 0x008fc400078e0216 */
[----:B------:R3:W-:Y:S04]  /*fb30*/  LDGSTS.E [R2+0x34004], desc[UR8][R18.64], !P6 ;  /* 0x3400400012027fae */ /* 0x0007e8000f121848 */
[----:B------:R-:W4:Y:S04]  /*fb40*/  LDL.LU.64 R22, [R1+0x200] ;  /* 0x0002000001167983 */ /* 0x000f280000300a00 */
[----:B------:R-:W4:Y:S04]  /*fb50*/  LDL.LU.64 R16, [R1+0x1f8] ;  /* 0x0001f80001107983 */ /* 0x000f280000300a00 */
[----:B------:R2:W-:Y:S01]  /*fb60*/  STL.64 [R1+0x8c0], R246 ;  /* 0x0008c0f601007387 */ /* 0x0005e20000100a00 */
[----:B---3--:R-:W3:Y:S03]  /*fb70*/  LDC R18, c[0x0][0x230] ;  /* 0x00008c00ff127b82 */ /* 0x008ee60000000800 */
[----:B------:R-:W-:Y:S04]  /*fb80*/  LDGSTS.E [R2+0x30008], desc[UR8][R240.64], !P2 ;  /* 0x30008000f0027fae */ /* 0x000fe8000d121848 */
[----:B------:R4:W-:Y:S04]  /*fb90*/  STL.64 [R1+0x8b8], R238 ;  /* 0x0008b8ee01007387 */ /* 0x0009e80000100a00 */
[----:B------:R-:W-:Y:S04]  /*fba0*/  LDGSTS.E [R2+0x34008], desc[UR8][R248.64], !P2 ;  /* 0x34008000f8027fae */ /* 0x000fe8000d121848 */
[----:B-1----:R-:W4:Y:S04]  /*fbb0*/  LDL.LU.64 R240, [R1+0x1f0] ;  /* 0x0001f00001f07983 */ /* 0x002f280000300a00 */
[----:B------:R-:W-:Y:S04]  /*fbc0*/  LDGSTS.E [R2+0x3000c], desc[UR8][R246.64], !P1 ;  /* 0x3000c000f6027fae */ /* 0x000fe8000c921848 */
[----:B------:R-:W4:Y:S04]  /*fbd0*/  LDL.LU.64 R248, [R1+0x1e8] ;  /* 0x0001e80001f87983 */ /* 0x000f280000300a00 */
[----:B------:R4:W-:Y:S01]  /*fbe0*/  LDGSTS.E [R2+0x3400c], desc[UR8][R238.64], !P1 ;  /* 0x3400c000ee027fae */ /* 0x0009e2000c921848 */
[----:B------:R-:W-:-:S02]  /*fbf0*/  ISETP.GE.U32.AND P0, PT, R7, 0x7ffffe9b, PT ;  /* 0x7ffffe9b0700780c */ /* 0x000fc40003f06070 */
[----:B---3--:R-:W-:Y:S01]  /*fc00*/  IADD3 R18, R18, -0xa9, RZ ;  /* 0xffffff5712127810 */ /* 0x008fe20007ffe0ff */
[----:B------:R-:W-:-:S04]  /*fc10*/  IMAD.WIDE R14, R251, 0x4, R14 ;  /* 0x00000004fb0e7825 */ /* 0x000fc800078e020e */
[C---:B--2---:R-:W-:Y:S01]  /*fc20*/  IMAD.WIDE R12, R251.reuse, 0x4, R12 ;  /* 0x00000004fb0c7825 */ /* 0x044fe200078e020c */
[----:B------:R1:W-:Y:S03]  /*fc30*/  STL.64 [R1+0x828], R14 ;  /* 0x0008280e01007387 */ /* 0x0003e60000100a00 */
[----:B------:R-:W-:Y:S01]  /*fc40*/  IMAD.WIDE R24, R251, 0x4, R24 ;  /* 0x00000004fb187825 */ /* 0x000fe200078e0218 */
[----:B------:R2:W-:Y:S01]  /*fc50*/  STL.64 [R1+0x820], R12 ;  /* 0x0008200c01007387 */ /* 0x0005e20000100a00 */
[----:B------:R-:W-:Y:S01]  /*fc60*/  ISETP.GE.U32.AND P6, PT, R0, 0x7ffffe99, PT ;  /* 0x7ffffe990000780c */ /* 0x000fe20003fc6070 */
[----:B------:R-:W3:Y:S02]  /*fc70*/  LDC R7, c[0x0][0x230] ;  /* 0x00008c00ff077b82 */ /* 0x000ee40000000800 */
[----:B------:R-:W3:Y:S04]  /*fc80*/  LDL.LU.64 R246, [R1+0x7e8] ;  /* 0x0007e80001f67983 */ /* 0x000ee80000300a00 */
[----:B------:R-:W-:Y:S01]  /*fc90*/  LDGSTS.E [R2+0x38000], desc[UR8][R14.64], !P3 ;  /* 0x380000000e027fae */ /* 0x000fe2000d921848 */
[----:B------:R-:W-:Y:S01]  /*fca0*/  VIADD R8, R8, 0xffffff77 ;  /* 0xffffff7708087836 */ /* 0x000fe20000000000 */
[----:B------:R-:W-:Y:S01]  /*fcb0*/  IADD3 R6, R6, -0x8a, RZ ;  /* 0xffffff7606067810 */ /* 0x000fe20007ffe0ff */
[----:B------:R-:W-:Y:S01]  /*fcc0*/  VIADD R9, R9, 0xffffff75 ;  /* 0xffffff7509097836 */ /* 0x000fe20000000000 */
[----:B------:R2:W-:Y:S01]  /*fcd0*/  STL.64 [R1+0x818], R24 ;  /* 0x0008181801007387 */ /* 0x0005e20000100a00 */
[----:B------:R-:W3:Y:S01]  /*fce0*/  LDC R0, c[0x0][0x230] ;  /* 0x00008c00ff007b82 */ /* 0x000ee20000000800 */
[----:B----4-:R-:W-:-:S02]  /*fcf0*/  IMAD.WIDE R238, R251, 0x4, R20 ;  /* 0x00000004fbee7825 */ /* 0x010fc400078e0214 */
[----:B------:R-:W-:Y:S04]  /*fd00*/  LDGSTS.E [R2+0x3c000], desc[UR8][R12.64], !P3 ;  /* 0x3c0000000c027fae */ /* 0x000fe8000d921848 */
[----:B-1----:R-:W4:Y:S04]  /*fd10*/  LDL.LU.64 R14, [R1+0x7e0] ;  /* 0x0007e000010e7983 */ /* 0x002f280000300a00 */
[----:B------:R1:W-:Y:S04]  /*fd20*/  STL.64 [R1+0x810], R238 ;  /* 0x000810ee01007387 */ /* 0x0003e80000100a00 */
[----:B--2---:R-:W2:Y:S04]  /*fd30*/  LDL.LU.64 R12, [R1+0x7d8] ;  /* 0x0007d800010c7983 */ /* 0x004ea80000300a00 */
[----:B------:R-:W2:Y:S01]  /*fd40*/  LDL.LU.64 R20, [R1+0x7d0] ;  /* 0x0007d00001147983 */ /* 0x000ea20000300a00 */
[----:B------:R-:W-:-:S03]  /*fd50*/  IMAD.WIDE R22, R251, 0x4, R22 ;  /* 0x00000004fb167825 */ /* 0x000fc600078e0216 */
[----:B------:R-:W-:Y:S01]  /*fd60*/  LDGSTS.E [R2+0x38004], desc[UR8][R24.64], !P0 ;  /* 0x3800400018027fae */ /* 0x000fe2000c121848 */
[----:B------:R-:W-:-:S03]  /*fd70*/  IMAD.WIDE R16, R251, 0x4, R16 ;  /* 0x00000004fb107825 */ /* 0x000fc600078e0210 */
[----:B------:R1:W-:Y:S04]  /*fd80*/  LDGSTS.E [R2+0x3c004], desc[UR8][R238.64], !P0 ;  /* 0x3c004000ee027fae */ /* 0x0003e8000c121848 */
[----:B------:R-:W-:Y:S04]  /*fd90*/  LDGSTS.E [R2+0x38008], desc[UR8][R22.64], !P5 ;  /* 0x3800800016027fae */ /* 0x000fe8000e921848 */
[----:B------:R-:W2:Y:S04]  /*fda0*/  LDL.LU.64 R24, [R1+0x13d8] ;  /* 0x0013d80001187983 */ /* 0x000ea80000300a00 */
[----:B------:R1:W-:Y:S04]  /*fdb0*/  STL.64 [R1+0x808], R22 ;  /* 0x0008081601007387 */ /* 0x0003e80000100a00 */
[----:B------:R4:W-:Y:S01]  /*fdc0*/  STL.64 [R1+0x800], R16 ;  /* 0x0008001001007387 */ /* 0x0009e20000100a00 */
[----:B------:R-:W-:-:S03]  /*fdd0*/  IMAD.WIDE R240, R251, 0x4, R240 ;  /* 0x00000004fbf07825 */ /* 0x000fc600078e02f0 */
[----:B------:R-:W-:Y:S01]  /*fde0*/  LDGSTS.E [R2+0x3c008], desc[UR8][R16.64], !P5 ;  /* 0x3c00800010027fae */ /* 0x000fe2000e921848 */
[----:B------:R-:W-:Y:S02]  /*fdf0*/  ISETP.GE.U32.AND P5, PT, R18, 0x7ffffed8, PT ;  /* 0x7ffffed81200780c */ /* 0x000fe40003fa6070 */
[----:B------:R-:W-:Y:S01]  /*fe00*/  ISETP.GE.U32.AND P2, PT, R8, 0x7ffffef8, PT ;  /* 0x7ffffef80800780c */ /* 0x000fe20003f46070 */
[----:B------:R2:W-:Y:S01]  /*fe10*/  LDGSTS.E [R2+0x3800c], desc[UR8][R240.64], !P6 ;  /* 0x3800c000f0027fae */ /* 0x0005e2000f121848 */
[----:B------:R-:W-:Y:S01]  /*fe20*/  ISETP.GE.U32.AND P1, PT, R6, 0x7ffffef7, PT ;  /* 0x7ffffef70600780c */ /* 0x000fe20003f26070 */
[----:B---3--:R-:W-:Y:S01]  /*fe30*/  VIADD R7, R7, 0xffffff74 ;  /* 0xffffff7407077836 */ /* 0x008fe20000000000 */
[----:B------:R-:W-:Y:S01]  /*fe40*/  ISETP.GE.U32.AND P3, PT, R9, 0x7ffffef6, PT ;  /* 0x7ffffef60900780c */ /* 0x000fe20003f66070 */
[C---:B-1----:R-:W-:Y:S01]  /*fe50*/  IMAD.WIDE R238, R251.reuse, 0x4, R248 ;  /* 0x00000004fbee7825 */ /* 0x042fe200078e02f8 */
[----:B------:R-:W1:Y:S01]  /*fe60*/  LDC R8, c[0x0][0x230] ;  /* 0x00008c00ff087b82 */ /* 0x000e620000000800 */
[----:B------:R-:W3:Y:S04]  /*fe70*/  LDL.LU.64 R248, [R1+0x7c8] ;  /* 0x0007c80001f87983 */ /* 0x000ee80000300a00 */
[----:B------:R2:W-:Y:S01]  /*fe80*/  STL.64 [R1+0x7f8], R240 ;  /* 0x0007f8f001007387 */ /* 0x0005e20000100a00 */
[----:B------:R-:W-:-:S03]  /*fe90*/  IMAD.WIDE R246, R251, 0x4, R246 ;  /* 0x00000004fbf67825 */ /* 0x000fc600078e02f6 */
[----:B------:R-:W3:Y:S01]  /*fea0*/  LDL.LU.64 R22, [R1+0x7c0] ;  /* 0x0007c00001167983 */ /* 0x000ee20000300a00 */
[----:B----4-:R-:W-:-:S03]  /*feb0*/  IMAD.WIDE R14, R251, 0x4, R14 ;  /* 0x00000004fb0e7825 */ /* 0x010fc600078e020e */
[----:B------:R4:W-:Y:S01]  /*fec0*/  STL.64 [R1+0x7f0], R238 ;  /* 0x0007f0ee01007387 */ /* 0x0009e20000100a00 */
[----:B------:R-:W-:Y:S01]  /*fed0*/  ISETP.GE.U32.AND P0, PT, R7, 0x7ffffef5, PT ;  /* 0x7ffffef50700780c */ /* 0x000fe20003f06070 */
[----:B------:R-:W1:Y:S02]  /*fee0*/  LDC R6, c[0x0][0x230] ;  /* 0x00008c00ff067b82 */ /* 0x000e640000000800 */
[----:B------:R-:W3:Y:S04]  /*fef0*/  LDL.LU.64 R16, [R1+0x7b8] ;  /* 0x0007b80001107983 */ /* 0x000ee80000300a00 */
[----:B------:R-:W3:Y:S01]  /*ff00*/  LDL.LU.64 R18, [R1+0x7b0] ;  /* 0x0007b00001127983 */ /* 0x000ee20000300a00 */
[C---:B--2---:R-:W-:Y:S01]  /*ff10*/  IMAD.WIDE R240, R251.reuse, 0x4, R12 ;  /* 0x00000004fbf07825 */ /* 0x044fe200078e020c */
[----:B------:R-:W2:Y:S02]  /*ff20*/  LDC R9, c[0x0][0x230] ;  /* 0x00008c00ff097b82 */ /* 0x000ea40000000800 */
[----:B------:R4:W-:Y:S04]  /*ff30*/  LDGSTS.E [R2+0x3c00c], desc[UR8][R238.64], !P6 ;  /* 0x3c00c000ee027fae */ /* 0x0009e8000f121848 */
[----:B------:R3:W-:Y:S01]  /*ff40*/  STL.64 [R1+0x1340], R2 ;  /* 0x0013400201007387 */ /* 0x0007e20000100a00 */
[----:B------:R-:W-:Y:S01]  /*ff50*/  VIADD R0, R0, 0xffffff56 ;  /* 0xffffff5600007836 */ /* 0x000fe20000000000 */
[----:B------:R-:W2:Y:S02]  /*ff60*/  LDC R7, c[0x0][0x230] ;  /* 0x00008c00ff077b82 */ /* 0x000ea40000000800 */
[----:B------:R1:W-:Y:S01]  /*ff70*/  STL.64 [R1+0xca0], R246 ;  /* 0x000ca0f601007387 */ /* 0x0003e20000100a00 */
[----:B----4-:R-:W-:-:S03]  /*ff80*/  IMAD.WIDE R238, R251, 0x4, R20 ;  /* 0x00000004fbee7825 */ /* 0x010fc600078e0214 */
[----:B------:R4:W-:Y:S01]  /*ff90*/  STL.64 [R1+0xc98], R14 ;  /* 0x000c980e01007387 */ /* 0x0009e20000100a00 */
[----:B---3--:R-:W-:-:S03]  /*ffa0*/  IMAD.WIDE R248, R251, 0x4, R248 ;  /* 0x00000004fbf87825 */ /* 0x008fc600078e02f8 */
[----:B------:R-:W3:Y:S01]  /*ffb0*/  LDL.LU.64 R12, [R1+0x5e8] ;  /* 0x0005e800010c7983 */ /* 0x000ee20000300a00 */
[----:B------:R-:W2:Y:S03]  /*ffc0*/  LDC R2, c[0x0][0x230] ;  /* 0x00008c00ff027b82 */ /* 0x000ea60000000800 */
[----:B------:R-:W2:Y:S04]  /*ffd0*/  LDL.LU.64 R20, [R1+0x5e0] ;  /* 0x0005e00001147983 */ /* 0x000ea80000300a00 */
[----:B------:R4:W-:Y:S04]  /*ffe0*/  STL.64 [R1+0xc90], R240 ;  /* 0x000c90f001007387 */ /* 0x0009e80000100a00 */
[----:B------:R-:W-:Y:S04]  /*fff0*/  LDGSTS.E [R4+0x20000], desc[UR8][R246.64], !P2 ;  /* 0x20000000f6047fae */ /* 0x000fe8000d121848 */
[----:B------:R4:W-:Y:S04]  /*10000*/  STL.64 [R1+0xc88], R238 ;  /* 0x000c88ee01007387 */ /* 0x0009e80000100a00 */
[----:B------:R-:W-:Y:S04]  /*10010*/  LDGSTS.E [R4+0x24000], desc[UR8][R14.64], !P2 ;  /* 0x240000000e047fae */ /* 0x000fe8000d121848 */
[----:B-1----:R-:W2:Y:S04]  /*10020*/  LDL.LU.64 R246, [R1+0x5d8] ;  /* 0x0005d80001f67983 */ /* 0x002ea80000300a00 */
[----:B------:R1:W-:Y:S04]  /*10030*/  LDGSTS.E [R4+0x20004], desc[UR8][R240.64], !P1 ;  /* 0x20004000f0047fae */ /* 0x0003e8000c921848 */
[----:B----4-:R-:W4:Y:S04]  /*10040*/  LDL.LU.64 R14, [R1+0x5d0] ;  /* 0x0005d000010e7983 */ /* 0x010f280000300a00 */
[----:B------:R1:W-:Y:S04]  /*10050*/  LDGSTS.E [R4+0x24004], desc[UR8][R238.64], !P1 ;  /* 0x24004000ee047fae */ /* 0x0003e8000c921848 */
[----:B------:R1:W-:Y:S04]  /*10060*/  STL.64 [R1+0xc80], R248 ;  /* 0x000c80f801007387 */ /* 0x0003e80000100a00 */
[----:B------:R-:W-:Y:S01]  /*10070*/  LDGSTS.E [R4+0x20008], desc[UR8][R248.64], !P3 ;  /* 0x20008000f8047fae */ /* 0x000fe2000d921848 */
[----:B------:R-:W-:-:S05]  /*10080*/  IMAD.WIDE R22, R251, 0x4, R22 ;  /* 0x00000004fb167825 */ /* 0x000fca00078e0216 */
[----:B------:R1:W-:Y:S04]  /*10090*/  STL.64 [R1+0xc78], R22 ;  /* 0x000c781601007387 */ /* 0x0003e80000100a00 */
[----:B------:R-:W-:Y:S01]  /*100a0*/  LDGSTS.E [R4+0x24008], desc[UR8][R22.64], !P3 ;  /* 0x2400800016047fae */ /* 0x000fe2000d921848 */
[----:B-1----:R-:W-:-:S03]  /*100b0*/  IMAD.WIDE R240, R251, 0x4, R16 ;  /* 0x00000004fbf07825 */ /* 0x002fc600078e0210 */
[----:B------:R-:W4:Y:S01]  /*100c0*/  LDL.LU.64 R16, [R1+0x5c8] ;  /* 0x0005c80001107983 */ /* 0x000f220000300a00 */
[----:B------:R-:W-:-:S03]  /*100d0*/  IMAD.WIDE R238, R251, 0x4, R18 ;  /* 0x00000004fbee7825 */ /* 0x000fc600078e0212 */
[----:B------:R-:W4:Y:S04]  /*100e0*/  LDL.LU.64 R18, [R1+0x5c0] ;  /* 0x0005c00001127983 */ /* 0x000f280000300a00 */
[----:B------:R1:W-:Y:S04]  /*100f0*/  STL.64 [R1+0xc70], R240 ;  /* 0x000c70f001007387 */ /* 0x0003e80000100a00 */
[----:B------:R4:W-:Y:S04]  /*10100*/  STL.64 [R1+0xc68], R238 ;  /* 0x000c68ee01007387 */ /* 0x0009e80000100a00 */
[----:B------:R-:W4:Y:S04]  /*10110*/  LDL.LU.64 R248, [R1+0x5b8] ;  /* 0x0005b80001f87983 */ /* 0x000f280000300a00 */
[----:B------:R-:W4:Y:S04]  /*10120*/  LDL.LU.64 R22, [R1+0x5b0] ;  /* 0x0005b00001167983 */ /* 0x000f280000300a00 */
[----:B------:R1:W-:Y:S04]  /*10130*/  LDGSTS.E [R4+0x2000c], desc[UR8][R240.64], !P0 ;  /* 0x2000c000f0047fae */ /* 0x0003e8000c121848 */
[----:B------:R4:W-:Y:S01]  /*10140*/  LDGSTS.E [R4+0x2400c], desc[UR8][R238.64], !P0 ;  /* 0x2400c000ee047fae */ /* 0x0009e2000c121848 */
[----:B------:R-:W-:-:S02]  /*10150*/  IADD3 R3, R8, -0xac, RZ ;  /* 0xffffff5408037810 */ /* 0x000fc40007ffe0ff */
[----:B------:R-:W4:Y:S01]  /*10160*/  LDC R8, c[0x0][0x230] ;  /* 0x00008c00ff087b82 */ /* 0x000f220000000800 */
[----:B---3--:R-:W-:-:S04]  /*10170*/  IMAD.WIDE R12, R251, 0x4, R12 ;  /* 0x00000004fb0c7825 */ /* 0x008fc800078e020c */
[C---:B--2---:R-:W-:Y:S01]  /*10180*/  IMAD.WIDE R20, R251.reuse, 0x4, R20 ;  /* 0x00000004fb147825 */ /* 0x044fe200078e0214 */
[----:B------:R2:W-:Y:S04]  /*10190*/  STL.64 [R1+0xa98], R12 ;  /* 0x000a980c01007387 */ /* 0x0005e80000100a00 */
[----:B------:R3:W-:Y:S04]  /*101a0*/  STL.64 [R1+0xa90], R20 ;  /* 0x000a901401007387 */ /* 0x0007e80000100a00 */
[----:B------:R-:W-:Y:S04]  /*101b0*/  LDGSTS.E [R4+0x28000], desc[UR8][R12.64], !P5 ;  /* 0x280000000c047fae */ /* 0x000fe8000e921848 */
[----:B------:R-:W-:Y:S01]  /*101c0*/  LDGSTS.E [R4+0x2c000], desc[UR8][R20.64], !P5 ;  /* 0x2c00000014047fae */ /* 0x000fe2000e921848 */
[----:B-1----:R-:W-:-:S03]  /*101d0*/  IMAD.WIDE R240, R251, 0x4, R246 ;  /* 0x00000004fbf07825 */ /* 0x002fc600078e02f6 */
[----:B------:R-:W3:Y:S01]  /*101e0*/  LDL.LU.64 R246, [R1+0x3e8] ;  /* 0x0003e80001f67983 */ /* 0x000ee20000300a00 */
[----:B----4-:R-:W-:-:S03]  /*101f0*/  IMAD.WIDE R238, R251, 0x4, R14 ;  /* 0x00000004fbee7825 */ /* 0x010fc600078e020e */
[----:B------:R-:W4:Y:S04]  /*10200*/  LDL.LU.64 R14, [R1+0x3e0] ;  /* 0x0003e000010e7983 */ /* 0x000f280000300a00 */
[----:B------:R1:W-:Y:S04]  /*10210*/  STL.64 [R1+0xa88], R240 ;  /* 0x000a88f001007387 */ /* 0x0003e80000100a00 */
[----:B------:R1:W-:Y:S04]  /*10220*/  STL.64 [R1+0xa80], R238 ;  /* 0x000a80ee01007387 */ /* 0x0003e80000100a00 */
[----:B--2---:R-:W2:Y:S04]  /*10230*/  LDL.LU.64 R12, [R1+0x3d8] ;  /* 0x0003d800010c7983 */ /* 0x004ea80000300a00 */
[----:B---3--:R-:W3:Y:S01]  /*10240*/  LDL.LU.64 R20, [R1+0x3d0] ;  /* 0x0003d00001147983 */ /* 0x008ee20000300a00 */
[----:B------:R-:W-:Y:S01]  /*10250*/  ISETP.GE.U32.AND P6, PT, R0, 0x7ffffed7, PT ;  /* 0x7ffffed70000780c */ /* 0x000fe20003fc6070 */
[----:B------:R-:W-:Y:S01]  /*10260*/  VIADD R6, R6, 0xffffff55 ;  /* 0xffffff5506067836 */ /* 0x000fe20000000000 */
[----:B------:R-:W-:Y:S01]  /*10270*/  ISETP.GE.U32.AND P1, PT, R3, 0x7ffffed5, PT ;  /* 0x7ffffed50300780c */ /* 0x000fe20003f26070 */
[----:B------:R-:W-:Y:S01]  /*10280*/  VIADD R7, R7, 0xffffff37 ;  /* 0xffffff3707077836 */ /* 0x000fe20000000000 */
[----:B------:R-:W-:Y:S01]  /*10290*/  IADD3 R2, R2, -0xcb, RZ ;  /* 0xffffff3502027810 */ /* 0x000fe20007ffe0ff */
[----:B------:R-:W4:Y:S01]  /*102a0*/  LDC R0, c[0x0][0x230] ;  /* 0x00008c00ff007b82 */ /* 0x000f220000000800 */
[----:B------:R-:W-:Y:S01]  /*102b0*/  ISETP.GE.U32.AND P2, PT, R6, 0x7ffffed6, PT ;  /* 0x7ffffed60600780c */ /* 0x000fe20003f46070 */
[----:B------:R-:W-:-:S06]  /*102c0*/  VIADD R3, R9, 0xffffff36 ;  /* 0xffffff3609037836 */ /* 0x000fcc0000000000 */
[----:B------:R1:W-:Y:S01]  /*102d0*/  LDGSTS.E [R4+0x28004], desc[UR8][R240.64], !P6 ;  /* 0x28004000f0047fae */ /* 0x0003e2000f121848 */
[----:B------:R-:W-:-:S03]  /*102e0*/  IMAD.WIDE R16, R251, 0x4, R16 ;  /* 0x00000004fb107825 */ /* 0x000fc600078e0210 */
[----:B------:R1:W-:Y:S01]  /*102f0*/  LDGSTS.E [R4+0x2c004], desc[UR8][R238.64], !P6 ;  /* 0x2c004000ee047fae */ /* 0x0003e2000f121848 */
[----:B------:R-:W-:-:S03]  /*10300*/  IMAD.WIDE R18, R251, 0x4, R18 ;  /* 0x00000004fb127825 */ /* 0x000fc600078e0212 */
[----:B------:R4:W-:Y:S01]  /*10310*/  STL.64 [R1+0xa78], R16 ;  /* 0x000a781001007387 */ /* 0x0009e20000100a00 */
[----:B------:R-:W-:Y:S01]  /*10320*/  ISETP.GE.U32.AND P3, PT, R7, 0x7ffffeb8, PT ;  /* 0x7ffffeb80700780c */ /* 0x000fe20003f66070 */
[----:B------:R-:W4:Y:S01]  /*10330*/  LDC R6, c[0x0][0x230] ;  /* 0x00008c00ff067b82 */ /* 0x000f220000000800 */
[----:B-1----:R-:W-:Y:S01]  /*10340*/  VIADD R240, R8, 0xffffff17 ;  /* 0xffffff1708f07836 */ /* 0x002fe20000000000 */
[----:B------:R1:W-:Y:S04]  /*10350*/  STL.64 [R1+0xa70], R18 ;  /* 0x000a701201007387 */ /* 0x0003e80000100a00 */
[----:B------:R-:W-:Y:S01]  /*10360*/  LDGSTS.E [R4+0x28008], desc[UR8][R16.64], !P2 ;  /* 0x2800800010047fae */ /* 0x000fe2000d121848 */
[----:B------:R-:W-:Y:S02]  /*10370*/  ISETP.GE.U32.AND P0, PT, R3, 0x7ffffeb7, PT ;  /* 0x7ffffeb70300780c */ /* 0x000fe40003f06070 */
[----:B------:R-:W-:Y:S01]  /*10380*/  ISETP.GE.U32.AND P5, PT, R2, 0x7ffffeb6, PT ;  /* 0x7ffffeb60200780c */ /* 0x000fe20003fa6070 */
[C---:B------:R-:W-:Y:S01]  /*10390*/  IMAD.WIDE R238, R251.reuse, 0x4, R248 ;  /* 0x00000004fbee7825 */ /* 0x040fe200078e02f8 */
[----:B------:R-:W-:Y:S01]  /*103a0*/  LDGSTS.E [R4+0x2c008], desc[UR8][R18.64], !P2 ;  /* 0x2c00800012047fae */ /* 0x000fe2000d121848 */
[----:B------:R-:W3:Y:S02]  /*103b0*/  LDC R7, c[0x0][0x230] ;  /* 0x00008c00ff077b82 */ /* 0x000ee40000000800 */
[C---:B------:R-:W-:Y:S01]  /*103c0*/  IMAD.WIDE R8, R251.reuse, 0x4, R22 ;  /* 0x00000004fb087825 */ /* 0x040fe200078e0216 */
[----:B------:R-:W3:Y:S04]  /*103d0*/  LDL.LU.64 R248, [R1+0x3c8] ;  /* 0x0003c80001f87983 */ /* 0x000ee80000300a00 */
[----:B------:R-:W3:Y:S01]  /*103e0*/  LDL.LU.64 R22, [R1+0x3c0] ;  /* 0x0003c00001167983 */ /* 0x000ee20000300a00 */
[----:B------:R-:W-:-:S03]  /*103f0*/  IMAD.WIDE R246, R251, 0x4, R246 ;  /* 0x00000004fbf67825 */ /* 0x000fc600078e02f6 */
[----:B------:R3:W-:Y:S01]  /*10400*/  STL.64 [R1+0xa68], R238 ;  /* 0x000a68ee01007387 */ /* 0x0007e20000100a00 */
[----:B----4-:R-:W-:-:S03]  /*10410*/  IMAD.WIDE R14, R251, 0x4, R14 ;  /* 0x00000004fb0e7825 */ /* 0x010fc600078e020e */
[----:B------:R4:W-:Y:S01]  /*10420*/  STL.64 [R1+0xa60], R8 ;  /* 0x000a600801007387 */ /* 0x0009e20000100a00 */
[----:B------:R-:W-:-:S03]  /*10430*/  VIADD R0, R0, 0xffffff34 ;  /* 0xffffff3400007836 */ /* 0x000fc60000000000 */
[----:B------:R-:W4:Y:S01]  /*10440*/  LDL.LU.64 R16, [R1+0x3b8] ;  /* 0x0003b80001107983 */ /* 0x000f220000300a00 */
[----:B------:R-:W-:Y:S01]  /*10450*/  IADD3 R6, R6, -0xea, RZ ;  /* 0xffffff1606067810 */ /* 0x000fe20007ffe0ff */
[----:B------:R-:W4:Y:S02]  /*10460*/  LDC R3, c[0x0][0x230] ;  /* 0x00008c00ff037b82 */ /* 0x000f240000000800 */
[----:B-1----:R-:W4:Y:S01]  /*10470*/  LDL.LU.64 R18, [R1+0x3b0] ;  /* 0x0003b00001127983 */ /* 0x002f220000300a00 */
[----:B------:R-:W-:Y:S01]  /*10480*/  ISETP.GE.U32.AND P2, PT, R240, 0x7ffffe98, PT ;  /* 0x7ffffe98f000780c */ /* 0x000fe20003f46070 */
[C---:B--2---:R-:W-:Y:S02]  /*10490*/  IMAD.WIDE R240, R251.reuse, 0x4, R12 ;  /* 0x00000004fbf07825 */ /* 0x044fe400078e020c */
[----:B------:R3:W-:Y:S02]  /*104a0*/  LDGSTS.E [R4+0x2800c], desc[UR8][R238.64], !P1 ;  /* 0x2800c000ee047fae */ /* 0x0007e4000c921848 */
[----:B------:R-:W1:Y:S02]  /*104b0*/  LDC R2, c[0x0][0x230] ;  /* 0x00008c00ff027b82 */ /* 0x000e640000000800 */
[----:B------:R2:W-:Y:S04]  /*104c0*/  STL.64 [R1+0x8b0], R246 ;  /* 0x0008b0f601007387 */ /* 0x0005e80000100a00 */
[----:B------:R2:W-:Y:S01]  /*104d0*/  STL.64 [R1+0x8a8], R14 ;  /* 0x0008a80e01007387 */ /* 0x0005e20000100a00 */
[----:B---3--:R-:W-:-:S03]  /*104e0*/  IMAD.WIDE R238, R251, 0x4, R20 ;  /* 0x00000004fbee7825 */ /* 0x008fc600078e0214 */
[----:B------:R-:W3:Y:S04]  /*104f0*/  LDL.LU.64 R12, [R1+0x1e0] ;  /* 0x0001e000010c7983 */ /* 0x000ee80000300a00 */
[----:B------:R-:W3:Y:S04]  /*10500*/  LDL.LU.64 R20, [R1+0x1d8] ;  /* 0x0001d80001147983 */ /* 0x000ee80000300a00 */
[----:B------:R4:W-:Y:S04]  /*10510*/  LDGSTS.E [R4+0x2c00c], desc[UR8][R8.64], !P1 ;  /* 0x2c00c00008047fae */ /* 0x0009e8000c921848 */
[----:B------:R1:W-:Y:S04]  /*10520*/  STL.64 [R1+0x8a0], R240 ;  /* 0x0008a0f001007387 */ /* 0x0003e80000100a00 */
[----:B------:R-:W-:Y:S04]  /*10530*/  LDGSTS.E [R4+0x30000], desc[UR8][R246.64], !P3 ;  /* 0x30000000f6047fae */ /* 0x000fe8000d921848 */
[----:B------:R1:W-:Y:S01]  /*10540*/  STL.64 [R1+0x898], R238 ;  /* 0x000898ee01007387 */ /* 0x0003e20000100a00 */
[----:B----4-:R-:W4:Y:S03]  /*10550*/  LDC R8, c[0x0][0x230] ;  /* 0x00008c00ff087b82 */ /* 0x010f260000000800 */
[----:B------:R-:W-:Y:S04]  /*10560*/  LDGSTS.E [R4+0x34000], desc[UR8][R14.64], !P3 ;  /* 0x340000000e047fae */ /* 0x000fe8000d921848 */
[----:B--2---:R-:W2:Y:S04]  /*10570*/  LDL.LU.64 R246, [R1+0x1d0] ;  /* 0x0001d00001f67983 */ /* 0x004ea80000300a00 */
[----:B------:R1:W-:Y:S04]  /*10580*/  LDGSTS.E [R4+0x30004], desc[UR8][R240.64], !P0 ;  /* 0x30004000f0047fae */ /* 0x0003e8000c121848 */
[----:B------:R-:W2:Y:S04]  /*10590*/  LDL.LU.64 R14, [R1+0x1c8] ;  /* 0x0001c800010e7983 */ /* 0x000ea80000300a00 */
[----:B------:R1:W-:Y:S01]  /*105a0*/  LDGSTS.E [R4+0x34004], desc[UR8][R238.64], !P0 ;  /* 0x34004000ee047fae */ /* 0x0003e2000c121848 */
[----:B------:R-:W-:-:S04]  /*105b0*/  IMAD.WIDE R248, R251, 0x4, R248 ;  /* 0x00000004fbf87825 */ /* 0x000fc800078e02f8 */
[C---:B------:R-:W-:Y:S01]  /*105c0*/  IMAD.WIDE R22, R251.reuse, 0x4, R22 ;  /* 0x00000004fb167825 */ /* 0x040fe200078e0216 */
[----:B------:R1:W-:Y:S04]  /*105d0*/  STL.64 [R1+0x890], R248 ;  /* 0x000890f801007387 */ /* 0x0003e80000100a00 */
[----:B------:R1:W-:Y:S04]  /*105e0*/  STL.64 [R1+0x888], R22 ;  /* 0x0008881601007387 */ /* 0x0003e80000100a00 */
[----:B------:R-:W-:Y:S04]  /*105f0*/  LDGSTS.E [R4+0x30008], desc[UR8][R248.64], !P5 ;  /* 0x30008000f8047fae */ /* 0x000fe8000e921848 */
[----:B------:R-:W-:Y:S01]  /*10600*/  LDGSTS.E [R4+0x34008], desc[UR8][R22.64], !P5 ;  /* 0x3400800016047fae */ /* 0x000fe2000e921848 */
[----:B-1----:R-:W-:-:S03]  /*10610*/  IMAD.WIDE R240, R251, 0x4, R16 ;  /* 0x00000004fbf07825 */ /* 0x002fc600078e0210 */
[----:B------:R-:W2:Y:S01]  /*10620*/  LDL.LU.64 R16, [R1+0x1c0] ;  /* 0x0001c00001107983 */ /* 0x000ea20000300a00 */
[----:B------:R-:W-:-:S03]  /*10630*/  IMAD.WIDE R238, R251, 0x4, R18 ;  /* 0x00000004fbee7825 */ /* 0x000fc600078e0212 */
[----:B------:R-:W2:Y:S04]  /*10640*/  LDL.LU.64 R18, [R1+0x1b8] ;  /* 0x0001b80001127983 */ /* 0x000ea80000300a00 */
[----:B------:R4:W-:Y:S04]  /*10650*/  STL.64 [R1+0x880], R240 ;  /* 0x000880f001007387 */ /* 0x0009e80000100a00 */
[----:B------:R2:W-:Y:S04]  /*10660*/  STL.64 [R1+0x878], R238 ;  /* 0x000878ee01007387 */ /* 0x0005e80000100a00 */
[----:B------:R-:W2:Y:S04]  /*10670*/  LDL.LU.64 R248, [R1+0x1b0] ;  /* 0x0001b00001f87983 */ /* 0x000ea80000300a00 */
[----:B------:R-:W2:Y:S01]  /*10680*/  LDL.LU.64 R22, [R1+0x1a8] ;  /* 0x0001a80001167983 */ /* 0x000ea20000300a00 */
[----:B------:R-:W-:Y:S01]  /*10690*/  ISETP.GE.U32.AND P6, PT, R0, 0x7ffffeb5, PT ;  /* 0x7ffffeb50000780c */ /* 0x000fe20003fc6070 */
[----:B---3--:R-:W-:-:S04]  /*106a0*/  IMAD.WIDE R12, R251, 0x4, R12 ;  /* 0x00000004fb0c7825 */ /* 0x008fc800078e020c */
[----:B------:R-:W-:Y:S01]  /*106b0*/  IMAD.WIDE R20, R251, 0x4, R20 ;  /* 0x00000004fb147825 */ /* 0x000fe200078e0214 */
[----:B------:R1:W-:Y:S01]  /*106c0*/  STL.64 [R1+0x660], R12 ;  /* 0x0006600c01007387 */ /* 0x0003e20000100a00 */
[----:B------:R-:W-:Y:S01]  /*106d0*/  ISETP.GE.U32.AND P1, PT, R6, 0x7ffffe97, PT ;  /* 0x7ffffe970600780c */ /* 0x000fe20003f26070 */
[----:B------:R-:W3:Y:S05]  /*106e0*/  LDC R0, c[0x0][0x230] ;  /* 0x00008c00ff007b82 */ /* 0x000eea0000000800 */
[----:B------:R4:W-:Y:S01]  /*106f0*/  LDGSTS.E [R4+0x3000c], desc[UR8][R240.64], !P6 ;  /* 0x3000c000f0047fae */ /* 0x0009e2000f121848 */
[----:B------:R-:W-:Y:S02]  /*10700*/  VIADD R7, R7, 0xffffff15 ;  /* 0xffffff1507077836 */ /* 0x000fe40000000000 */
[----:B------:R-:W-:Y:S01]  /*10710*/  VIADD R3, R3, 0xffffff14 ;  /* 0xffffff1403037836 */ /* 0x000fe20000000000 */
[----:B------:R2:W-:Y:S01]  /*10720*/  LDGSTS.E [R4+0x3400c], desc[UR8][R238.64], !P6 ;  /* 0x3400c000ee047fae */ /* 0x0005e2000f121848 */
[----:B------:R-:W-:Y:S01]  /*10730*/  IADD3 R2, R2, -0x8d, RZ ;  /* 0xffffff7302027810 */ /* 0x000fe20007ffe0ff */
[----:B------:R-:W3:Y:S02]  /*10740*/  LDC R6, c[0x0][0x230] ;  /* 0x00008c00ff067b82 */ /* 0x000ee40000000800 */
[----:B------:R1:W-:Y:S01]  /*10750*/  STL.64 [R1+0x650], R20 ;  /* 0x0006501401007387 */ /* 0x0003e20000100a00 */
[----:B----4-:R-:W-:-:S03]  /*10760*/  VIADD R240, R8, 0xffffff71 ;  /* 0xffffff7108f07836 */ /* 0x010fc60000000000 */
[----:B------:R-:W-:Y:S01]  /*10770*/  LDGSTS.E [R4+0x38000], desc[UR8][R12.64], !P2 ;  /* 0x380000000c047fae */ /* 0x000fe2000d121848 */
[----:B--2---:R-:W-:-:S03]  /*10780*/  IMAD.WIDE R238, R251, 0x4, R246 ;  /* 0x00000004fbee7825 */ /* 0x004fc600078e02f6 */
[----:B------:R-:W-:Y:S01]  /*10790*/  LDGSTS.E [R4+0x3c000], desc[UR8][R20.64], !P2 ;  /* 0x3c00000014047fae */ /* 0x000fe2000d121848 */
[----:B------:R-:W-:-:S03]  /*107a0*/  IMAD.WIDE R8, R251, 0x4, R14 ;  /* 0x00000004fb087825 */ /* 0x000fc600078e020e */
[----:B------:R-:W2:Y:S04]  /*107b0*/  LDL.LU.64 R246, [R1+0x7a8] ;  /* 0x0007a80001f67983 */ /* 0x000ea80000300a00 */
[----:B------:R-:W4:Y:S04]  /*107c0*/  LDL.LU.64 R14, [R1+0x7a0] ;  /* 0x0007a000010e7983 */ /* 0x000f280000300a00 */
[----:B------:R-:W-:Y:S04]  /*107d0*/  STL.64 [R1+0x640], R238 ;  /* 0x000640ee01007387 */ /* 0x000fe80000100a00 */
[----:B------:R3:W-:Y:S04]  /*107e0*/  STL.64 [R1+0x630], R8 ;  /* 0x0006300801007387 */ /* 0x0007e80000100a00 */
[----:B-1----:R-:W4:Y:S04]  /*107f0*/  LDL.LU.64 R12, [R1+0x798] ;  /* 0x00079800010c7983 */ /* 0x002f280000300a00 */
[----:B------:R-:W4:Y:S01]  /*10800*/  LDL.LU.64 R20, [R1+0x790] ;  /* 0x0007900001147983 */ /* 0x000f220000300a00 */
[----:B------:R-:W-:-:S02]  /*10810*/  ISETP.GE.U32.AND P3, PT, R7, 0x7ffffe96, PT ;  /* 0x7ffffe960700780c */ /* 0x000fc40003f66070 */
[----:B------:R-:W-:Y:S01]  /*10820*/  ISETP.GE.U32.AND P2, PT, R240, 0x7ffffef2, PT ;  /* 0x7ffffef2f000780c */ /* 0x000fe20003f46070 */
[----:B------:R-:W-:Y:S01]  /*10830*/  LDGSTS.E [R4+0x38004], desc[UR8][R238.64], !P1 ;  /* 0x38004000ee047fae */ /* 0x000fe2000c921848 */
[----:B------:R-:W-:-:S03]  /*10840*/  IMAD.WIDE R16, R251, 0x4, R16 ;  /* 0x00000004fb107825 */ /* 0x000fc600078e0210 */
[----:B------:R3:W-:Y:S01]  /*10850*/  LDGSTS.E [R4+0x3c004], desc[UR8][R8.64], !P1 ;  /* 0x3c00400008047fae */ /* 0x0007e2000c921848 */
[----:B------:R-:W-:-:S03]  /*10860*/  IMAD.WIDE R18, R251, 0x4, R18 ;  /* 0x00000004fb127825 */ /* 0x000fc600078e0212 */
[----:B------:R1:W-:Y:S01]  /*10870*/  STL.64 [R1+0x620], R16 ;  /* 0x0006201001007387 */ /* 0x0003e20000100a00 */
[----:B------:R-:W-:Y:S01]  /*10880*/  ISETP.GE.U32.AND P0, PT, R3, 0x7ffffe95, PT ;  /* 0x7ffffe950300780c */ /* 0x000fe20003f06070 */
[----:B------:R-:W4:Y:S02]  /*10890*/  LDC R7, c[0x0][0x230] ;  /* 0x00008c00ff077b82 */ /* 0x000f240000000800 */
[----:B------:R1:W-:Y:S04]  /*108a0*/  STL.64 [R1+0x610], R18 ;  /* 0x0006101201007387 */ /* 0x0003e80000100a00 */
[----:B------:R-:W-:Y:S01]  /*108b0*/  LDGSTS.E [R4+0x38008], desc[UR8][R16.64], !P3 ;  /* 0x3800800010047fae */ /* 0x000fe2000d921848 */
[----:B------:R-:W-:Y:S01]  /*108c0*/  ISETP.GE.U32.AND P5, PT, R2, 0x7ffffef4, PT ;  /* 0x7ffffef40200780c */ /* 0x000fe20003fa6070 */
[----:B---3--:R-:W3:Y:S01]  /*108d0*/  LDC R8, c[0x0][0x230] ;  /* 0x00008c00ff087b82 */ /* 0x008ee20000000800 */
[C---:B------:R-:W-:Y:S01]  /*108e0*/  IMAD.WIDE R240, R251.reuse, 0x4, R248 ;  /* 0x00000004fbf07825 */ /* 0x040fe200078e02f8 */
[----:B------:R-:W-:Y:S03]  /*108f0*/  LDGSTS.E [R4+0x3c008], desc[UR8][R18.64], !P3 ;  /* 0x3c00800012047fae */ /* 0x000fe6000d921848 */
[C---:B------:R-:W-:Y:S01]  /*10900*/  IMAD.WIDE R238, R251.reuse, 0x4, R22 ;  /* 0x00000004fbee7825 */ /* 0x040fe200078e0216 */
[----:B------:R-:W3:Y:S03]  /*10910*/  LDL.LU.64 R248, [R1+0x788] ;  /* 0x0007880001f87983 */ /* 0x000ee60000300a00 */
[----:B------:R-:W-:Y:S01]  /*10920*/  VIADD R0, R0, 0xffffff72 ;  /* 0xffffff7200007836 */ /* 0x000fe20000000000 */
[----:B------:R-:W3:Y:S01]  /*10930*/  LDL.LU.64 R22, [R1+0x780] ;  /* 0x0007800001167983 */ /* 0x000ee20000300a00 */
[----:B------:R-:W-:Y:S01]  /*10940*/  IADD3 R6, R6, -0x90, RZ ;  /* 0xffffff7006067810 */ /* 0x000fe20007ffe0ff */
[----:B------:R-:W3:Y:S02]  /*10950*/  LDC R3, c[0x0][0x230] ;  /* 0x00008c00ff037b82 */ /* 0x000ee40000000800 */
[----:B------:R4:W-:Y:S04]  /*10960*/  STL.64 [R1+0x600], R240 ;  /* 0x000600f001007387 */ /* 0x0009e80000100a00 */
[----:B------:R4:W-:Y:S01]  /*10970*/  STL.64 [R1+0x5f0], R238 ;  /* 0x0005f0ee01007387 */ /* 0x0009e20000100a00 */
[----:B--2---:R-:W-:-:S03]  /*10980*/  IMAD.WIDE R246, R251, 0x4, R246 ;  /* 0x00000004fbf67825 */ /* 0x004fc600078e02f6 */
[----:B-1----:R-:W2:Y:S01]  /*10990*/  LDL.LU.64 R16, [R1+0x778] ;  /* 0x0007780001107983 */ /* 0x002ea20000300a00 */
[----:B------:R-:W1:Y:S03]  /*109a0*/  LDC R2, c[0x0][0x230] ;  /* 0x00008c00ff027b82 */ /* 0x000e660000000800 */
[----:B------:R-:W2:Y:S01]  /*109b0*/  LDL.LU.64 R18, [R1+0x770] ;  /* 0x0007700001127983 */ /* 0x000ea20000300a00 */
[----:B----4-:R-:W-:-:S03]  /*109c0*/  IMAD.WIDE R14, R251, 0x4, R14 ;  /* 0x00000004fb0e7825 */ /* 0x010fc600078e020e */
[----:B------:R4:W-:Y:S04]  /*109d0*/  LDGSTS.E [R4+0x3800c], desc[UR8][R240.64], !P0 ;  /* 0x3800c000f0047fae */ /* 0x0009e8000c121848 */
[----:B------:R4:W-:Y:S04]  /*109e0*/  LDGSTS.E [R4+0x3c00c], desc[UR8][R238.64], !P0 ;  /* 0x3c00c000ee047fae */ /* 0x0009e8000c121848 */
[----:B------:R1:W-:Y:S01]  /*109f0*/  STL.64 [R1+0xc60], R246 ;  /* 0x000c60f601007387 */ /* 0x0003e20000100a00 */
[----:B----4-:R-:W-:-:S03]  /*10a00*/  IMAD.WIDE R240, R251, 0x4, R12 ;  /* 0x00000004fbf07825 */ /* 0x010fc600078e020c */
[----:B------:R4:W-:Y:S01]  /*10a10*/  STL.64 [R1+0xc58], R14 ;  /* 0x000c580e01007387 */ /* 0x0009e20000100a00 */
[----:B------:R-:W-:-:S03]  /*10a20*/  IMAD.WIDE R238, R251, 0x4, R20 ;  /* 0x00000004fbee7825 */ /* 0x000fc600078e0214 */
[----:B------:R-:W2:Y:S04]  /*10a30*/  LDL.LU.64 R12, [R1+0x5a8] ;  /* 0x0005a800010c7983 */ /* 0x000ea80000300a00 */
[----:B------:R-:W2:Y:S04]  /*10a40*/  LDL.LU.64 R20, [R1+0x5a0] ;  /* 0x0005a00001147983 */ /* 0x000ea80000300a00 */
[----:B------:R3:W-:Y:S04]  /*10a50*/  STL.64 [R1+0xc50], R240 ;  /* 0x000c50f001007387 */ /* 0x0007e80000100a00 */
[----:B------:R-:W-:Y:S04]  /*10a60*/  LDGSTS.E [R5+0x20000], desc[UR8][R246.64], !P5 ;  /* 0x20000000f6057fae */ /* 0x000fe8000e921848 */
[----:B------:R2:W-:Y:S04]  /*10a70*/  STL.64 [R1+0xc48], R238 ;  /* 0x000c48ee01007387 */ /* 0x0005e80000100a00 */
[----:B------:R-:W-:Y:S04]  /*10a80*/  LDGSTS.E [R5+0x24000], desc[UR8][R14.64], !P5 ;  /* 0x240000000e057fae */ /* 0x000fe8000e921848 */
[----:B-1----:R-:W2:Y:S04]  /*10a90*/  LDL.LU.64 R246, [R1+0x598] ;  /* 0x0005980001f67983 */ /* 0x002ea80000300a00 */
[----:B----4-:R-:W4:Y:S01]  /*10aa0*/  LDL.LU.64 R14, [R1+0x590] ;  /* 0x00059000010e7983 */ /* 0x010f220000300a00 */
[----:B------:R-:W-:Y:S01]  /*10ab0*/  ISETP.GE.U32.AND P6, PT, R0, 0x7ffffef3, PT ;  /* 0x7ffffef30000780c */ /* 0x000fe20003fc6070 */
[----:B---3--:R-:W-:-:S12]  /*10ac0*/  IMAD.WIDE R248, R251, 0x4, R248 ;  /* 0x00000004fbf87825 */ /* 0x008fd800078e02f8 */
[----:B------:R1:W-:Y:S01]  /*10ad0*/  LDGSTS.E [R5+0x20004], desc[UR8][R240.64], !P6 ;  /* 0x20004000f0057fae */ /* 0x0003e2000f121848 */
[----:B------:R-:W-:-:S03]  /*10ae0*/  IMAD.WIDE R22, R251, 0x4, R22 ;  /* 0x00000004fb167825 */ /* 0x000fc600078e0216 */
[----:B------:R2:W-:Y:S01]  /*10af0*/  LDGSTS.E [R5+0x24004], desc[UR8][R238.64], !P6 ;  /* 0x24004000ee057fae */ /* 0x0005e2000f121848 */
[----:B------:R-:W-:Y:S01]  /*10b00*/  ISETP.GE.U32.AND P1, PT, R6, 0x7ffffef1, PT ;  /* 0x7ffffef10600780c */ /* 0x000fe20003f26070 */
[----:B------:R-:W3:Y:S02]  /*10b10*/  LDC R0, c[0x0][0x230] ;  /* 0x00008c00ff007b82 */ /* 0x000ee40000000800 */
[----:B------:R2:W-:Y:S01]  /*10b20*/  STL.64 [R1+0xc38], R248 ;  /* 0x000c38f801007387 */ /* 0x0005e20000100a00 */
[----:B-1----:R-:W-:-:S03]  /*10b30*/  VIADD R240, R8, 0xffffff33 ;  /* 0xffffff3308f07836 */ /* 0x002fc60000000000 */
[----:B------:R1:W-:Y:S01]  /*10b40*/  STL.64 [R1+0xc30], R22 ;  /* 0x000c301601007387 */ /* 0x0003e20000100a00 */
[----:B------:R-:W-:Y:S02]  /*10b50*/  VIADD R7, R7, 0xffffff53 ;  /* 0xffffff5307077836 */ /* 0x000fe40000000000 */
[----:B------:R-:W-:Y:S01]  /*10b60*/  VIADD R3, R3, 0xffffff52 ;  /* 0xffffff5203037836 */ /* 0x000fe20000000000 */
[----:B------:R-:W-:Y:S01]  /*10b70*/  LDGSTS.E [R5+0x20008], desc[UR8][R248.64], !P2 ;  /* 0x20008000f8057fae */ /* 0x000fe2000d121848 */
[----:B------:R-:W-:Y:S01]  /*10b80*/  IADD3 R2, R2, -0xaf, RZ ;  /* 0xffffff5102027810 */ /* 0x000fe20007ffe0ff */
[----:B------:R-:W3:Y:S02]  /*10b90*/  LDC R6, c[0x0][0x230] ;  /* 0x00008c00ff067b82 */ /* 0x000ee40000000800 */
[----:B------:R-:W-:Y:S01]  /*10ba0*/  LDGSTS.E [R5+0x24008], desc[UR8][R22.64], !P2 ;  /* 0x2400800016057fae */ /* 0x000fe2000d121848 */
[----:B--2---:R-:W-:-:S03]  /*10bb0*/  IMAD.WIDE R238, R251, 0x4, R16 ;  /* 0x00000004fbee7825 */ /* 0x004fc600078e0210 */
[----:B------:R-:W2:Y:S01]  /*10bc0*/  LDL.LU.64 R16, [R1+0x588] ;  /* 0x0005880001107983 */ /* 0x000ea20000300a00 */
[----:B------:R-:W-:-:S03]  /*10bd0*/  IMAD.WIDE R8, R251, 0x4, R18 ;  /* 0x00000004fb087825 */ /* 0x000fc600078e0212 */
[----:B------:R-:W2:Y:S04]  /*10be0*/  LDL.LU.64 R18, [R1+0x580] ;  /* 0x0005800001127983 */ /* 0x000ea80000300a00 */
[----:B------:R3:W-:Y:S04]  /*10bf0*/  STL.64 [R1+0xc28], R238 ;  /* 0x000c28ee01007387 */ /* 0x0007e80000100a00 */
[----:B------:R4:W-:Y:S04]  /*10c00*/  STL.64 [R1+0xc20], R8 ;  /* 0x000c200801007387 */ /* 0x0009e80000100a00 */
[----:B------:R-:W2:Y:S04]  /*10c10*/  LDL.LU.64 R248, [R1+0x578] ;  /* 0x0005780001f87983 */ /* 0x000ea80000300a00 */
[----:B-1----:R-:W2:Y:S01]  /*10c20*/  LDL.LU.64 R22, [R1+0x570] ;  /* 0x0005700001167983 */ /* 0x002ea20000300a00 */
[----:B------:R-:W-:Y:S01]  /*10c30*/  ISETP.GE.U32.AND P3, PT, R7, 0x7ffffed4, PT ;  /* 0x7ffffed40700780c */ /* 0x000fe20003f66070 */
[C---:B------:R-:W-:Y:S01]  /*10c40*/  IMAD.WIDE R12, R251.reuse, 0x4, R12 ;  /* 0x00000004fb0c7825 */ /* 0x040fe200078e020c */
[----:B------:R-:W-:Y:S01]  /*10c50*/  ISETP.GE.U32.AND P2, PT, R240, 0x7ffffeb4, PT ;  /* 0x7ffffeb4f000780c */ /* 0x000fe20003f46070 */
[----:B------:R1:W-:Y:S02]  /*10c60*/  LDGSTS.E [R5+0x2000c], desc[UR8][R238.64], !P1 ;  /* 0x2000c000ee057fae */ /* 0x0003e4000c921848 */
[----:B------:R-:W-:Y:S01]  /*10c70*/  IMAD.WIDE R20, R251, 0x4, R20 ;  /* 0x00000004fb147825 */ /* 0x000fe200078e0214 */
[----:B------:R-:W-:Y:S01]  /*10c80*/  ISETP.GE.U32.AND P0, PT, R3, 0x7ffffed3, PT ;  /* 0x7ffffed30300780c */ /* 0x000fe20003f06070 */
[----:B------:R4:W-:Y:S01]  /*10c90*/  LDGSTS.E [R5+0x2400c], desc[UR8][R8.64], !P1 ;  /* 0x2400c00008057fae */ /* 0x0009e2000c921848 */
[----:B------:R-:W-:Y:S01]  /*10ca0*/  ISETP.GE.U32.AND P5, PT, R2, 0x7ffffed2, PT ;  /* 0x7ffffed20200780c */ /* 0x000fe20003fa6070 */
[----:B---3--:R-:W-:Y:S01]  /*10cb0*/  VIADD R0, R0, 0xffffff50 ;  /* 0xffffff5000007836 */ /* 0x008fe20000000000 */
[----:B------:R-:W3:Y:S01]  /*10cc0*/  LDC R7, c[0x0][0x230] ;  /* 0x00008c00ff077b82 */ /* 0x000ee20000000800 */
[----:B------:R4:W-:Y:S04]  /*10cd0*/  STL.64 [R1+0xa58], R12 ;  /* 0x000a580c01007387 */ /* 0x0009e80000100a00 */
[----:B------:R4:W-:Y:S03]  /*10ce0*/  STL.64 [R1+0xa50], R20 ;  /* 0x000a501401007387 */ /* 0x0009e60000100a00 */
[----:B-1----:R-:W1:Y:S01]  /*10cf0*/  LDC R238, c[0x0][0x230] ;  /* 0x00008c00ffee7b82 */ /* 0x002e620000000800 */
[----:B------:R-:W-:Y:S04]  /*10d00*/  LDGSTS.E [R5+0x28000], desc[UR8][R12.64], !P3 ;  /* 0x280000000c057fae */ /* 0x000fe8000d921848 */
[----:B------:R-:W-:Y:S01]  /*10d10*/  LDGSTS.E [R5+0x2c000], desc[UR8][R20.64], !P3 ;  /* 0x2c00000014057fae */ /* 0x000fe2000d921848 */
[----:B------:R-:W-:Y:S01]  /*10d20*/  IMAD.WIDE R240, R251, 0x4, R246 ;  /* 0x00000004fbf07825 */ /* 0x000fe200078e02f6 */
[----:B------:R-:W-:-:S02]  /*10d30*/  IADD3 R6, R6, -0xce, RZ ;  /* 0xffffff3206067810 */ /* 0x000fc40007ffe0ff */
[----:B------:R-:W3:Y:S01]  /*10d40*/  LDL.LU.64 R246, [R1+0x3a8] ;  /* 0x0003a80001f67983 */ /* 0x000ee20000300a00 */
[----:B------:R-:W1:Y:S03]  /*10d50*/  LDC R3, c[0x0][0x230] ;  /* 0x00008c00ff037b82 */ /* 0x000e660000000800 */
[----:B------:R2:W-:Y:S01]  /*10d60*/  LDGSTS.E [R5+0x28004], desc[UR8][R240.64], !P0 ;  /* 0x28004000f0057fae */ /* 0x0005e2000c121848 */
[----:B----4-:R-:W-:-:S03]  /*10d70*/  IMAD.WIDE R8, R251, 0x4, R14 ;  /* 0x00000004fb087825 */ /* 0x010fc600078e020e */
[----:B------:R-:W4:Y:S01]  /*10d80*/  LDL.LU.64 R14, [R1+0x3a0] ;  /* 0x0003a000010e7983 */ /* 0x000f220000300a00 */
[----:B------:R-:W1:Y:S03]  /*10d90*/  LDC R2, c[0x0][0x230] ;  /* 0x00008c00ff027b82 */ /* 0x000e660000000800 */
[----:B------:R-:W-:Y:S04]  /*10da0*/  STL.64 [R1+0xa48], R240 ;  /* 0x000a48f001007387 */ /* 0x000fe80000100a00 */
[----:B------:R2:W-:Y:S04]  /*10db0*/  STL.64 [R1+0xa40], R8 ;  /* 0x000a400801007387 */ /* 0x0005e80000100a00 */
[----:B------:R-:W3:Y:S04]  /*10dc0*/  LDL.LU.64 R12, [R1+0x398] ;  /* 0x00039800010c7983 */ /* 0x000ee80000300a00 */
[----:B------:R-:W3:Y:S04]  /*10dd0*/  LDL.LU.64 R20, [R1+0x390] ;  /* 0x0003900001147983 */ /* 0x000ee80000300a00 */
[----:B------:R-:W-:Y:S01]  /*10de0*/  LDGSTS.E [R5+0x2c004], desc[UR8][R8.64], !P0 ;  /* 0x2c00400008057fae */ /* 0x000fe2000c121848 */
[----:B--2---:R-:W-:-:S04]  /*10df0*/  IMAD.WIDE R16, R251, 0x4, R16 ;  /* 0x00000004fb107825 */ /* 0x004fc800078e0210 */
[C---:B------:R-:W-:Y:S01]  /*10e00*/  IMAD.WIDE R18, R251.reuse, 0x4, R18 ;  /* 0x00000004fb127825 */ /* 0x040fe200078e0212 */
[----:B------:R2:W-:Y:S04]  /*10e10*/  STL.64 [R1+0xa38], R16 ;  /* 0x000a381001007387 */ /* 0x0005e80000100a00 */
[----:B------:R1:W-:Y:S04]  /*10e20*/  STL.64 [R1+0xa30], R18 ;  /* 0x000a301201007387 */ /* 0x0003e80000100a00 */
[----:B------:R-:W3:Y:S01]  /*10e30*/  LDL.LU.64 R8, [R1+0x388] ;  /* 0x0003880001087983 */ /* 0x000ee20000300a00 */
[----:B------:R-:W-:-:S03]  /*10e40*/  IMAD.WIDE R248, R251, 0x4, R248 ;  /* 0x00000004fbf87825 */ /* 0x000fc600078e02f8 */
[----:B------:R-:W-:Y:S01]  /*10e50*/  LDGSTS.E [R5+0x28008], desc[UR8][R16.64], !P5 ;  /* 0x2800800010057fae */ /* 0x000fe2000e921848 */
[----:B------:R-:W-:-:S03]  /*10e60*/  IMAD.WIDE R240, R251, 0x4, R22 ;  /* 0x00000004fbf07825 */ /* 0x000fc600078e0216 */
[----:B------:R-:W-:Y:S04]  /*10e70*/  LDGSTS.E [R5+0x2c008], desc[UR8][R18.64], !P5 ;  /* 0x2c00800012057fae */ /* 0x000fe8000e921848 */
[----:B------:R-:W3:Y:S04]  /*10e80*/  LDL.LU.64 R22, [R1+0x380] ;  /* 0x0003800001167983 */ /* 0x000ee80000300a00 */
[----:B------:R3:W-:Y:S04]  /*10e90*/  STL.64 [R1+0xa28], R248 ;  /* 0x000a28f801007387 */ /* 0x0007e80000100a00 */
[----:B------:R3:W-:Y:S04]  /*10ea0*/  STL.64 [R1+0xa20], R240 ;  /* 0x000a20f001007387 */ /* 0x0007e80000100a00 */
[----:B--2---:R-:W2:Y:S04]  /*10eb0*/  LDL.LU.64 R16, [R1+0x378] ;  /* 0x0003780001107983 */ /* 0x004ea80000300a00 */
[----:B-1----:R-:W2:Y:S01]  /*10ec0*/  LDL.LU.64 R18, [R1+0x370] ;  /* 0x0003700001127983 */ /* 0x002ea20000300a00 */
[----:B------:R-:W-:Y:S01]  /*10ed0*/  ISETP.GE.U32.AND P6, PT, R0, 0x7ffffed1, PT ;  /* 0x7ffffed10000780c */ /* 0x000fe20003fc6070 */
[----:B----4-:R-:W-:-:S12]  /*10ee0*/  IMAD.WIDE R14, R251, 0x4, R14 ;  /* 0x00000004fb0e7825 */ /* 0x010fd800078e020e */
[----:B------:R1:W-:Y:S01]  /*10ef0*/  LDGSTS.E [R5+0x2800c], desc[UR8][R248.64], !P6 ;  /* 0x2800c000f8057fae */ /* 0x0003e2000f121848 */
[----:B------:R-:W-:Y:S01]  /*10f00*/  ISETP.GE.U32.AND P1, PT, R6, 0x7ffffeb3, PT ;  /* 0x7ffffeb30600780c */ /* 0x000fe20003f26070 */
[----:B------:R-:W4:Y:S02]  /*10f10*/  LDC R0, c[0x0][0x230] ;  /* 0x00008c00ff007b82 */ /* 0x000f240000000800 */
[----:B------:R1:W-:Y:S01]  /*10f20*/  LDGSTS.E [R5+0x2c00c], desc[UR8][R240.64], !P6 ;  /* 0x2c00c000f0057fae */ /* 0x0003e2000f121848 */
[----:B---3--:R-:W-:Y:S02]  /*10f30*/  VIADD R7, R7, 0xffffff31 ;  /* 0xffffff3107077836 */ /* 0x008fe40000000000 */
[----:B------:R-:W-:Y:S01]  /*10f40*/  VIADD R3, R3, 0xffffff30 ;  /* 0xffffff3003037836 */ /* 0x000fe20000000000 */
[----:B------:R-:W-:Y:S02]  /*10f50*/  IADD3 R2, R2, -0xed, RZ ;  /* 0xffffff1302027810 */ /* 0x000fe40007ffe0ff */
[----:B------:R-:W3:Y:S01]  /*10f60*/  LDC R6, c[0x0][0x230] ;  /* 0x00008c00ff067b82 */ /* 0x000ee20000000800 */
[----:B-1----:R-:W-:-:S04]  /*10f70*/  IMAD.WIDE R248, R251, 0x4, R246 ;  /* 0x00000004fbf87825 */ /* 0x002fc800078e02f6 */
[----:B------:R-:W-:Y:S01]  /*10f80*/  VIADD R240, R238, 0xffffff11 ;  /* 0xffffff11eef07836 */ /* 0x000fe20000000000 */
[----:B------:R1:W-:Y:S01]  /*10f90*/  STL.64 [R1+0x870], R248 ;  /* 0x000870f801007387 */ /* 0x0003e20000100a00 */
[----:B------:R-:W-:-:S03]  /*10fa0*/  IMAD.WIDE R238, R251, 0x4, R12 ;  /* 0x00000004fbee7825 */ /* 0x000fc600078e020c */
        /* <DEDUP_REMOVED lines=8> */
[----:B-1----:R-:W2:Y:S01]  /*11030*/  LDL.LU.64 R248, [R1+0x190] ;  /* 0x0001900001f87983 */ /* 0x002ea20000300a00 */
[----:B------:R-:W-:-:S02]  /*11040*/  ISETP.GE.U32.AND P3, PT, R7, 0x7ffffeb2, PT ;  /* 0x7ffffeb20700780c */ /* 0x000fc40003f66070 */
[----:B------:R-:W-:Y:S01]  /*11050*/  ISETP.GE.U32.AND P2, PT, R240, 0x7ffffe92, PT ;  /* 0x7ffffe92f000780c */ /* 0x000fe20003f46070 */
[----:B------:R1:W-:Y:S01]  /*11060*/  LDGSTS.E [R5+0x30004], desc[UR8][R238.64], !P1 ;  /* 0x30004000ee057fae */ /* 0x0003e2000c921848 */
[----:B------:R-:W-:-:S03]  /*11070*/  IMAD.WIDE R8, R251, 0x4, R8 ;  /* 0x00000004fb087825 */ /* 0x000fc600078e0208 */
[----:B----4-:R-:W4:Y:S01]  /*11080*/  LDL.LU.64 R14, [R1+0x188] ;  /* 0x00018800010e7983 */ /* 0x010f220000300a00 */
[----:B------:R-:W-:-:S03]  /*11090*/  IMAD.WIDE R22, R251, 0x4, R22 ;  /* 0x00000004fb167825 */ /* 0x000fc600078e0216 */
[----:B------:R1:W-:Y:S01]  /*110a0*/  STL.64 [R1+0x7c8], R8 ;  /* 0x0007c80801007387 */ /* 0x0003e20000100a00 */
[----:B------:R-:W-:Y:S01]  /*110b0*/  ISETP.GE.U32.AND P0, PT, R3, 0x7ffffeb1, PT ;  /* 0x7ffffeb10300780c */ /* 0x000fe20003f06070 */
[----:B------:R-:W4:Y:S02]  /*110c0*/  LDC R7, c[0x0][0x230] ;  /* 0x00008c00ff077b82 */ /* 0x000f240000000800 */
[----:B------:R1:W-:Y:S04]  /*110d0*/  STL.64 [R1+0x7c0], R22 ;  /* 0x0007c01601007387 */ /* 0x0003e80000100a00 */
[----:B------:R1:W-:Y:S01]  /*110e0*/  LDGSTS.E [R5+0x34004], desc[UR8][R20.64], !P1 ;  /* 0x3400400014057fae */ /* 0x0003e2000c921848 */
[----:B------:R-:W-:Y:S01]  /*110f0*/  ISETP.GE.U32.AND P5, PT, R2, 0x7ffffe94, PT ;  /* 0x7ffffe940200780c */ /* 0x000fe20003fa6070 */
[----:B------:R-:W-:Y:S01]  /*11100*/  VIADD R0, R0, 0xffffff12 ;  /* 0xffffff1200007836 */ /* 0x000fe20000000000 */
[----:B---3--:R-:W-:Y:S01]  /*11110*/  IADD3 R6, R6, -0xf0, RZ ;  /* 0xffffff1006067810 */ /* 0x008fe20007ffe0ff */
[C---:B--2---:R-:W-:Y:S01]  /*11120*/  IMAD.WIDE R240, R251.reuse, 0x4, R16 ;  /* 0x00000004fbf07825 */ /* 0x044fe200078e0210 */
[----:B------:R-:W-:Y:S01]  /*11130*/  LDGSTS.E [R5+0x30008], desc[UR8][R8.64], !P3 ;  /* 0x3000800008057fae */ /* 0x000fe2000d921848 */
[----:B------:R-:W2:Y:S02]  /*11140*/  LDC R3, c[0x0][0x230] ;  /* 0x00008c00ff037b82 */ /* 0x000ea40000000800 */
[C---:B-1----:R-:W-:Y:S01]  /*11150*/  IMAD.WIDE R238, R251.reuse, 0x4, R18 ;  /* 0x00000004fbee7825 */ /* 0x042fe200078e0212 */
[----:B------:R-:W-:Y:S04]  /*11160*/  LDGSTS.E [R5+0x34008], desc[UR8][R22.64], !P3 ;  /* 0x3400800016057fae */ /* 0x000fe8000d921848 */
[----:B------:R-:W3:Y:S01]  /*11170*/  LDL.LU.64 R18, [R1+0x180] ;  /* 0x0001800001127983 */ /* 0x000ee20000300a00 */
[----:B------:R-:W1:Y:S03]  /*11180*/  LDC R20, c[0x0][0x230] ;  /* 0x00008c00ff147b82 */ /* 0x000e660000000800 */
[----:B------:R-:W2:Y:S04]  /*11190*/  LDL.LU.64 R16, [R1+0x178] ;  /* 0x0001780001107983 */ /* 0x000ea80000300a00 */
[----:B------:R1:W-:Y:S01]  /*111a0*/  STL.64 [R1+0x7b8], R240 ;  /* 0x0007b8f001007387 */ /* 0x0003e20000100a00 */
[----:B------:R-:W-:-:S03]  /*111b0*/  IMAD.WIDE R12, R251, 0x4, R12 ;  /* 0x00000004fb0c7825 */ /* 0x000fc600078e020c */
[----:B------:R-:W-:Y:S01]  /*111c0*/  STL.64 [R1+0x7b0], R238 ;  /* 0x0007b0ee01007387 */ /* 0x000fe20000100a00 */
[----:B------:R-:W4:Y:S03]  /*111d0*/  LDC R2, c[0x0][0x230] ;  /* 0x00008c00ff027b82 */ /* 0x000f260000000800 */
[----:B------:R-:W4:Y:S04]  /*111e0*/  LDL.LU.64 R8, [R1+0x170] ;  /* 0x0001700001087983 */ /* 0x000f280000300a00 */
[----:B------:R-:W4:Y:S01]  /*111f0*/  LDL.LU.64 R22, [R1+0x168] ;  /* 0x0001680001167983 */ /* 0x000f220000300a00 */
[----:B------:R-:W-:-:S03]  /*11200*/  IMAD.WIDE R246, R251, 0x4, R246 ;  /* 0x00000004fbf67825 */ /* 0x000fc600078e02f6 */
[----:B------:R1:W-:Y:S04]  /*11210*/  LDGSTS.E [R5+0x3000c], desc[UR8][R240.64], !P0 ;  /* 0x3000c000f0057fae */ /* 0x0003e8000c121848 */
[----:B------:R4:W-:Y:S04]  /*11220*/  LDGSTS.E [R5+0x3400c], desc[UR8][R238.64], !P0 ;  /* 0x3400c000ee057fae */ /* 0x0009e8000c121848 */
[----:B------:R1:W-:Y:S02]  /*11230*/  STL.64 [R1+0x5a8], R12 ;  /* 0x0005a80c01007387 */ /* 0x0003e40000100a00 */
[----:B-1----:R-:W-:-:S02]  /*11240*/  IMAD.WIDE R240, R251, 0x4, R248 ;  /* 0x00000004fbf07825 */ /* 0x002fc400078e02f8 */
[----:B------:R1:W-:Y:S04]  /*11250*/  STL.64 [R1+0x5a0], R246 ;  /* 0x0005a0f601007387 */ /* 0x0003e80000100a00 */
[----:B------:R-:W-:Y:S04]  /*11260*/  LDGSTS.E [R5+0x38000], desc[UR8][R12.64], !P5 ;  /* 0x380000000c057fae */ /* 0x000fe8000e921848 */
[----:B------:R-:W-:Y:S04]  /*11270*/  LDGSTS.E [R5+0x3c000], desc[UR8][R246.64], !P5 ;  /* 0x3c000000f6057fae */ /* 0x000fe8000e921848 */
[----:B------:R-:W4:Y:S04]  /*11280*/  LDL.LU.64 R12, [R1+0x768] ;  /* 0x00076800010c7983 */ /* 0x000f280000300a00 */
[----:B------:R-:W-:Y:S01]  /*11290*/  STL.64 [R1+0x598], R240 ;  /* 0x000598f001007387 */ /* 0x000fe20000100a00 */
[----:B------:R-:W-:Y:S01]  /*112a0*/  ISETP.GE.U32.AND P6, PT, R0, 0x7ffffe93, PT ;  /* 0x7ffffe930000780c */ /* 0x000fe20003fc6070 */
[----:B------:R-:W-:-:S02]  /*112b0*/  VIADD R20, R20, 0xffffff4f ;  /* 0xffffff4f14147836 */ /* 0x000fc40000000000 */
[----:B---3--:R-:W-:-:S10]  /*112c0*/  IMAD.WIDE R18, R251, 0x4, R18 ;  /* 0x00000004fb127825 */ /* 0x008fd400078e0212 */
[----:B------:R-:W-:Y:S01]  /*112d0*/  LDGSTS.E [R5+0x38004], desc[UR8][R240.64], !P6 ;  /* 0x38004000f0057fae */ /* 0x000fe2000f121848 */
[C---:B--2---:R-:W-:Y:S01]  /*112e0*/  IMAD.WIDE R16, R251.reuse, 0x4, R16 ;  /* 0x00000004fb107825 */ /* 0x044fe200078e0210 */
[----:B------:R-:W-:Y:S01]  /*112f0*/  ISETP.GE.U32.AND P1, PT, R6, 0x7ffffe91, PT ;  /* 0x7ffffe910600780c */ /* 0x000fe20003f26070 */
[----:B------:R-:W2:Y:S02]  /*11300*/  LDC R0, c[0x0][0x230] ;  /* 0x00008c00ff007b82 */ /* 0x000ea40000000800 */
[----:B----4-:R-:W-:Y:S02]  /*11310*/  IMAD.WIDE R238, R251, 0x4, R14 ;  /* 0x00000004fbee7825 */ /* 0x010fe400078e020e */
[----:B------:R-:W3:Y:S04]  /*11320*/  LDL.LU.64 R14, [R1+0x760] ;  /* 0x00076000010e7983 */ /* 0x000ee80000300a00 */
[----:B------:R4:W-:Y:S01]  /*11330*/  STL.64 [R1+0x590], R238 ;  /* 0x000590ee01007387 */ /* 0x0009e20000100a00 */
[----:B------:R-:W-:-:S02]  /*11340*/  VIADD R7, R7, 0xffffff6f ;  /* 0xffffff6f07077836 */ /* 0x000fc40000000000 */
[----:B------:R-:W-:Y:S01]  /*11350*/  VIADD R3, R3, 0xffffff6e ;  /* 0xffffff6e03037836 */ /* 0x000fe20000000000 */
[----:B------:R-:W3:Y:S01]  /*11360*/  LDL.LU.64 R248, [R1+0x758] ;  /* 0x0007580001f87983 */ /* 0x000ee20000300a00 */
[----:B------:R-:W-:Y:S01]  /*11370*/  IADD3 R2, R2, -0x93, RZ ;  /* 0xffffff6d02027810 */ /* 0x000fe20007ffe0ff */
[----:B------:R-:W3:Y:S02]  /*11380*/  LDC R6, c[0x0][0x230] ;  /* 0x00008c00ff067b82 */ /* 0x000ee40000000800 */
[----:B-1----:R-:W3:Y:S04]  /*11390*/  LDL.LU.64 R246, [R1+0x750] ;  /* 0x0007500001f67983 */ /* 0x002ee80000300a00 */
[----:B------:R4:W-:Y:S04]  /*113a0*/  LDGSTS.E [R5+0x3c004], desc[UR8][R238.64], !P6 ;  /* 0x3c004000ee057fae */ /* 0x0009e8000f121848 */
[----:B------:R1:W-:Y:S04]  /*113b0*/  STL.64 [R1+0x588], R18 ;  /* 0x0005881201007387 */ /* 0x0003e80000100a00 */
[----:B------:R2:W-:Y:S04]  /*113c0*/  STL.64 [R1+0x580], R16 ;  /* 0x0005801001007387 */ /* 0x0005e80000100a00 */
[----:B------:R-:W-:Y:S01]  /*113d0*/  LDGSTS.E [R5+0x38008], desc[UR8][R18.64], !P2 ;  /* 0x3800800012057fae */ /* 0x000fe2000d121848 */
[----:B----4-:R-:W-:-:S03]  /*113e0*/  IMAD.WIDE R238, R251, 0x4, R8 ;  /* 0x00000004fbee7825 */ /* 0x010fc600078e0208 */
[----:B------:R-:W-:Y:S01]  /*113f0*/  LDGSTS.E [R5+0x3c008], desc[UR8][R16.64], !P2 ;  /* 0x3c00800010057fae */ /* 0x000fe2000d121848 */
[----:B------:R-:W-:-:S03]  /*11400*/  IMAD.WIDE R8, R251, 0x4, R22 ;  /* 0x00000004fb087825 */ /* 0x000fc600078e0216 */
[----:B-1----:R-:W4:Y:S04]  /*11410*/  LDL.LU.64 R18, [R1+0x748] ;  /* 0x0007480001127983 */ /* 0x002f280000300a00 */
[----:B------:R1:W-:Y:S01]  /*11420*/  STL.64 [R1+0x578], R238 ;  /* 0x000578ee01007387 */ /* 0x0003e20000100a00 */
[----:B------:R-:W-:-:S03]  /*11430*/  ISETP.GE.U32.AND P2, PT, R20, 0x7ffffed0, PT ;  /* 0x7ffffed01400780c */ /* 0x000fc60003f46070 */
[----:B------:R-:W4:Y:S04]  /*11440*/  LDL.LU.64 R22, [R1+0x740] ;  /* 0x0007400001167983 */ /* 0x000f280000300a00 */
[----:B------:R1:W-:Y:S04]  /*11450*/  STL.64 [R1+0x570], R8 ;  /* 0x0005700801007387 */ /* 0x0003e80000100a00 */
[----:B--2---:R-:W2:Y:S04]  /*11460*/  LDL.LU.64 R16, [R1+0x738] ;  /* 0x0007380001107983 */ /* 0x004ea80000300a00 */
[----:B------:R-:W2:Y:S01]  /*11470*/  LDL.LU.64 R20, [R1+0x730] ;  /* 0x0007300001147983 */ /* 0x000ea20000300a00 */
[----:B------:R-:W-:Y:S01]  /*11480*/  ISETP.GE.U32.AND P3, PT, R7, 0x7ffffef0, PT ;  /* 0x7ffffef00700780c */ /* 0x000fe20003f66070 */
[----:B------:R-:W-:-:S02]  /*11490*/  IMAD.WIDE R12, R251, 0x4, R12 ;  /* 0x00000004fb0c7825 */ /* 0x000fc400078e020c */
[----:B------:R1:W-:Y:S01]  /*114a0*/  LDGSTS.E [R5+0x3800c], desc[UR8][R238.64], !P1 ;  /* 0x3800c000ee057fae */ /* 0x0003e2000c921848 */
[----:B------:R-:W-:Y:S01]  /*114b0*/  ISETP.GE.U32.AND P0, PT, R3, 0x7ffffeef, PT ;  /* 0x7ffffeef0300780c */ /* 0x000fe20003f06070 */
[----:B------:R-:W2:Y:S02]  /*114c0*/  LDC R7, c[0x0][0x230] ;  /* 0x00008c00ff077b82 */ /* 0x000ea40000000800 */
[----:B------:R1:W-:Y:S04]  /*114d0*/  LDGSTS.E [R5+0x3c00c], desc[UR8][R8.64], !P1 ;  /* 0x3c00c00008057fae */ /* 0x0003e8000c921848 */
[----:B------:R4:W-:Y:S01]  /*114e0*/  STL.64 [R1+0x1348], R4 ;  /* 0x0013480401007387 */ /* 0x0009e20000100a00 */
[----:B------:R-:W-:Y:S01]  /*114f0*/  ISETP.GE.U32.AND P5, PT, R2, 0x7ffffeee, PT ;  /* 0x7ffffeee0200780c */ /* 0x000fe20003fa6070 */
[----:B------:R-:W-:-:S02]  /*11500*/  VIADD R0, R0, 0xffffff6c ;  /* 0xffffff6c00007836 */ /* 0x000fc40000000000 */
[C---:B---3--:R-:W-:Y:S01]  /*11510*/  IMAD.WIDE R14, R251.reuse, 0x4, R14 ;  /* 0x00000004fb0e7825 */ /* 0x048fe200078e020e */
[----:B------:R3:W-:Y:S01]  /*11520*/  STL.64 [R1+0xc18], R12 ;  /* 0x000c180c01007387 */ /* 0x0007e20000100a00 */
[----:B------:R-:W-:Y:S01]  /*11530*/  IADD3 R6, R6, -0xb2, RZ ;  /* 0xffffff4e06067810 */ /* 0x000fe20007ffe0ff */
[----:B------:R-:W2:Y:S02]  /*11540*/  LDC R3, c[0x0][0x230] ;  /* 0x00008c00ff037b82 */ /* 0x000ea40000000800 */
[----:B------:R3:W-:Y:S01]  /*11550*/  STL.64 [R1+0xc10], R14 ;  /* 0x000c100e01007387 */ /* 0x0007e20000100a00 */
[----:B-1----:R-:W-:-:S03]  /*11560*/  IMAD.WIDE R238, R251, 0x4, R248 ;  /* 0x00000004fbee7825 */ /* 0x002fc600078e02f8 */
[----:B------:R-:W-:Y:S02]  /*11570*/  LDGSTS.E [R10+0x20000], desc[UR8][R12.64], !P3 ;  /* 0x200000000c0a7fae */ /* 0x000fe4000d921848 */
[----:B------:R-:W1:Y:S01]  /*11580*/  LDC R2, c[0x0][0x230] ;  /* 0x00008c00ff027b82 */ /* 0x000e620000000800 */
[C---:B------:R-:W-:Y:S01]  /*11590*/  IMAD.WIDE R8, R251.reuse, 0x4, R246 ;  /* 0x00000004fb087825 */ /* 0x040fe200078e02f6 */
[----:B------:R-:W-:Y:S04]  /*115a0*/  LDGSTS.E [R10+0x24000], desc[UR8][R14.64], !P3 ;  /* 0x240000000e0a7fae */ /* 0x000fe8000d921848 */
[----:B------:R-:W2:Y:S01]  /*115b0*/  LDL.LU.64 R246, [R1+0x568] ;  /* 0x0005680001f67983 */ /* 0x000ea20000300a00 */
[----:B----4-:R-:W-:-:S03]  /*115c0*/  IMAD.WIDE R18, R251, 0x4, R18 ;  /* 0x00000004fb127825 */ /* 0x010fc600078e0212 */
[----:B------:R-:W4:Y:S01]  /*115d0*/  LDL.LU.64 R248, [R1+0x560] ;  /* 0x0005600001f87983 */ /* 0x000f220000300a00 */
[----:B------:R-:W4:Y:S03]  /*115e0*/  LDC R5, c[0x0][0x230] ;  /* 0x00008c00ff057b82 */ /* 0x000f260000000800 */
[----:B------:R2:W-:Y:S04]  /*115f0*/  STL.64 [R1+0xc08], R238 ;  /* 0x000c08ee01007387 */ /* 0x0005e80000100a00 */
[----:B------:R1:W-:Y:S04]  /*11600*/  STL.64 [R1+0xc00], R8 ;  /* 0x000c000801007387 */ /* 0x0003e80000100a00 */
[----:B---3--:R-:W3:Y:S04]  /*11610*/  LDL.LU.64 R12, [R1+0x558] ;  /* 0x00055800010c7983 */ /* 0x008ee80000300a00 */
[----:B------:R-:W3:Y:S01]  /*11620*/  LDL.LU.64 R14, [R1+0x550] ;  /* 0x00055000010e7983 */ /* 0x000ee20000300a00 */
[----:B------:R-:W-:-:S03]  /*11630*/  IMAD.WIDE R22, R251, 0x4, R22 ;  /* 0x00000004fb167825 */ /* 0x000fc600078e0216 */
[----:B------:R2:W-:Y:S04]  /*11640*/  LDGSTS.E [R10+0x20004], desc[UR8][R238.64], !P0 ;  /* 0x20004000ee0a7fae */ /* 0x0005e8000c121848 */
[----:B------:R1:W-:Y:S04]  /*11650*/  LDGSTS.E [R10+0x24004], desc[UR8][R8.64], !P0 ;  /* 0x24004000080a7fae */ /* 0x0003e8000c121848 */
[----:B------:R1:W-:Y:S01]  /*11660*/  STL.64 [R1+0xbf8], R18 ;  /* 0x000bf81201007387 */ /* 0x0003e20000100a00 */
[----:B--2---:R-:W-:-:S03]  /*11670*/  IMAD.WIDE R238, R251, 0x4, R16 ;  /* 0x00000004fbee7825 */ /* 0x004fc600078e0210 */
[----:B------:R2:W-:Y:S01]  /*11680*/  STL.64 [R1+0xbf0], R22 ;  /* 0x000bf01601007387 */ /* 0x0005e20000100a00 */
[----:B-1----:R-:W-:-:S03]  /*11690*/  IMAD.WIDE R8, R251, 0x4, R20 ;  /* 0x00000004fb087825 */ /* 0x002fc600078e0214 */
[----:B------:R-:W3:Y:S04]  /*116a0*/  LDL.LU.64 R16, [R1+0x548] ;  /* 0x0005480001107983 */ /* 0x000ee80000300a00 */
[----:B------:R-:W3:Y:S04]  /*116b0*/  LDL.LU.64 R20, [R1+0x540] ;  /* 0x0005400001147983 */ /* 0x000ee80000300a00 */
[----:B------:R1:W-:Y:S04]  /*116c0*/  STL.64 [R1+0xbe8], R238 ;  /* 0x000be8ee01007387 */ /* 0x0003e80000100a00 */
[----:B------:R-:W-:Y:S04]  /*116d0*/  LDGSTS.E [R10+0x20008], desc[UR8][R18.64], !P5 ;  /* 0x20008000120a7fae */ /* 0x000fe8000e921848 */
[----:B------:R3:W-:Y:S04]  /*116e0*/  STL.64 [R1+0xbe0], R8 ;  /* 0x000be00801007387 */ /* 0x0007e80000100a00 */
[----:B------:R-:W-:Y:S04]  /*116f0*/  LDGSTS.E [R10+0x24008], desc[UR8][R22.64], !P5 ;  /* 0x24008000160a7fae */ /* 0x000fe8000e921848 */
[----:B------:R-:W3:Y:S04]  /*11700*/  LDL.LU.64 R18, [R1+0x538] ;  /* 0x0005380001127983 */ /* 0x000ee80000300a00 */
[----:B--2---:R-:W2:Y:S01]  /*11710*/  LDL.LU.64 R22, [R1+0x530] ;  /* 0x0005300001167983 */ /* 0x004ea20000300a00 */
[----:B------:R-:W-:-:S02]  /*11720*/  ISETP.GE.U32.AND P1, PT, R6, 0x7ffffecf, PT ;  /* 0x7ffffecf0600780c */ /* 0x000fc40003f26070 */
[----:B------:R-:W1:Y:S01]  /*11730*/  LDC R6, c[0x0][0x230] ;  /* 0x00008c00ff067b82 */ /* 0x000e620000000800 */
[----:B------:R-:W-:Y:S01]  /*11740*/  ISETP.GE.U32.AND P6, PT, R0, 0x7ffffeed, PT ;  /* 0x7ffffeed0000780c */ /* 0x000fe20003fc6070 */
[----:B------:R-:W-:Y:S02]  /*11750*/  VIADD R4, R7, 0xffffff4d ;  /* 0xffffff4d07047836 */ /* 0x000fe40000000000 */
[----:B------:R-:W-:Y:S01]  /*11760*/  VIADD R3, R3, 0xffffff4c ;  /* 0xffffff4c03037836 */ /* 0x000fe20000000000 */
[----:B------:R-:W-:-:S03]  /*11770*/  IADD3 R2, R2, -0xd1, RZ ;  /* 0xffffff2f02027810 */ /* 0x000fc60007ffe0ff */
[----:B------:R-:W3:Y:S06]  /*11780*/  LDC R0, c[0x0][0x230] ;  /* 0x00008c00ff007b82 */ /* 0x000eec0000000800 */
[----:B------:R1:W-:Y:S04]  /*11790*/  LDGSTS.E [R10+0x2000c], desc[UR8][R238.64], !P6 ;  /* 0x2000c000ee0a7fae */ /* 0x0003e8000f121848 */
[----:B------:R3:W-:Y:S01]  /*117a0*/  LDGSTS.E [R10+0x2400c], desc[UR8][R8.64], !P6 ;  /* 0x2400c000080a7fae */ /* 0x0007e2000f121848 */
[----:B-1----:R-:W-:Y:S01]  /*117b0*/  VIADD R238, R6, 0xffffff2d ;  /* 0xffffff2d06ee7836 */ /* 0x002fe20000000000 */
[----:B------:R-:W-:Y:S01]  /*117c0*/  ISETP.GE.U32.AND P3, PT, R4, 0x7ffffece, PT ;  /* 0x7ffffece0400780c */ /* 0x000fe20003f66070 */
[----:B------:R-:W-:-:S04]  /*117d0*/  IMAD.WIDE R246, R251, 0x4, R246 ;  /* 0x00000004fbf67825 */ /* 0x000fc800078e02f6 */
[C---:B----4-:R-:W-:Y:S01]  /*117e0*/  IMAD.WIDE R240, R251.reuse, 0x4, R248 ;  /* 0x00000004fbf07825 */ /* 0x050fe200078e02f8 */
[----:B------:R1:W-:Y:S03]  /*117f0*/  STL.64 [R1+0xa18], R246 ;  /* 0x000a18f601007387 */ /* 0x0003e60000100a00 */
[C---:B---3--:R-:W-:Y:S01]  /*11800*/  IMAD.WIDE R16, R251.reuse, 0x4, R16 ;  /* 0x00000004fb107825 */ /* 0x048fe200078e0210 */
[----:B------:R-:W-:Y:S03]  /*11810*/  STL.64 [R1+0xa10], R240 ;  /* 0x000a10f001007387 */ /* 0x000fe60000100a00 */
[----:B------:R-:W-:Y:S01]  /*11820*/  IMAD.WIDE R20, R251, 0x4, R20 ;  /* 0x00000004fb147825 */ /* 0x000fe200078e0214 */
[----:B------:R-:W-:Y:S01]  /*11830*/  LDGSTS.E [R10+0x28000], desc[UR8][R246.64], !P2 ;  /* 0x28000000f60a7fae */ /* 0x000fe2000d121848 */
[----:B------:R-:W-:Y:S01]  /*11840*/  ISETP.GE.U32.AND P0, PT, R3, 0x7ffffecd, PT ;  /* 0x7ffffecd0300780c */ /* 0x000fe20003f06070 */
[----:B------:R-:W3:Y:S01]  /*11850*/  LDC R4, c[0x0][0x230] ;  /* 0x00008c00ff047b82 */ /* 0x000ee20000000800 */
[C---:B------:R-:W-:Y:S01]  /*11860*/  IMAD.WIDE R8, R251.reuse, 0x4, R12 ;  /* 0x00000004fb087825 */ /* 0x040fe200078e020c */
[----:B------:R-:W-:Y:S03]  /*11870*/  LDGSTS.E [R10+0x2c000], desc[UR8][R240.64], !P2 ;  /* 0x2c000000f00a7fae */ /* 0x000fe6000d121848 */
[----:B------:R-:W-:Y:S01]  /*11880*/  IMAD.WIDE R6, R251, 0x4, R14 ;  /* 0x00000004fb067825 */ /* 0x000fe200078e020e */
[----:B------:R-:W4:Y:S01]  /*11890*/  LDL.LU.64 R12, [R1+0x368] ;  /* 0x00036800010c7983 */ /* 0x000f220000300a00 */
[----:B------:R-:W-:Y:S01]  /*118a0*/  ISETP.GE.U32.AND P5, PT, R2, 0x7ffffeb0, PT ;  /* 0x7ffffeb00200780c */ /* 0x000fe20003fa6070 */
[----:B------:R-:W3:Y:S02]  /*118b0*/  LDC R3, c[0x0][0x230] ;  /* 0x00008c00ff037b82 */ /* 0x000ee40000000800 */
[----:B------:R-:W3:Y:S04]  /*118c0*/  LDL.LU.64 R14, [R1+0x360] ;  /* 0x00036000010e7983 */ /* 0x000ee80000300a00 */
[----:B------:R2:W-:Y:S01]  /*118d0*/  STL.64 [R1+0xa08], R8 ;  /* 0x000a080801007387 */ /* 0x0005e20000100a00 */
[----:B------:R-:W-:Y:S01]  /*118e0*/  ISETP.GE.U32.AND P2, PT, R238, 0x7ffffeae, PT ;  /* 0x7ffffeaeee00780c */ /* 0x000fe20003f46070 */
[----:B------:R-:W-:Y:S01]  /*118f0*/  VIADD R0, R0, 0xffffff2e ;  /* 0xffffff2e00007836 */ /* 0x000fe20000000000 */
[----:B------:R-:W-:Y:S01]  /*11900*/  IADD3 R5, R5, -0xd4, RZ ;  /* 0xffffff2c05057810 */ /* 0x000fe20007ffe0ff */
[----:B------:R2:W-:Y:S01]  /*11910*/  STL.64 [R1+0xa00], R6 ;  /* 0x000a000601007387 */ /* 0x0005e20000100a00 */
[----:B------:R-:W3:Y:S03]  /*11920*/  LDC R2, c[0x0][0x230] ;  /* 0x00008c00ff027b82 */ /* 0x000ee60000000800 */
[----:B------:R-:W3:Y:S04]  /*11930*/  LDL.LU.64 R248, [R1+0x358] ;  /* 0x0003580001f87983 */ /* 0x000ee80000300a00 */
[----:B-1----:R-:W3:Y:S01]  /*11940*/  LDL.LU.64 R246, [R1+0x350] ;  /* 0x0003500001f67983 */ /* 0x002ee20000300a00 */
[----:B------:R-:W-:-:S03]  /*11950*/  IMAD.WIDE R238, R251, 0x4, R18 ;  /* 0x00000004fbee7825 */ /* 0x000fc600078e0212 */
[----:B------:R2:W-:Y:S04]  /*11960*/  LDGSTS.E [R10+0x28004], desc[UR8][R8.64], !P1 ;  /* 0x28004000080a7fae */ /* 0x0005e8000c921848 */
[----:B------:R1:W-:Y:S04]  /*11970*/  STL.64 [R1+0x9f8], R16 ;  /* 0x0009f81001007387 */ /* 0x0003e80000100a00 */
[----:B------:R1:W-:Y:S01]  /*11980*/  STL.64 [R1+0x540], R20 ;  /* 0x0005401401007387 */ /* 0x0003e20000100a00 */
[----:B--2---:R-:W-:-:S03]  /*11990*/  IMAD.WIDE R8, R251, 0x4, R22 ;  /* 0x00000004fb087825 */ /* 0x004fc600078e0216 */
[----:B------:R-:W2:Y:S04]  /*119a0*/  LDL.LU.64 R18, [R1+0x348] ;  /* 0x0003480001127983 */ /* 0x000ea80000300a00 */
[----:B------:R-:W2:Y:S04]  /*119b0*/  LDL.LU.64 R22, [R1+0x340] ;  /* 0x0003400001167983 */ /* 0x000ea80000300a00 */
[----:B------:R1:W-:Y:S04]  /*119c0*/  LDGSTS.E [R10+0x2c004], desc[UR8][R6.64], !P1 ;  /* 0x2c004000060a7fae */ /* 0x0003e8000c921848 */
[----:B------:R2:W-:Y:S04]  /*119d0*/  STL.64 [R1+0x550], R238 ;  /* 0x000550ee01007387 */ /* 0x0005e80000100a00 */
[----:B------:R-:W-:Y:S04]  /*119e0*/  LDGSTS.E [R10+0x28008], desc[UR8][R16.64], !P3 ;  /* 0x28008000100a7fae */ /* 0x000fe8000d921848 */
[----:B------:R2:W-:Y:S01]  /*119f0*/  STL.64 [R1+0x560], R8 ;  /* 0x0005600801007387 */ /* 0x0005e20000100a00 */
[----:B-1----:R-:W1:Y:S03]  /*11a00*/  LDC R6, c[0x0][0x230] ;  /* 0x00008c00ff067b82 */ /* 0x002e660000000800 */
[----:B------:R-:W-:Y:S04]  /*11a10*/  LDGSTS.E [R10+0x2c008], desc[UR8][R20.64], !P3 ;  /* 0x2c008000140a7fae */ /* 0x000fe8000d921848 */
[----:B------:R-:W2:Y:S04]  /*11a20*/  LDL.LU.64 R16, [R1+0x338] ;  /* 0x0003380001107983 */ /* 0x000ea80000300a00 */
[----:B------:R2:W-:Y:S04]  /*11a30*/  LDGSTS.E [R10+0x2800c], desc[UR8][R238.64], !P0 ;  /* 0x2800c000ee0a7fae */ /* 0x0005e8000c121848 */
[----:B------:R-:W2:Y:S04]  /*11a40*/  LDL.LU.64 R20, [R1+0x330] ;  /* 0x0003300001147983 */ /* 0x000ea80000300a00 */
[----:B------:R2:W-:Y:S01]  /*11a50*/  LDGSTS.E [R10+0x2c00c], desc[UR8][R8.64], !P0 ;  /* 0x2c00c000080a7fae */ /* 0x0005e2000c121848 */
[----:B------:R-:W-:Y:S01]  /*11a60*/  ISETP.GE.U32.AND P6, PT, R0, 0x7ffffeaf, PT ;  /* 0x7ffffeaf0000780c */ /* 0x000fe20003fc6070 */
[----:B----4-:R-:W-:-:S04]  /*11a70*/  IMAD.WIDE R12, R251, 0x4, R12 ;  /* 0x00000004fb0c7825 */ /* 0x010fc800078e020c */
[C---:B---3--:R-:W-:Y:S01]  /*11a80*/  IMAD.WIDE R14, R251.reuse, 0x4, R14 ;  /* 0x00000004fb0e7825 */ /* 0x048fe200078e020e */
[----:B------:R3:W-:Y:S03]  /*11a90*/  STL.64 [R1+0x7a8], R12 ;  /* 0x0007a80c01007387 */ /* 0x0007e60000100a00 */
[C---:B--2---:R-:W-:Y:S01]  /*11aa0*/  IMAD.WIDE R18, R251.reuse, 0x4, R18 ;  /* 0x00000004fb127825 */ /* 0x044fe200078e0212 */
[----:B------:R2:W-:Y:S03]  /*11ab0*/  STL.64 [R1+0x7a0], R14 ;  /* 0x0007a00e01007387 */ /* 0x0005e60000100a00 */
[----:B------:R-:W-:Y:S01]  /*11ac0*/  IMAD.WIDE R22, R251, 0x4, R22 ;  /* 0x00000004fb167825 */ /* 0x000fe200078e0216 */
[----:B------:R-:W-:Y:S01]  /*11ad0*/  LDGSTS.E [R10+0x30000], desc[UR8][R12.64], !P5 ;  /* 0x300000000c0a7fae */ /* 0x000fe2000e921848 */
[----:B------:R-:W-:Y:S01]  /*11ae0*/  ISETP.GE.U32.AND P1, PT, R5, 0x7ffffead, PT ;  /* 0x7ffffead0500780c */ /* 0x000fe20003f26070 */
[----:B------:R-:W4:Y:S01]  /*11af0*/  LDC R0, c[0x0][0x230] ;  /* 0x00008c00ff007b82 */ /* 0x000f220000000800 */
[C---:B------:R-:W-:Y:S01]  /*11b00*/  IMAD.WIDE R238, R251.reuse, 0x4, R248 ;  /* 0x00000004fbee7825 */ /* 0x040fe200078e02f8 */
[----:B------:R-:W-:Y:S03]  /*11b10*/  LDGSTS.E [R10+0x34000], desc[UR8][R14.64], !P5 ;  /* 0x340000000e0a7fae */ /* 0x000fe6000e921848 */
[----:B------:R-:W-:Y:S01]  /*11b20*/  IMAD.WIDE R8, R251, 0x4, R246 ;  /* 0x00000004fb087825 */ /* 0x000fe200078e02f6 */
[----:B------:R1:W-:Y:S03]  /*11b30*/  LDGSTS.E [R10+0x30004], desc[UR8][R238.64], !P6 ;  /* 0x30004000ee0a7fae */ /* 0x0003e6000f121848 */
[----:B------:R-:W-:Y:S01]  /*11b40*/  VIADD R4, R4, 0xffffff0f ;  /* 0xffffff0f04047836 */ /* 0x000fe20000000000 */
[----:B------:R-:W4:Y:S01]  /*11b50*/  LDL.LU.64 R246, [R1+0x160] ;  /* 0x0001600001f67983 */ /* 0x000f220000300a00 */
[----:B------:R-:W-:Y:S01]  /*11b60*/  VIADD R3, R3, 0xffffff0e ;  /* 0xffffff0e03037836 */ /* 0x000fe20000000000 */
[----:B------:R-:W-:Y:S01]  /*11b70*/  IADD3 R2, R2, -0xf3, RZ ;  /* 0xffffff0d02027810 */ /* 0x000fe20007ffe0ff */
[----:B------:R-:W4:Y:S01]  /*11b80*/  LDC R5, c[0x0][0x230] ;  /* 0x00008c00ff057b82 */ /* 0x000f220000000800 */
[----:B------:R-:W4:Y:S04]  /*11b90*/  LDL.LU.64 R248, [R1+0x158] ;  /* 0x0001580001f87983 */ /* 0x000f280000300a00 */
[----:B------:R1:W-:Y:S04]  /*11ba0*/  STL.64 [R1+0x798], R238 ;  /* 0x000798ee01007387 */ /* 0x0003e80000100a00 */
[----:B------:R1:W-:Y:S04]  /*11bb0*/  STL.64 [R1+0x790], R8 ;  /* 0x0007900801007387 */ /* 0x0003e80000100a00 */
[----:B---3--:R-:W3:Y:S04]  /*11bc0*/  LDL.LU.64 R12, [R1+0x150] ;  /* 0x00015000010c7983 */ /* 0x008ee80000300a00 */
[----:B--2---:R-:W2:Y:S01]  /*11bd0*/  LDL.LU.64 R14, [R1+0x148] ;  /* 0x00014800010e7983 */ /* 0x004ea20000300a00 */
[----:B-1----:R-:W-:-:S03]  /*11be0*/  VIADD R238, R6, 0xffffff6b ;  /* 0xffffff6b06ee7836 */ /* 0x002fc60000000000 */
[----:B------:R1:W-:Y:S01]  /*11bf0*/  LDGSTS.E [R10+0x34004], desc[UR8][R8.64], !P6 ;  /* 0x34004000080a7fae */ /* 0x0003e2000f121848 */
[----:B------:R-:W-:-:S03]  /*11c00*/  IMAD.WIDE R6, R251, 0x4, R20 ;  /* 0x00000004fb067825 */ /* 0x000fc600078e0214 */
[----:B------:R1:W-:Y:S04]  /*11c10*/  STL.64 [R1+0x788], R18 ;  /* 0x0007881201007387 */ /* 0x0003e80000100a00 */
[----:B------:R4:W-:Y:S01]  /*11c20*/  STL.64 [R1+0x780], R22 ;  /* 0x0007801601007387 */ /* 0x0009e20000100a00 */
[----:B-1----:R-:W-:-:S03]  /*11c30*/  IMAD.WIDE R8, R251, 0x4, R16 ;  /* 0x00000004fb087825 */ /* 0x002fc600078e0210 */
[----:B------:R-:W-:Y:S04]  /*11c40*/  LDGSTS.E [R10+0x30008], desc[UR8][R18.64], !P2 ;  /* 0x30008000120a7fae */ /* 0x000fe8000d121848 */
[----:B------:R-:W2:Y:S04]  /*11c50*/  LDL.LU.64 R16, [R1+0x140] ;  /* 0x0001400001107983 */ /* 0x000ea80000300a00 */
[----:B------:R-:W2:Y:S04]  /*11c60*/  LDL.LU.64 R20, [R1+0x138] ;  /* 0x0001380001147983 */ /* 0x000ea80000300a00 */
[----:B------:R-:W-:Y:S04]  /*11c70*/  STL.64 [R1+0x778], R8 ;  /* 0x0007780801007387 */ /* 0x000fe80000100a00 */
[----:B------:R1:W-:Y:S04]  /*11c80*/  STL.64 [R1+0x770], R6 ;  /* 0x0007700601007387 */ /* 0x0003e80000100a00 */
[----:B------:R-:W2:Y:S04]  /*11c90*/  LDL.LU.64 R18, [R1+0x130] ;  /* 0x0001300001127983 */ /* 0x000ea80000300a00 */
[----:B------:R-:W-:Y:S04]  /*11ca0*/  LDGSTS.E [R10+0x34008], desc[UR8][R22.64], !P2 ;  /* 0x34008000160a7fae */ /* 0x000fe8000d121848 */
[----:B----4-:R-:W4:Y:S01]  /*11cb0*/  LDL.LU.64 R22, [R1+0x128] ;  /* 0x0001280001167983 */ /* 0x010f220000300a00 */
[----:B------:R-:W-:-:S02]  /*11cc0*/  ISETP.GE.U32.AND P3, PT, R4, 0x7ffffe90, PT ;  /* 0x7ffffe900400780c */ /* 0x000fc40003f66070 */
[----:B------:R-:W-:Y:S01]  /*11cd0*/  ISETP.GE.U32.AND P2, PT, R238, 0x7ffffeec, PT ;  /* 0x7ffffeecee00780c */ /* 0x000fe20003f46070 */
[----:B------:R-:W-:Y:S01]  /*11ce0*/  LDGSTS.E [R10+0x3000c], desc[UR8][R8.64], !P1 ;  /* 0x3000c000080a7fae */ /* 0x000fe2000c921848 */
[----:B------:R-:W-:Y:S01]  /*11cf0*/  ISETP.GE.U32.AND P0, PT, R3, 0x7ffffe8f, PT ;  /* 0x7ffffe8f0300780c */ /* 0x000fe20003f06070 */
[----:B------:R-:W-:Y:S01]  /*11d00*/  VIADD R0, R0, 0xffffff0c ;  /* 0xffffff0c00007836 */ /* 0x000fe20000000000 */
[----:B------:R-:W-:Y:S01]  /*11d10*/  ISETP.GE.U32.AND P5, PT, R2, 0x7ffffe8e, PT ;  /* 0x7ffffe8e0200780c */ /* 0x000fe20003fa6070 */
[----:B------:R1:W-:Y:S01]  /*11d20*/  LDGSTS.E [R10+0x3400c], desc[UR8][R6.64], !P1 ;  /* 0x3400c000060a7fae */ /* 0x0003e2000c921848 */
[----:B------:R-:W2:Y:S01]  /*11d30*/  LDC R4, c[0x0][0x230] ;  /* 0x00008c00ff047b82 */ /* 0x000ea20000000800 */
[----:B------:R-:W-:-:S07]  /*11d40*/  IMAD.WIDE R246, R251, 0x4, R246 ;  /* 0x00000004fbf67825 */ /* 0x000fce00078e02f6 */
[----:B-1----:R-:W1:Y:S01]  /*11d50*/  LDC R6, c[0x0][0x230] ;  /* 0x00008c00ff067b82 */ /* 0x002e620000000800 */
[C---:B------:R-:W-:Y:S01]  /*11d60*/  IMAD.WIDE R240, R251.reuse, 0x4, R248 ;  /* 0x00000004fbf07825 */ /* 0x040fe200078e02f8 */
[----:B------:R1:W-:Y:S04]  /*11d70*/  STL.64 [R1+0x5b0], R246 ;  /* 0x0005b0f601007387 */ /* 0x0003e80000100a00 */
[----:B------:R-:W-:Y:S01]  /*11d80*/  STL.64 [R1+0x5b8], R240 ;  /* 0x0005b8f001007387 */ /* 0x000fe20000100a00 */
[----:B---3--:R-:W-:-:S03]  /*11d90*/  IMAD.WIDE R238, R251, 0x4, R12 ;  /* 0x00000004fbee7825 */ /* 0x008fc600078e020c */
[----:B------:R-:W-:Y:S01]  /*11da0*/  LDGSTS.E [R10+0x38000], desc[UR8][R246.64], !P3 ;  /* 0x38000000f60a7fae */ /* 0x000fe2000d921848 */
[----:B--2---:R-:W-:-:S03]  /*11db0*/  IMAD.WIDE R8, R251, 0x4, R14 ;  /* 0x00000004fb087825 */ /* 0x004fc600078e020e */
[----:B------:R-:W-:Y:S01]  /*11dc0*/  LDGSTS.E [R10+0x3c000], desc[UR8][R240.64], !P3 ;  /* 0x3c000000f00a7fae */ /* 0x000fe2000d921848 */
[----:B------:R-:W-:-:S03]  /*11dd0*/  IMAD.WIDE R16, R251, 0x4, R16 ;  /* 0x00000004fb107825 */ /* 0x000fc600078e0210 */
[----:B------:R-:W2:Y:S01]  /*11de0*/  LDL.LU.64 R14, [R1+0x728] ;  /* 0x00072800010e7983 */ /* 0x000ea20000300a00 */
[----:B------:R-:W-:-:S03]  /*11df0*/  IMAD.WIDE R20, R251, 0x4, R20 ;  /* 0x00000004fb147825 */ /* 0x000fc600078e0214 */
[----:B------:R-:W3:Y:S01]  /*11e00*/  LDL.LU.64 R12, [R1+0x720] ;  /* 0x00072000010c7983 */ /* 0x000ee20000300a00 */
[----:B------:R-:W-:Y:S01]  /*11e10*/  ISETP.GE.U32.AND P6, PT, R0, 0x7ffffe8d, PT ;  /* 0x7ffffe8d0000780c */ /* 0x000fe20003fc6070 */
[----:B------:R-:W3:Y:S02]  /*11e20*/  LDC R3, c[0x0][0x230] ;  /* 0x00008c00ff037b82 */ /* 0x000ee40000000800 */
[----:B------:R4:W-:Y:S04]  /*11e30*/  STL.64 [R1+0x5c0], R238 ;  /* 0x0005c0ee01007387 */ /* 0x0009e80000100a00 */
[----:B------:R4:W-:Y:S01]  /*11e40*/  STL.64 [R1+0x5c8], R8 ;  /* 0x0005c80801007387 */ /* 0x0009e20000100a00 */
[----:B------:R-:W-:Y:S01]  /*11e50*/  IADD3 R5, R5, -0x96, RZ ;  /* 0xffffff6a05057810 */ /* 0x000fe20007ffe0ff */
[----:B------:R-:W-:Y:S01]  /*11e60*/  VIADD R4, R4, 0xffffff69 ;  /* 0xffffff6904047836 */ /* 0x000fe20000000000 */
[----:B------:R-:W3:Y:S01]  /*11e70*/  LDC R2, c[0x0][0x230] ;  /* 0x00008c00ff027b82 */ /* 0x000ee20000000800 */
[----:B------:R-:W3:Y:S04]  /*11e80*/  LDL.LU.64 R248, [R1+0x718] ;  /* 0x0007180001f87983 */ /* 0x000ee80000300a00 */
[----:B-1----:R-:W3:Y:S03]  /*11e90*/  LDL.LU.64 R246, [R1+0x710] ;  /* 0x0007100001f67983 */ /* 0x002ee60000300a00 */
[----:B------:R-:W1:Y:S01]  /*11ea0*/  LDC R0, c[0x0][0x230] ;  /* 0x00008c00ff007b82 */ /* 0x000e620000000800 */
[----:B------:R4:W-:Y:S04]  /*11eb0*/  LDGSTS.E [R10+0x38004], desc[UR8][R238.64], !P0 ;  /* 0x38004000ee0a7fae */ /* 0x0009e8000c121848 */
[----:B------:R4:W-:Y:S04]  /*11ec0*/  LDGSTS.E [R10+0x3c004], desc[UR8][R8.64], !P0 ;  /* 0x3c004000080a7fae */ /* 0x0009e8000c121848 */
[----:B------:R4:W-:Y:S02]  /*11ed0*/  STL.64 [R1+0x5d0], R16 ;  /* 0x0005d01001007387 */ /* 0x0009e40000100a00 */
[----:B----4-:R-:W-:-:S02]  /*11ee0*/  IMAD.WIDE R238, R251, 0x4, R18 ;  /* 0x00000004fbee7825 */ /* 0x010fc400078e0212 */
[----:B------:R4:W-:Y:S02]  /*11ef0*/  STL.64 [R1+0x5d8], R20 ;  /* 0x0005d81401007387 */ /* 0x0009e40000100a00 */
[----:B------:R-:W-:Y:S02]  /*11f00*/  IMAD.WIDE R8, R251, 0x4, R22 ;  /* 0x00000004fb087825 */ /* 0x000fe400078e0216 */
[----:B------:R-:W3:Y:S04]  /*11f10*/  LDL.LU.64 R18, [R1+0x708] ;  /* 0x0007080001127983 */ /* 0x000ee80000300a00 */
[----:B------:R-:W-:Y:S04]  /*11f20*/  LDGSTS.E [R10+0x38008], desc[UR8][R16.64], !P5 ;  /* 0x38008000100a7fae */ /* 0x000fe8000e921848 */
[----:B------:R1:W-:Y:S04]  /*11f30*/  STL.64 [R1+0x5e0], R238 ;  /* 0x0005e0ee01007387 */ /* 0x0003e80000100a00 */
[----:B------:R-:W-:Y:S04]  /*11f40*/  LDGSTS.E [R10+0x3c008], desc[UR8][R20.64], !P5 ;  /* 0x3c008000140a7fae */ /* 0x000fe8000e921848 */
[----:B------:R-:W3:Y:S04]  /*11f50*/  LDL.LU.64 R16, [R1+0x700] ;  /* 0x0007000001107983 */ /* 0x000ee80000300a00 */
[----:B------:R3:W-:Y:S04]  /*11f60*/  STL.64 [R1+0x5e8], R8 ;  /* 0x0005e80801007387 */ /* 0x0007e80000100a00 */
[----:B----4-:R-:W4:Y:S04]  /*11f70*/  LDL.LU.64 R20, [R1+0x6f8] ;  /* 0x0006f80001147983 */ /* 0x010f280000300a00 */
[----:B------:R-:W4:Y:S04]  /*11f80*/  LDL.LU.64 R22, [R1+0x6f0] ;  /* 0x0006f00001167983 */ /* 0x000f280000300a00 */
[----:B------:R1:W-:Y:S04]  /*11f90*/  LDGSTS.E [R10+0x3800c], desc[UR8][R238.64], !P6 ;  /* 0x3800c000ee0a7fae */ /* 0x0003e8000f121848 */
[----:B------:R3:W-:Y:S01]  /*11fa0*/  LDGSTS.E [R10+0x3c00c], desc[UR8][R8.64], !P6 ;  /* 0x3c00c000080a7fae */ /* 0x0007e2000f121848 */
[----:B-1----:R-:W-:Y:S01]  /*11fb0*/  VIADD R238, R6, 0xffffff49 ;  /* 0xffffff4906ee7836 */ /* 0x002fe20000000000 */
[----:B------:R-:W-:-:S02]  /*11fc0*/  ISETP.GE.U32.AND P1, PT, R5, 0x7ffffeeb, PT ;  /* 0x7ffffeeb0500780c */ /* 0x000fc40003f26070 */
[----:B------:R-:W-:Y:S01]  /*11fd0*/  ISETP.GE.U32.AND P3, PT, R4, 0x7ffffeea, PT ;  /* 0x7ffffeea0400780c */ /* 0x000fe20003f66070 */
[----:B--2---:R-:W-:-:S04]  /*11fe0*/  IMAD.WIDE R14, R251, 0x4, R14 ;  /* 0x00000004fb0e7825 */ /* 0x004fc800078e020e */
[----:B---3--:R-:W-:Y:S01]  /*11ff0*/  IMAD.WIDE R12, R251, 0x4, R12 ;  /* 0x00000004fb0c7825 */ /* 0x008fe200078e020c */
[----:B------:R-:W-:Y:S03]  /*12000*/  STL.64 [R1+0xbd8], R14 ;  /* 0x000bd80e01007387 */ /* 0x000fe60000100a00 */
[----:B------:R-:W-:Y:S01]  /*12010*/  VIADD R3, R3, 0xffffff68 ;  /* 0xffffff6803037836 */ /* 0x000fe20000000000 */
[----:B------:R-:W-:Y:S01]  /*12020*/  LDGSTS.E [R11+0x20000], desc[UR8][R14.64], !P2 ;  /* 0x200000000e0b7fae */ /* 0x000fe2000d121848 */
[----:B------:R-:W-:Y:S01]  /*12030*/  IADD3 R2, R2, -0xb5, RZ ;  /* 0xffffff4b02027810 */ /* 0x000fe20007ffe0ff */
[----:B------:R-:W-:Y:S01]  /*12040*/  VIADD R0, R0, 0xffffff4a ;  /* 0xffffff4a00007836 */ /* 0x000fe20000000000 */
[----:B------:R-:W1:Y:S01]  /*12050*/  LDC R5, c[0x0][0x230] ;  /* 0x00008c00ff057b82 */ /* 0x000e620000000800 */
[----:B------:R2:W-:Y:S04]  /*12060*/  STL.64 [R1+0xbd0], R12 ;  /* 0x000bd00c01007387 */ /* 0x0005e80000100a00 */
[----:B------:R-:W-:Y:S01]  /*12070*/  LDGSTS.E [R11+0x24000], desc[UR8][R12.64], !P2 ;  /* 0x240000000c0b7fae */ /* 0x000fe2000d121848 */
[----:B------:R-:W-:-:S02]  /*12080*/  IMAD.WIDE R6, R251, 0x4, R246 ;  /* 0x00000004fb067825 */ /* 0x000fc400078e02f6 */
[----:B------:R-:W3:Y:S02]  /*12090*/  LDC R4, c[0x0][0x230] ;  /* 0x00008c00ff047b82 */ /* 0x000ee40000000800 */
[C---:B------:R-:W-:Y:S01]  /*120a0*/  IMAD.WIDE R8, R251.reuse, 0x4, R248 ;  /* 0x00000004fb087825 */ /* 0x040fe200078e02f8 */
[----:B--2---:R-:W2:Y:S04]  /*120b0*/  LDL.LU.64 R12, [R1+0x528] ;  /* 0x00052800010c7983 */ /* 0x004ea80000300a00 */
[----:B------:R-:W-:Y:S04]  /*120c0*/  STL.64 [R1+0xbc0], R6 ;  /* 0x000bc00601007387 */ /* 0x000fe80000100a00 */
[----:B------:R-:W2:Y:S04]  /*120d0*/  LDL.LU.64 R14, [R1+0x520] ;  /* 0x00052000010e7983 */ /* 0x000ea80000300a00 */
[----:B------:R-:W2:Y:S04]  /*120e0*/  LDL.LU.64 R248, [R1+0x518] ;  /* 0x0005180001f87983 */ /* 0x000ea80000300a00 */
[----:B------:R-:W2:Y:S01]  /*120f0*/  LDL.LU.64 R246, [R1+0x510] ;  /* 0x0005100001f67983 */ /* 0x000ea20000300a00 */
[----:B------:R-:W-:Y:S01]  /*12100*/  IMAD.WIDE R18, R251, 0x4, R18 ;  /* 0x00000004fb127825 */ /* 0x000fe200078e0212 */
[----:B------:R-:W-:-:S02]  /*12110*/  ISETP.GE.U32.AND P2, PT, R238, 0x7ffffeca, PT ;  /* 0x7ffffecaee00780c */ /* 0x000fc40003f46070 */
[----:B------:R1:W-:Y:S04]  /*12120*/  STL.64 [R1+0x1350], R8 ;  /* 0x0013500801007387 */ /* 0x0003e80000100a00 */
[----:B------:R3:W-:Y:S01]  /*12130*/  STL.64 [R1+0xbb8], R18 ;  /* 0x000bb81201007387 */ /* 0x0007e20000100a00 */
[----:B------:R-:W-:-:S03]  /*12140*/  IMAD.WIDE R16, R251, 0x4, R16 ;  /* 0x00000004fb107825 */ /* 0x000fc600078e0210 */
[----:B------:R1:W-:Y:S04]  /*12150*/  LDGSTS.E [R11+0x20004], desc[UR8][R8.64], !P1 ;  /* 0x20004000080b7fae */ /* 0x0003e8000c921848 */
[----:B------:R3:W-:Y:S01]  /*12160*/  STL.64 [R1+0xbb0], R16 ;  /* 0x000bb01001007387 */ /* 0x0007e20000100a00 */
[----:B----4-:R-:W-:-:S03]  /*12170*/  IMAD.WIDE R238, R251, 0x4, R20 ;  /* 0x00000004fbee7825 */ /* 0x010fc600078e0214 */
[----:B------:R4:W-:Y:S04]  /*12180*/  LDGSTS.E [R11+0x24004], desc[UR8][R6.64], !P1 ;  /* 0x24004000060b7fae */ /* 0x0009e8000c921848 */
[----:B------:R-:W2:Y:S01]  /*12190*/  LDL.LU.64 R20, [R1+0x508] ;  /* 0x0005080001147983 */ /* 0x000ea20000300a00 */
[----:B------:R-:W-:Y:S01]  /*121a0*/  ISETP.GE.U32.AND P0, PT, R3, 0x7ffffee9, PT ;  /* 0x7ffffee90300780c */ /* 0x000fe20003f06070 */
[----:B-1----:R-:W1:Y:S02]  /*121b0*/  LDC R8, c[0x0][0x230] ;  /* 0x00008c00ff087b82 */ /* 0x002e640000000800 */
[----:B------:R-:W-:Y:S04]  /*121c0*/  LDGSTS.E [R11+0x20008], desc[UR8][R18.64], !P3 ;  /* 0x20008000120b7fae */ /* 0x000fe8000d921848 */
[----:B------:R2:W-:Y:S01]  /*121d0*/  STL.64 [R1+0xba8], R238 ;  /* 0x000ba8ee01007387 */ /* 0x0005e20000100a00 */
[----:B----4-:R-:W-:Y:S01]  /*121e0*/  IMAD.WIDE R6, R251, 0x4, R22 ;  /* 0x00000004fb067825 */ /* 0x010fe200078e0216 */
[----:B------:R-:W-:Y:S01]  /*121f0*/  ISETP.GE.U32.AND P5, PT, R2, 0x7ffffecc, PT ;  /* 0x7ffffecc0200780c */ /* 0x000fe20003fa6070 */
[----:B------:R-:W4:Y:S01]  /*12200*/  LDC R3, c[0x0][0x230] ;  /* 0x00008c00ff037b82 */ /* 0x000f220000000800 */
[----:B------:R-:W-:Y:S04]  /*12210*/  LDGSTS.E [R11+0x24008], desc[UR8][R16.64], !P3 ;  /* 0x24008000100b7fae */ /* 0x000fe8000d921848 */
[----:B---3--:R-:W3:Y:S01]  /*12220*/  LDL.LU.64 R18, [R1+0x500] ;  /* 0x0005000001127983 */ /* 0x008ee20000300a00 */
[----:B------:R-:W-:-:S02]  /*12230*/  ISETP.GE.U32.AND P6, PT, R0, 0x7ffffecb, PT ;  /* 0x7ffffecb0000780c */ /* 0x000fc40003fc6070 */
[----:B------:R-:W-:Y:S01]  /*12240*/  IADD3 R5, R5, -0xb8, RZ ;  /* 0xffffff4805057810 */ /* 0x000fe20007ffe0ff */
[----:B------:R2:W-:Y:S01]  /*12250*/  LDGSTS.E [R11+0x2000c], desc[UR8][R238.64], !P0 ;  /* 0x2000c000ee0b7fae */ /* 0x0005e2000c121848 */
[----:B------:R-:W-:Y:S01]  /*12260*/  VIADD R4, R4, 0xffffff2b ;  /* 0xffffff2b04047836 */ /* 0x000fe20000000000 */
[----:B------:R-:W4:Y:S02]  /*12270*/  LDC R2, c[0x0][0x230] ;  /* 0x00008c00ff027b82 */ /* 0x000f240000000800 */
[----:B------:R-:W4:Y:S04]  /*12280*/  LDL.LU.64 R16, [R1+0x4f8] ;  /* 0x0004f80001107983 */ /* 0x000f280000300a00 */
[----:B------:R-:W4:Y:S02]  /*12290*/  LDL.LU.64 R22, [R1+0x4f0] ;  /* 0x0004f00001167983 */ /* 0x000f240000300a00 */
[----:B------:R-:W4:Y:S02]  /*122a0*/  LDC R0, c[0x0][0x230] ;  /* 0x00008c00ff007b82 */ /* 0x000f240000000800 */
[----:B------:R1:W-:Y:S04]  /*122b0*/  LDGSTS.E [R11+0x2400c], desc[UR8][R6.64], !P0 ;  /* 0x2400c000060b7fae */ /* 0x0003e8000c121848 */
[----:B------:R1:W-:Y:S01]  /*122c0*/  STL.64 [R1+0x1358], R6 ;  /* 0x0013580601007387 */ /* 0x0003e20000100a00 */
[----:B--2---:R-:W-:-:S04]  /*122d0*/  IMAD.WIDE R12, R251, 0x4, R12 ;  /* 0x00000004fb0c7825 */ /* 0x004fc800078e020c */
[C---:B------:R-:W-:Y:S01]  /*122e0*/  IMAD.WIDE R14, R251.reuse, 0x4, R14 ;  /* 0x00000004fb0e7825 */ /* 0x040fe200078e020e */
[----:B------:R2:W-:Y:S03]  /*122f0*/  STL.64 [R1+0x9f0], R12 ;  /* 0x0009f00c01007387 */ /* 0x0005e60000100a00 */
[C---:B------:R-:W-:Y:S01]  /*12300*/  IMAD.WIDE R238, R251.reuse, 0x4, R248 ;  /* 0x00000004fbee7825 */ /* 0x040fe200078e02f8 */
[----:B------:R2:W-:Y:S03]  /*12310*/  STL.64 [R1+0x9e8], R14 ;  /* 0x0009e80e01007387 */ /* 0x0005e60000100a00 */
[C---:B-1----:R-:W-:Y:S01]  /*12320*/  IMAD.WIDE R6, R251.reuse, 0x4, R246 ;  /* 0x00000004fb067825 */ /* 0x042fe200078e02f6 */
[----:B------:R-:W4:Y:S04]  /*12330*/  LDL.LU.64 R248, [R1+0x328] ;  /* 0x0003280001f87983 */ /* 0x000f280000300a00 */
[----:B------:R-:W4:Y:S04]  /*12340*/  LDL.LU.64 R246, [R1+0x320] ;  /* 0x0003200001f67983 */ /* 0x000f280000300a00 */
[----:B------:R1:W-:Y:S04]  /*12350*/  STL.64 [R1+0x9e0], R238 ;  /* 0x0009e0ee01007387 */ /* 0x0003e80000100a00 */
[----:B------:R-:W-:Y:S04]  /*12360*/  LDGSTS.E [R11+0x28000], desc[UR8][R12.64], !P5 ;  /* 0x280000000c0b7fae */ /* 0x000fe8000e921848 */
[----:B------:R4:W-:Y:S04]  /*12370*/  STL.64 [R1+0x9d8], R6 ;  /* 0x0009d80601007387 */ /* 0x0009e80000100a00 */
[----:B------:R-:W-:Y:S04]  /*12380*/  LDGSTS.E [R11+0x2c000], desc[UR8][R14.64], !P5 ;  /* 0x2c0000000e0b7fae */ /* 0x000fe8000e921848 */
[----:B--2---:R-:W2:Y:S01]  /*12390*/  LDL.LU.64 R12, [R1+0x318] ;  /* 0x00031800010c7983 */ /* 0x004ea20000300a00 */
[----:B------:R-:W-:-:S03]  /*123a0*/  IMAD.WIDE R20, R251, 0x4, R20 ;  /* 0x00000004fb147825 */ /* 0x000fc600078e0214 */
[----:B------:R1:W-:Y:S04]  /*123b0*/  LDGSTS.E [R11+0x28004], desc[UR8][R238.64], !P6 ;  /* 0x28004000ee0b7fae */ /* 0x0003e8000f121848 */
[----:B------:R-:W2:Y:S04]  /*123c0*/  LDL.LU.64 R14, [R1+0x310] ;  /* 0x00031000010e7983 */ /* 0x000ea80000300a00 */
[----:B------:R4:W-:Y:S01]  /*123d0*/  LDGSTS.E [R11+0x2c004], desc[UR8][R6.64], !P6 ;  /* 0x2c004000060b7fae */ /* 0x0009e2000f121848 */
[----:B---3--:R-:W-:-:S03]  /*123e0*/  IMAD.WIDE R18, R251, 0x4, R18 ;  /* 0x00000004fb127825 */ /* 0x008fc600078e0212 */
[----:B------:R3:W-:Y:S01]  /*123f0*/  STL.64 [R1+0x9d0], R20 ;  /* 0x0009d01401007387 */ /* 0x0007e20000100a00 */
[----:B-1----:R-:W-:-:S03]  /*12400*/  VIADD R238, R8, 0xffffff0b ;  /* 0xffffff0b08ee7836 */ /* 0x002fc60000000000 */
[----:B------:R1:W-:Y:S01]  /*12410*/  STL.64 [R1+0x9c8], R18 ;  /* 0x0009c81201007387 */ /* 0x0003e20000100a00 */
[----:B----4-:R-:W-:-:S03]  /*12420*/  IMAD.WIDE R8, R251, 0x4, R16 ;  /* 0x00000004fb087825 */ /* 0x010fc600078e0210 */
[----:B------:R-:W-:Y:S01]  /*12430*/  LDGSTS.E [R11+0x28008], desc[UR8][R20.64], !P2 ;  /* 0x28008000140b7fae */ /* 0x000fe2000d121848 */
[----:B------:R-:W-:-:S03]  /*12440*/  IMAD.WIDE R6, R251, 0x4, R22 ;  /* 0x00000004fb067825 */ /* 0x000fc600078e0216 */
[----:B------:R-:W4:Y:S04]  /*12450*/  LDL.LU.64 R16, [R1+0x308] ;  /* 0x0003080001107983 */ /* 0x000f280000300a00 */
[----:B------:R-:W4:Y:S04]  /*12460*/  LDL.LU.64 R22, [R1+0x300] ;  /* 0x0003000001167983 */ /* 0x000f280000300a00 */
[----:B------:R-:W-:Y:S04]  /*12470*/  STL.64 [R1+0x9c0], R8 ;  /* 0x0009c00801007387 */ /* 0x000fe80000100a00 */
[----:B------:R1:W-:Y:S04]  /*12480*/  STL.64 [R1+0x9b8], R6 ;  /* 0x0009b80601007387 */ /* 0x0003e80000100a00 */
[----:B---3--:R-:W3:Y:S04]  /*12490*/  LDL.LU.64 R20, [R1+0x2f8] ;  /* 0x0002f80001147983 */ /* 0x008ee80000300a00 */
[----:B------:R-:W-:Y:S04]  /*124a0*/  LDGSTS.E [R11+0x2c008], desc[UR8][R18.64], !P2 ;  /* 0x2c008000120b7fae */ /* 0x000fe8000d121848 */
[----:B-1----:R-:W3:Y:S01]  /*124b0*/  LDL.LU.64 R18, [R1+0x2f0] ;  /* 0x0002f00001127983 */ /* 0x002ee20000300a00 */
[----:B------:R-:W-:-:S02]  /*124c0*/  ISETP.GE.U32.AND P1, PT, R5, 0x7ffffec9, PT ;  /* 0x7ffffec90500780c */ /* 0x000fc40003f26070 */
[----:B------:R-:W-:Y:S01]  /*124d0*/  ISETP.GE.U32.AND P3, PT, R4, 0x7ffffeac, PT ;  /* 0x7ffffeac0400780c */ /* 0x000fe20003f66070 */
[----:B------:R-:W-:Y:S01]  /*124e0*/  VIADD R3, R3, 0xffffff2a ;  /* 0xffffff2a03037836 */ /* 0x000fe20000000000 */
[----:B------:R-:W-:Y:S02]  /*124f0*/  ISETP.GE.U32.AND P2, PT, R238, 0x7ffffe8c, PT ;  /* 0x7ffffe8cee00780c */ /* 0x000fe40003f46070 */
[----:B------:R-:W-:Y:S01]  /*12500*/  IADD3 R2, R2, -0xd7, RZ ;  /* 0xffffff2902027810 */ /* 0x000fe20007ffe0ff */
[----:B------:R-:W-:Y:S01]  /*12510*/  VIADD R0, R0, 0xffffff28 ;  /* 0xffffff2800007836 */ /* 0x000fe20000000000 */
[----:B------:R-:W1:Y:S05]  /*12520*/  LDC R5, c[0x0][0x230] ;  /* 0x00008c00ff057b82 */ /* 0x000e6a0000000800 */
[----:B------:R-:W-:Y:S03]  /*12530*/  LDGSTS.E [R11+0x2800c], desc[UR8][R8.64], !P1 ;  /* 0x2800c000080b7fae */ /* 0x000fe6000c921848 */
[----:B------:R-:W1:Y:S01]  /*12540*/  LDC R4, c[0x0][0x230] ;  /* 0x00008c00ff047b82 */ /* 0x000e620000000800 */
[----:B------:R1:W-:Y:S01]  /*12550*/  LDGSTS.E [R11+0x2c00c], desc[UR8][R6.64], !P1 ;  /* 0x2c00c000060b7fae */ /* 0x0003e2000c921848 */
[----:B------:R-:W-:-:S02]  /*12560*/  ISETP.GE.U32.AND P0, PT, R3, 0x7ffffeab, PT ;  /* 0x7ffffeab0300780c */ /* 0x000fc40003f06070 */
[----:B------:R-:W-:Y:S01]  /*12570*/  ISETP.GE.U32.AND P5, PT, R2, 0x7ffffeaa, PT ;  /* 0x7ffffeaa0200780c */ /* 0x000fe20003fa6070 */
[----:B------:R-:W-:-:S03]  /*12580*/  IMAD.WIDE R240, R251, 0x4, R248 ;  /* 0x00000004fbf07825 */ /* 0x000fc600078e02f8 */
[----:B-1----:R-:W1:Y:S01]  /*12590*/  LDC R6, c[0x0][0x230] ;  /* 0x00008c00ff067b82 */ /* 0x002e620000000800 */
[C---:B------:R-:W-:Y:S01]  /*125a0*/  IMAD.WIDE R246, R251.reuse, 0x4, R246 ;  /* 0x00000004fbf67825 */ /* 0x040fe200078e02f6 */
[----:B------:R3:W-:Y:S04]  /*125b0*/  STL.64 [R1+0x768], R240 ;  /* 0x000768f001007387 */ /* 0x0007e80000100a00 */
[----:B------:R-:W-:Y:S01]  /*125c0*/  STL.64 [R1+0x6f0], R246 ;  /* 0x0006f0f601007387 */ /* 0x000fe20000100a00 */
[----:B--2---:R-:W-:-:S03]  /*125d0*/  IMAD.WIDE R238, R251, 0x4, R12 ;  /* 0x00000004fbee7825 */ /* 0x004fc600078e020c */
[----:B------:R-:W-:Y:S01]  /*125e0*/  LDGSTS.E [R11+0x30000], desc[UR8][R240.64], !P3 ;  /* 0x30000000f00b7fae */ /* 0x000fe2000d921848 */
[----:B----4-:R-:W-:-:S03]  /*125f0*/  IMAD.WIDE R22, R251, 0x4, R22 ;  /* 0x00000004fb167825 */ /* 0x010fc600078e0216 */
[----:B------:R-:W-:Y:S01]  /*12600*/  LDGSTS.E [R11+0x34000], desc[UR8][R246.64], !P3 ;  /* 0x34000000f60b7fae */ /* 0x000fe2000d921848 */
[----:B---3--:R-:W-:-:S03]  /*12610*/  IMAD.WIDE R20, R251, 0x4, R20 ;  /* 0x00000004fb147825 */ /* 0x008fc600078e0214 */
[----:B------:R2:W-:Y:S01]  /*12620*/  LDGSTS.E [R11+0x30004], desc[UR8][R238.64], !P0 ;  /* 0x30004000ee0b7fae */ /* 0x0005e2000c121848 */
[----:B------:R-:W-:Y:S01]  /*12630*/  ISETP.GE.U32.AND P6, PT, R0, 0x7ffffea9, PT ;  /* 0x7ffffea90000780c */ /* 0x000fe20003fc6070 */
[----:B------:R-:W3:Y:S01]  /*12640*/  LDC R3, c[0x0][0x230] ;  /* 0x00008c00ff037b82 */ /* 0x000ee20000000800 */
[----:B------:R-:W-:Y:S02]  /*12650*/  IMAD.WIDE R8, R251, 0x4, R14 ;  /* 0x00000004fb087825 */ /* 0x000fe400078e020e */
[----:B------:R-:W4:Y:S04]  /*12660*/  LDL.LU.64 R14, [R1+0x120] ;  /* 0x00012000010e7983 */ /* 0x000f280000300a00 */
[----:B------:R-:W3:Y:S01]  /*12670*/  LDL.LU.64 R12, [R1+0x118] ;  /* 0x00011800010c7983 */ /* 0x000ee20000300a00 */
[----:B------:R-:W-:Y:S01]  /*12680*/  IADD3 R5, R5, -0xf6, RZ ;  /* 0xffffff0a05057810 */ /* 0x000fe20007ffe0ff */
[----:B------:R-:W-:Y:S01]  /*12690*/  VIADD R4, R4, 0xffffff09 ;  /* 0xffffff0904047836 */ /* 0x000fe20000000000 */
[----:B------:R-:W3:Y:S01]  /*126a0*/  LDC R2, c[0x0][0x230] ;  /* 0x00008c00ff027b82 */ /* 0x000ee20000000800 */
[----:B------:R2:W-:Y:S04]  /*126b0*/  STL.64 [R1+0x6f8], R238 ;  /* 0x0006f8ee01007387 */ /* 0x0005e80000100a00 */
[----:B------:R1:W-:Y:S03]  /*126c0*/  STL.64 [R1+0x700], R8 ;  /* 0x0007000801007387 */ /* 0x0003e60000100a00 */
[----:B------:R-:W3:Y:S01]  /*126d0*/  LDC R0, c[0x0][0x230] ;  /* 0x00008c00ff007b82 */ /* 0x000ee20000000800 */
[----:B------:R-:W3:Y:S04]  /*126e0*/  LDL.LU.64 R240, [R1+0x110] ;  /* 0x0001100001f07983 */ /* 0x000ee80000300a00 */
[----:B------:R-:W3:Y:S01]  /*126f0*/  LDL.LU.64 R248, [R1+0x108] ;  /* 0x0001080001f87983 */ /* 0x000ee20000300a00 */
[----:B--2---:R-:W-:-:S03]  /*12700*/  IMAD.WIDE R238, R251, 0x4, R16 ;  /* 0x00000004fbee7825 */ /* 0x004fc600078e0210 */
[----:B------:R1:W-:Y:S04]  /*12710*/  LDGSTS.E [R11+0x34004], desc[UR8][R8.64], !P0 ;  /* 0x34004000080b7fae */ /* 0x0003e8000c121848 */
[----:B------:R-:W-:Y:S04]  /*12720*/  STL.64 [R1+0x708], R238 ;  /* 0x000708ee01007387 */ /* 0x000fe80000100a00 */
[----:B------:R2:W-:Y:S01]  /*12730*/  STL.64 [R1+0x710], R22 ;  /* 0x0007101601007387 */ /* 0x0005e20000100a00 */
[----:B-1----:R-:W-:-:S03]  /*12740*/  IMAD.WIDE R8, R251, 0x4, R18 ;  /* 0x00000004fb087825 */ /* 0x002fc600078e0212 */
[----:B------:R-:W3:Y:S04]  /*12750*/  LDL.LU.64 R16, [R1+0x100] ;  /* 0x0001000001107983 */ /* 0x000ee80000300a00 */
[----:B------:R-:W3:Y:S04]  /*12760*/  LDL.LU.64 R18, [R1+0xf8] ;  /* 0x0000f80001127983 */ /* 0x000ee80000300a00 */
[----:B------:R1:W-:Y:S04]  /*12770*/  STL.64 [R1+0x718], R20 ;  /* 0x0007181401007387 */ /* 0x0003e80000100a00 */
[----:B------:R3:W-:Y:S04]  /*12780*/  STL.64 [R1+0x720], R8 ;  /* 0x0007200801007387 */ /* 0x0007e80000100a00 */
[----:B------:R-:W3:Y:S04]  /*12790*/  LDL.LU.64 R246, [R1+0xf0] ;  /* 0x0000f00001f67983 */ /* 0x000ee80000300a00 */
[----:B------:R-:W-:Y:S04]  /*127a0*/  LDGSTS.E [R11+0x30008], desc[UR8][R238.64], !P5 ;  /* 0x30008000ee0b7fae */ /* 0x000fe8000e921848 */
[----:B------:R-:W-:Y:S04]  /*127b0*/  LDGSTS.E [R11+0x34008], desc[UR8][R22.64], !P5 ;  /* 0x34008000160b7fae */ /* 0x000fe8000e921848 */
[----:B------:R1:W-:Y:S04]  /*127c0*/  LDGSTS.E [R11+0x3000c], desc[UR8][R20.64], !P6 ;  /* 0x3000c000140b7fae */ /* 0x0003e8000f121848 */
[----:B------:R3:W-:Y:S04]  /*127d0*/  LDGSTS.E [R11+0x3400c], desc[UR8][R8.64], !P6 ;  /* 0x3400c000080b7fae */ /* 0x0007e8000f121848 */
[----:B--2---:R-:W2:Y:S01]  /*127e0*/  LDL.LU.64 R22, [R1+0xe8] ;  /* 0x0000e80001167983 */ /* 0x004ea20000300a00 */
[----:B-1----:R-:W-:Y:S01]  /*127f0*/  VIADD R20, R6, 0xffffff65 ;  /* 0xffffff6506147836 */ /* 0x002fe20000000000 */
[----:B------:R-:W-:-:S02]  /*12800*/  ISETP.GE.U32.AND P1, PT, R5, 0x7ffffe8b, PT ;  /* 0x7ffffe8b0500780c */ /* 0x000fc40003f26070 */
[----:B------:R-:W-:Y:S01]  /*12810*/  ISETP.GE.U32.AND P3, PT, R4, 0x7ffffe8a, PT ;  /* 0x7ffffe8a0400780c */ /* 0x000fe20003f66070 */
[----:B----4-:R-:W-:-:S04]  /*12820*/  IMAD.WIDE R14, R251, 0x4, R14 ;  /* 0x00000004fb0e7825 */ /* 0x010fc800078e020e */
[----:B---3--:R-:W-:Y:S01]  /*12830*/  IMAD.WIDE R12, R251, 0x4, R12 ;  /* 0x00000004fb0c7825 */ /* 0x008fe200078e020c */
[----:B------:R1:W-:Y:S03]  /*12840*/  STL.64 [R1+0x728], R14 ;  /* 0x0007280e01007387 */ /* 0x0003e60000100a00 */
[----:B------:R-:W-:Y:S01]  /*12850*/  VIADD R3, R3, 0xffffff08 ;  /* 0xffffff0803037836 */ /* 0x000fe20000000000 */
[----:B------:R3:W-:Y:S01]  /*12860*/  STL.64 [R1+0x730], R12 ;  /* 0x0007300c01007387 */ /* 0x0007e20000100a00 */
[----:B------:R-:W-:Y:S01]  /*12870*/  IADD3 R2, R2, -0x99, RZ ;  /* 0xffffff6702027810 */ /* 0x000fe20007ffe0ff */
[----:B------:R-:W-:Y:S01]  /*12880*/  VIADD R0, R0, 0xffffff66 ;  /* 0xffffff6600007836 */ /* 0x000fe20000000000 */
[----:B------:R-:W4:Y:S01]  /*12890*/  LDC R5, c[0x0][0x230] ;  /* 0x00008c00ff057b82 */ /* 0x000f220000000800 */
[----:B------:R-:W-:Y:S01]  /*128a0*/  LDGSTS.E [R11+0x38000], desc[UR8][R14.64], !P2 ;  /* 0x380000000e0b7fae */ /* 0x000fe2000d121848 */
[----:B------:R-:W-:-:S03]  /*128b0*/  IMAD.WIDE R8, R251, 0x4, R240 ;  /* 0x00000004fb087825 */ /* 0x000fc600078e02f0 */
[----:B------:R-:W-:Y:S01]  /*128c0*/  LDGSTS.E [R11+0x3c000], desc[UR8][R12.64], !P2 ;  /* 0x3c0000000c0b7fae */ /* 0x000fe2000d121848 */
[C---:B------:R-:W-:Y:S01]  /*128d0*/  IMAD.WIDE R6, R251.reuse, 0x4, R248 ;  /* 0x00000004fb067825 */ /* 0x040fe200078e02f8 */
[----:B------:R-:W-:Y:S02]  /*128e0*/  ISETP.GE.U32.AND P2, PT, R20, 0x7ffffee6, PT ;  /* 0x7ffffee61400780c */ /* 0x000fe40003f46070 */
[----:B------:R-:W2:Y:S01]  /*128f0*/  LDL.LU.64 R248, [R1+0x6e8] ;  /* 0x0006e80001f87983 */ /* 0x000ea20000300a00 */
[----:B------:R-:W4:Y:S03]  /*12900*/  LDC R4, c[0x0][0x230] ;  /* 0x00008c00ff047b82 */ /* 0x000f260000000800 */
[----:B------:R-:W-:Y:S04]  /*12910*/  STL.64 [R1+0x738], R8 ;  /* 0x0007380801007387 */ /* 0x000fe80000100a00 */
[----:B-1----:R-:W2:Y:S04]  /*12920*/  LDL.LU.64 R14, [R1+0x6e0] ;  /* 0x0006e000010e7983 */ /* 0x002ea80000300a00 */
[----:B------:R1:W-:Y:S04]  /*12930*/  STL.64 [R1+0x740], R6 ;  /* 0x0007400601007387 */ /* 0x0003e80000100a00 */
[----:B---3--:R-:W3:Y:S04]  /*12940*/  LDL.LU.64 R12, [R1+0x6d8] ;  /* 0x0006d800010c7983 */ /* 0x008ee80000300a00 */
[----:B------:R-:W3:Y:S01]  /*12950*/  LDL.LU.64 R20, [R1+0x6d0] ;  /* 0x0006d00001147983 */ /* 0x000ee20000300a00 */
[----:B------:R-:W-:-:S03]  /*12960*/  IMAD.WIDE R16, R251, 0x4, R16 ;  /* 0x00000004fb107825 */ /* 0x000fc600078e0210 */
[----:B------:R-:W-:Y:S01]  /*12970*/  LDGSTS.E [R11+0x38004], desc[UR8][R8.64], !P1 ;  /* 0x38004000080b7fae */ /* 0x000fe2000c921848 */
[----:B------:R-:W-:-:S03]  /*12980*/  IMAD.WIDE R18, R251, 0x4, R18 ;  /* 0x00000004fb127825 */ /* 0x000fc600078e0212 */
[----:B------:R1:W-:Y:S01]  /*12990*/  LDGSTS.E [R11+0x3c004], desc[UR8][R6.64], !P1 ;  /* 0x3c004000060b7fae */ /* 0x0003e2000c921848 */
[----:B------:R-:W-:-:S03]  /*129a0*/  IMAD.WIDE R238, R251, 0x4, R246 ;  /* 0x00000004fbee7825 */ /* 0x000fc600078e02f6 */
[----:B------:R2:W-:Y:S04]  /*129b0*/  STL.64 [R1+0x748], R16 ;  /* 0x0007481001007387 */ /* 0x0005e80000100a00 */
[----:B------:R2:W-:Y:S04]  /*129c0*/  STL.64 [R1+0x750], R18 ;  /* 0x0007501201007387 */ /* 0x0005e80000100a00 */
[----:B------:R-:W-:Y:S01]  /*129d0*/  LDGSTS.E [R11+0x38008], desc[UR8][R16.64], !P3 ;  /* 0x38008000100b7fae */ /* 0x000fe2000d921848 */
[----:B------:R-:W-:Y:S01]  /*129e0*/  ISETP.GE.U32.AND P0, PT, R3, 0x7ffffe89, PT ;  /* 0x7ffffe890300780c */ /* 0x000fe20003f06070 */
[----:B-1----:R-:W1:Y:S02]  /*129f0*/  LDC R6, c[0x0][0x230] ;  /* 0x00008c00ff067b82 */ /* 0x002e640000000800 */
[----:B------:R-:W-:Y:S01]  /*12a00*/  LDGSTS.E [R11+0x3c008], desc[UR8][R18.64], !P3 ;  /* 0x3c008000120b7fae */ /* 0x000fe2000d921848 */
[----:B------:R-:W-:-:S02]  /*12a10*/  ISETP.GE.U32.AND P5, PT, R2, 0x7ffffee8, PT ;  /* 0x7ffffee80200780c */ /* 0x000fc40003fa6070 */
[----:B------:R-:W-:Y:S02]  /*12a20*/  ISETP.GE.U32.AND P6, PT, R0, 0x7ffffee7, PT ;  /* 0x7ffffee70000780c */ /* 0x000fe40003fc6070 */
[----:B----4-:R-:W-:Y:S01]  /*12a30*/  IADD3 R5, R5, -0x9c, RZ ;  /* 0xffffff6405057810 */ /* 0x010fe20007ffe0ff */
[----:B------:R-:W-:Y:S01]  /*12a40*/  VIADD R4, R4, 0xffffff47 ;  /* 0xffffff4704047836 */ /* 0x000fe20000000000 */
[----:B------:R-:W4:Y:S01]  /*12a50*/  LDC R3, c[0x0][0x230] ;  /* 0x00008c00ff037b82 */ /* 0x000f220000000800 */
[C---:B--2---:R-:W-:Y:S01]  /*12a60*/  IMAD.WIDE R8, R251.reuse, 0x4, R22 ;  /* 0x00000004fb087825 */ /* 0x044fe200078e0216 */
[----:B------:R-:W2:Y:S04]  /*12a70*/  LDL.LU.64 R16, [R1+0x6c8] ;  /* 0x0006c80001107983 */ /* 0x000ea80000300a00 */
[----:B------:R1:W-:Y:S02]  /*12a80*/  STL.64 [R1+0x758], R238 ;  /* 0x000758ee01007387 */ /* 0x0003e40000100a00 */
[----:B------:R-:W4:Y:S02]  /*12a90*/  LDC R2, c[0x0][0x230] ;  /* 0x00008c00ff027b82 */ /* 0x000f240000000800 */
[----:B------:R-:W4:Y:S04]  /*12aa0*/  LDL.LU.64 R22, [R1+0x6c0] ;  /* 0x0006c00001167983 */ /* 0x000f280000300a00 */
[----:B------:R-:W-:Y:S02]  /*12ab0*/  STL.64 [R1+0x760], R8 ;  /* 0x0007600801007387 */ /* 0x000fe40000100a00 */
[----:B------:R-:W4:Y:S02]  /*12ac0*/  LDC R0, c[0x0][0x230] ;  /* 0x00008c00ff007b82 */ /* 0x000f240000000800 */
[----:B------:R-:W4:Y:S04]  /*12ad0*/  LDL.LU.64 R246, [R1+0x6b8] ;  /* 0x0006b80001f67983 */ /* 0x000f280000300a00 */
[----:B------:R-:W4:Y:S04]  /*12ae0*/  LDL.LU.64 R18, [R1+0x6b0] ;  /* 0x0006b00001127983 */ /* 0x000f280000300a00 */
[----:B------:R1:W-:Y:S04]  /*12af0*/  LDGSTS.E [R11+0x3800c], desc[UR8][R238.64], !P0 ;  /* 0x3800c000ee0b7fae */ /* 0x0003e8000c121848 */
[----:B------:R3:W-:Y:S04]  /*12b00*/  LDGSTS.E [R11+0x3c00c], desc[UR8][R8.64], !P0 ;  /* 0x3c00c000080b7fae */ /* 0x0007e8000c121848 */
[----:B------:R3:W-:Y:S01]  /*12b10*/  STL.64 [R1+0x1360], R10 ;  /* 0x0013600a01007387 */ /* 0x0007e20000100a00 */
[----:B-1----:R-:W-:-:S04]  /*12b20*/  IMAD.WIDE R238, R251, 0x4, R248 ;  /* 0x00000004fbee7825 */ /* 0x002fc800078e02f8 */
[C---:B------:R-:W-:Y:S01]  /*12b30*/  IMAD.WIDE R14, R251.reuse, 0x4, R14 ;  /* 0x00000004fb0e7825 */ /* 0x040fe200078e020e */
[----:B------:R-:W-:Y:S04]  /*12b40*/  STL.64 [R1+0xb98], R238 ;  /* 0x000b98ee01007387 */ /* 0x000fe80000100a00 */
[----:B------:R1:W-:Y:S01]  /*12b50*/  STL.64 [R1+0xb90], R14 ;  /* 0x000b900e01007387 */ /* 0x0003e20000100a00 */
[----:B---3--:R-:W-:-:S03]  /*12b60*/  IMAD.WIDE R10, R251, 0x4, R12 ;  /* 0x00000004fb0a7825 */ /* 0x008fc600078e020c */
[----:B------:R-:W-:Y:S01]  /*12b70*/  LDGSTS.E [R243+0x20000], desc[UR8][R238.64], !P5 ;  /* 0x20000000eef37fae */ /* 0x000fe2000e921848 */
[----:B------:R-:W-:-:S03]  /*12b80*/  IMAD.WIDE R8, R251, 0x4, R20 ;  /* 0x00000004fb087825 */ /* 0x000fc600078e0214 */
[----:B------:R-:W3:Y:S04]  /*12b90*/  LDL.LU.64 R12, [R1+0x4e8] ;  /* 0x0004e800010c7983 */ /* 0x000ee80000300a00 */
[----:B------:R-:W3:Y:S04]  /*12ba0*/  LDL.LU.64 R20, [R1+0x4e0] ;  /* 0x0004e00001147983 */ /* 0x000ee80000300a00 */
[----:B------:R4:W-:Y:S04]  /*12bb0*/  STL.64 [R1+0xb88], R10 ;  /* 0x000b880a01007387 */ /* 0x0009e80000100a00 */
[----:B------:R4:W-:Y:S04]  /*12bc0*/  STL.64 [R1+0xb80], R8 ;  /* 0x000b800801007387 */ /* 0x0009e80000100a00 */
[----:B------:R-:W3:Y:S04]  /*12bd0*/  LDL.LU.64 R248, [R1+0x4d8] ;  /* 0x0004d80001f87983 */ /* 0x000ee80000300a00 */
[----:B------:R-:W-:Y:S04]  /*12be0*/  LDGSTS.E [R243+0x24000], desc[UR8][R14.64], !P5 ;  /* 0x240000000ef37fae */ /* 0x000fe8000e921848 */
[----:B------:R4:W-:Y:S04]  /*12bf0*/  LDGSTS.E [R243+0x20004], desc[UR8][R10.64], !P6 ;  /* 0x200040000af37fae */ /* 0x0009e8000f121848 */
[----:B------:R4:W-:Y:S04]  /*12c00*/  LDGSTS.E [R243+0x24004], desc[UR8][R8.64], !P6 ;  /* 0x2400400008f37fae */ /* 0x0009e8000f121848 */
[----:B-1----:R-:W3:Y:S01]  /*12c10*/  LDL.LU.64 R14, [R1+0x4d0] ;  /* 0x0004d000010e7983 */ /* 0x002ee20000300a00 */
[----:B--2---:R-:W-:-:S04]  /*12c20*/  IMAD.WIDE R16, R251, 0x4, R16 ;  /* 0x00000004fb107825 */ /* 0x004fc800078e0210 */
[C---:B----4-:R-:W-:Y:S01]  /*12c30*/  IMAD.WIDE R22, R251.reuse, 0x4, R22 ;  /* 0x00000004fb167825 */ /* 0x050fe200078e0216 */
[----:B------:R1:W-:Y:S03]  /*12c40*/  STL.64 [R1+0xb78], R16 ;  /* 0x000b781001007387 */ /* 0x0003e60000100a00 */
[----:B------:R-:W-:Y:S01]  /*12c50*/  VIADD R10, R6, 0xffffff27 ;  /* 0xffffff27060a7836 */ /* 0x000fe20000000000 */
[----:B------:R2:W-:Y:S01]  /*12c60*/  STL.64 [R1+0xb70], R22 ;  /* 0x000b701601007387 */ /* 0x0005e20000100a00 */
[----:B------:R-:W-:-:S03]  /*12c70*/  IMAD.WIDE R8, R251, 0x4, R246 ;  /* 0x00000004fb087825 */ /* 0x000fc600078e02f6 */
[----:B------:R-:W-:Y:S01]  /*12c80*/  LDGSTS.E [R243+0x20008], desc[UR8][R16.64], !P2 ;  /* 0x2000800010f37fae */ /* 0x000fe2000d121848 */
[----:B------:R-:W-:-:S03]  /*12c90*/  IMAD.WIDE R6, R251, 0x4, R18 ;  /* 0x00000004fb067825 */ /* 0x000fc600078e0212 */
[----:B------:R-:W4:Y:S04]  /*12ca0*/  LDL.LU.64 R246, [R1+0x4c8] ;  /* 0x0004c80001f67983 */ /* 0x000f280000300a00 */
[----:B------:R-:W4:Y:S04]  /*12cb0*/  LDL.LU.64 R18, [R1+0x4c0] ;  /* 0x0004c00001127983 */ /* 0x000f280000300a00 */
[----:B------:R-:W-:Y:S04]  /*12cc0*/  STL.64 [R1+0xb68], R8 ;  /* 0x000b680801007387 */ /* 0x000fe80000100a00 */
[----:B------:R3:W-:Y:S04]  /*12cd0*/  STL.64 [R1+0xb60], R6 ;  /* 0x000b600601007387 */ /* 0x0007e80000100a00 */
[----:B-1----:R-:W4:Y:S04]  /*12ce0*/  LDL.LU.64 R16, [R1+0x4b8] ;  /* 0x0004b80001107983 */ /* 0x002f280000300a00 */
[----:B------:R-:W-:Y:S04]  /*12cf0*/  LDGSTS.E [R243+0x24008], desc[UR8][R22.64], !P2 ;  /* 0x2400800016f37fae */ /* 0x000fe8000d121848 */
[----:B--2---:R-:W2:Y:S01]  /*12d00*/  LDL.LU.64 R22, [R1+0x4b0] ;  /* 0x0004b00001167983 */ /* 0x004ea20000300a00 */
        /* <DEDUP_REMOVED lines=12> */
[----:B---3--:R-:W-:-:S03]  /*12dd0*/  IMAD.WIDE R12, R251, 0x4, R12 ;  /* 0x00000004fb0c7825 */ /* 0x008fc600078e020c */
[----:B------:R-:W3:Y:S01]  /*12de0*/  LDC R6, c[0x0][0x230] ;  /* 0x00008c00ff067b82 */ /* 0x000ee20000000800 */
[C---:B------:R-:W-:Y:S01]  /*12df0*/  IMAD.WIDE R20, R251.reuse, 0x4, R20 ;  /* 0x00000004fb147825 */ /* 0x040fe200078e0214 */
[----:B------:R1:W-:Y:S04]  /*12e00*/  STL.64 [R1+0x9b0], R12 ;  /* 0x0009b00c01007387 */ /* 0x0003e80000100a00 */
[----:B------:R1:W-:Y:S01]  /*12e10*/  STL.64 [R1+0x9a8], R20 ;  /* 0x0009a81401007387 */ /* 0x0003e20000100a00 */
[----:B------:R-:W-:-:S03]  /*12e20*/  IMAD.WIDE R10, R251, 0x4, R248 ;  /* 0x00000004fb0a7825 */ /* 0x000fc600078e02f8 */
[----:B------:R-:W-:Y:S01]  /*12e30*/  LDGSTS.E [R243+0x28000], desc[UR8][R12.64], !P3 ;  /* 0x280000000cf37fae */ /* 0x000fe2000d921848 */
[----:B----4-:R-:W-:-:S03]  /*12e40*/  IMAD.WIDE R238, R251, 0x4, R246 ;  /* 0x00000004fbee7825 */ /* 0x010fc600078e02f6 */
[----:B------:R-:W4:Y:S01]  /*12e50*/  LDL.LU.64 R248, [R1+0x2e8] ;  /* 0x0002e80001f87983 */ /* 0x000f220000300a00 */
[----:B------:R-:W-:-:S03]  /*12e60*/  IMAD.WIDE R18, R251, 0x4, R18 ;  /* 0x00000004fb127825 */ /* 0x000fc600078e0212 */
[----:B------:R-:W-:Y:S01]  /*12e70*/  LDGSTS.E [R243+0x2c000], desc[UR8][R20.64], !P3 ;  /* 0x2c00000014f37fae */ /* 0x000fe2000d921848 */
[----:B------:R-:W-:Y:S01]  /*12e80*/  ISETP.GE.U32.AND P6, PT, R0, 0x7ffffec5, PT ;  /* 0x7ffffec50000780c */ /* 0x000fe20003fc6070 */
[----:B------:R-:W3:Y:S01]  /*12e90*/  LDC R3, c[0x0][0x230] ;  /* 0x00008c00ff037b82 */ /* 0x000ee20000000800 */
[----:B------:R-:W-:Y:S01]  /*12ea0*/  IMAD.WIDE R8, R251, 0x4, R14 ;  /* 0x00000004fb087825 */ /* 0x000fe200078e020e */
[----:B------:R2:W-:Y:S04]  /*12eb0*/  LDGSTS.E [R243+0x28004], desc[UR8][R10.64], !P0 ;  /* 0x280040000af37fae */ /* 0x0005e8000c121848 */
[----:B------:R-:W4:Y:S01]  /*12ec0*/  LDL.LU.64 R14, [R1+0x2e0] ;  /* 0x0002e000010e7983 */ /* 0x000f220000300a00 */
[----:B-1----:R-:W-:Y:S01]  /*12ed0*/  IADD3 R5, R5, -0xda, RZ ;  /* 0xffffff2605057810 */ /* 0x002fe20007ffe0ff */
[----:B------:R-:W-:Y:S01]  /*12ee0*/  VIADD R4, R4, 0xffffff25 ;  /* 0xffffff2504047836 */ /* 0x000fe20000000000 */
[----:B------:R-:W1:Y:S01]  /*12ef0*/  LDC R2, c[0x0][0x230] ;  /* 0x00008c00ff027b82 */ /* 0x000e620000000800 */
[----:B------:R2:W-:Y:S04]  /*12f00*/  STL.64 [R1+0x9a0], R10 ;  /* 0x0009a00a01007387 */ /* 0x0005e80000100a00 */
[----:B------:R2:W-:Y:S03]  /*12f10*/  STL.64 [R1+0x998], R8 ;  /* 0x0009980801007387 */ /* 0x0005e60000100a00 */
[----:B------:R-:W1:Y:S01]  /*12f20*/  LDC R0, c[0x0][0x230] ;  /* 0x00008c00ff007b82 */ /* 0x000e620000000800 */
[----:B------:R-:W4:Y:S04]  /*12f30*/  LDL.LU.64 R12, [R1+0x2d8] ;  /* 0x0002d800010c7983 */ /* 0x000f280000300a00 */
[----:B------:R-:W4:Y:S01]  /*12f40*/  LDL.LU.64 R20, [R1+0x2d0] ;  /* 0x0002d00001147983 */ /* 0x000f220000300a00 */
[----:B--2---:R-:W-:-:S03]  /*12f50*/  IMAD.WIDE R10, R251, 0x4, R16 ;  /* 0x00000004fb0a7825 */ /* 0x004fc600078e0210 */
[----:B------:R2:W-:Y:S04]  /*12f60*/  LDGSTS.E [R243+0x2c004], desc[UR8][R8.64], !P0 ;  /* 0x2c00400008f37fae */ /* 0x0005e8000c121848 */
[----:B------:R-:W-:Y:S04]  /*12f70*/  STL.64 [R1+0x990], R238 ;  /* 0x000990ee01007387 */ /* 0x000fe80000100a00 */
[----:B------:R3:W-:Y:S01]  /*12f80*/  STL.64 [R1+0x988], R18 ;  /* 0x0009881201007387 */ /* 0x0007e20000100a00 */
[----:B--2---:R-:W-:-:S03]  /*12f90*/  IMAD.WIDE R8, R251, 0x4, R22 ;  /* 0x00000004fb087825 */ /* 0x004fc600078e0216 */
[----:B------:R-:W2:Y:S04]  /*12fa0*/  LDL.LU.64 R16, [R1+0x2c8] ;  /* 0x0002c80001107983 */ /* 0x000ea80000300a00 */
[----:B------:R-:W2:Y:S04]  /*12fb0*/  LDL.LU.64 R22, [R1+0x2c0] ;  /* 0x0002c00001167983 */ /* 0x000ea80000300a00 */
[----:B------:R1:W-:Y:S04]  /*12fc0*/  STL.64 [R1+0x980], R10 ;  /* 0x0009800a01007387 */ /* 0x0003e80000100a00 */
[----:B------:R-:W-:Y:S04]  /*12fd0*/  LDGSTS.E [R243+0x28008], desc[UR8][R238.64], !P5 ;  /* 0x28008000eef37fae */ /* 0x000fe8000e921848 */
[----:B------:R4:W-:Y:S04]  /*12fe0*/  STL.64 [R1+0x978], R8 ;  /* 0x0009780801007387 */ /* 0x0009e80000100a00 */
[----:B------:R-:W2:Y:S04]  /*12ff0*/  LDL.LU.64 R246, [R1+0x2b8] ;  /* 0x0002b80001f67983 */ /* 0x000ea80000300a00 */
[----:B------:R-:W-:Y:S04]  /*13000*/  LDGSTS.E [R243+0x2c008], desc[UR8][R18.64], !P5 ;  /* 0x2c00800012f37fae */ /* 0x000fe8000e921848 */
[----:B------:R1:W-:Y:S04]  /*13010*/  LDGSTS.E [R243+0x2800c], desc[UR8][R10.64], !P6 ;  /* 0x2800c0000af37fae */ /* 0x0003e8000f121848 */
[----:B------:R4:W-:Y:S04]  /*13020*/  LDGSTS.E [R243+0x2c00c], desc[UR8][R8.64], !P6 ;  /* 0x2c00c00008f37fae */ /* 0x0009e8000f121848 */
[----:B---3--:R-:W3:Y:S01]  /*13030*/  LDL.LU.64 R18, [R1+0x2b0] ;  /* 0x0002b00001127983 */ /* 0x008ee20000300a00 */
[----:B-1----:R-:W-:Y:S01]  /*13040*/  VIADD R10, R6, 0xffffff05 ;  /* 0xffffff05060a7836 */ /* 0x002fe20000000000 */
[----:B------:R-:W-:-:S02]  /*13050*/  ISETP.GE.U32.AND P1, PT, R5, 0x7ffffea7, PT ;  /* 0x7ffffea70500780c */ /* 0x000fc40003f26070 */
[----:B------:R-:W-:Y:S01]  /*13060*/  ISETP.GE.U32.AND P3, PT, R4, 0x7ffffea6, PT ;  /* 0x7ffffea60400780c */ /* 0x000fe20003f66070 */
[----:B----4-:R-:W-:-:S04]  /*13070*/  IMAD.WIDE R14, R251, 0x4, R14 ;  /* 0x00000004fb0e7825 */ /* 0x010fc800078e020e */
[----:B------:R-:W-:Y:S01]  /*13080*/  VIADD R3, R3, 0xffffff24 ;  /* 0xffffff2403037836 */ /* 0x000fe20000000000 */
[----:B------:R-:W-:Y:S01]  /*13090*/  IADD3 R2, R2, -0xf9, RZ ;  /* 0xffffff0702027810 */ /* 0x000fe20007ffe0ff */
[C---:B------:R-:W-:Y:S01]  /*130a0*/  IMAD.WIDE R238, R251.reuse, 0x4, R248 ;  /* 0x00000004fbee7825 */ /* 0x040fe200078e02f8 */
[----:B------:R-:W1:Y:S04]  /*130b0*/  LDC R5, c[0x0][0x230] ;  /* 0x00008c00ff057b82 */ /* 0x000e680000000800 */
[----:B------:R-:W-:Y:S01]  /*130c0*/  STL.64 [R1+0x7e8], R238 ;  /* 0x0007e8ee01007387 */ /* 0x000fe20000100a00 */
[----:B------:R-:W-:-:S03]  /*130d0*/  IMAD.WIDE R8, R251, 0x4, R12 ;  /* 0x00000004fb087825 */ /* 0x000fc600078e020c */
[----:B------:R4:W-:Y:S01]  /*130e0*/  STL.64 [R1+0x6e0], R14 ;  /* 0x0006e00e01007387 */ /* 0x0009e20000100a00 */
[C---:B------:R-:W-:Y:S01]  /*130f0*/  IMAD.WIDE R6, R251.reuse, 0x4, R20 ;  /* 0x00000004fb067825 */ /* 0x040fe200078e0214 */
[----:B------:R-:W1:Y:S02]  /*13100*/  LDC R4, c[0x0][0x230] ;  /* 0x00008c00ff047b82 */ /* 0x000e640000000800 */
[----:B------:R-:W3:Y:S04]  /*13110*/  LDL.LU.64 R12, [R1+0xe0] ;  /* 0x0000e000010c7983 */ /* 0x000ee80000300a00 */
[----:B------:R-:W3:Y:S04]  /*13120*/  LDL.LU.64 R20, [R1+0xd8] ;  /* 0x0000d80001147983 */ /* 0x000ee80000300a00 */
[----:B------:R3:W-:Y:S04]  /*13130*/  STL.64 [R1+0x6d8], R8 ;  /* 0x0006d80801007387 */ /* 0x0007e80000100a00 */
[----:B------:R-:W-:Y:S04]  /*13140*/  LDGSTS.E [R243+0x30000], desc[UR8][R238.64], !P2 ;  /* 0x30000000eef37fae */ /* 0x000fe8000d121848 */
[----:B------:R1:W-:Y:S04]  /*13150*/  STL.64 [R1+0x6d0], R6 ;  /* 0x0006d00601007387 */ /* 0x0003e80000100a00 */
[----:B------:R-:W3:Y:S04]  /*13160*/  LDL.LU.64 R248, [R1+0xd0] ;  /* 0x0000d00001f87983 */ /* 0x000ee80000300a00 */
[----:B------:R-:W-:Y:S04]  /*13170*/  LDGSTS.E [R243+0x34000], desc[UR8][R14.64], !P2 ;  /* 0x340000000ef37fae */ /* 0x000fe8000d121848 */
[----:B----4-:R-:W4:Y:S01]  /*13180*/  LDL.LU.64 R14, [R1+0xc8] ;  /* 0x0000c800010e7983 */ /* 0x010f220000300a00 */
[----:B--2---:R-:W-:Y:S01]  /*13190*/  IMAD.WIDE R16, R251, 0x4, R16 ;  /* 0x00000004fb107825 */ /* 0x004fe200078e0210 */
[----:B------:R-:W-:-:S02]  /*131a0*/  ISETP.GE.U32.AND P2, PT, R10, 0x7ffffe86, PT ;  /* 0x7ffffe860a00780c */ /* 0x000fc40003f46070 */
[----:B------:R3:W-:Y:S01]  /*131b0*/  LDGSTS.E [R243+0x30004], desc[UR8][R8.64], !P1 ;  /* 0x3000400008f37fae */ /* 0x0007e2000c921848 */
[----:B------:R-:W-:-:S03]  /*131c0*/  IMAD.WIDE R22, R251, 0x4, R22 ;  /* 0x00000004fb167825 */ /* 0x000fc600078e0216 */
[----:B------:R2:W-:Y:S01]  /*131d0*/  STL.64 [R1+0x6c8], R16 ;  /* 0x0006c81001007387 */ /* 0x0005e20000100a00 */
[----:B------:R-:W-:-:S03]  /*131e0*/  IMAD.WIDE R10, R251, 0x4, R246 ;  /* 0x00000004fb0a7825 */ /* 0x000fc600078e02f6 */
[----:B------:R2:W-:Y:S01]  /*131f0*/  STL.64 [R1+0x6c0], R22 ;  /* 0x0006c01601007387 */ /* 0x0005e20000100a00 */
[----:B---3--:R-:W-:-:S03]  /*13200*/  IMAD.WIDE R8, R251, 0x4, R18 ;  /* 0x00000004fb087825 */ /* 0x008fc600078e0212 */
[----:B------:R-:W3:Y:S04]  /*13210*/  LDL.LU.64 R246, [R1+0xc0] ;  /* 0x0000c00001f67983 */ /* 0x000ee80000300a00 */
[----:B------:R-:W4:Y:S04]  /*13220*/  LDL.LU.64 R18, [R1+0xb8] ;  /* 0x0000b80001127983 */ /* 0x000f280000300a00 */
[----:B------:R1:W-:Y:S04]  /*13230*/  LDGSTS.E [R243+0x34004], desc[UR8][R6.64], !P1 ;  /* 0x3400400006f37fae */ /* 0x0003e8000c921848 */
[----:B------:R4:W-:Y:S04]  /*13240*/  STL.64 [R1+0x6b8], R10 ;  /* 0x0006b80a01007387 */ /* 0x0009e80000100a00 */
[----:B------:R-:W-:Y:S04]  /*13250*/  LDGSTS.E [R243+0x30008], desc[UR8][R16.64], !P3 ;  /* 0x3000800010f37fae */ /* 0x000fe8000d921848 */
[----:B------:R4:W-:Y:S01]  /*13260*/  STL.64 [R1+0x6b0], R8 ;  /* 0x0006b00801007387 */ /* 0x0009e20000100a00 */
[----:B------:R-:W-:Y:S01]  /*13270*/  ISETP.GE.U32.AND P0, PT, R3, 0x7ffffea5, PT ;  /* 0x7ffffea50300780c */ /* 0x000fe20003f06070 */
[----:B-1----:R-:W1:Y:S02]  /*13280*/  LDC R6, c[0x0][0x230] ;  /* 0x00008c00ff067b82 */ /* 0x002e640000000800 */
[----:B------:R-:W-:Y:S04]  /*13290*/  LDGSTS.E [R243+0x34008], desc[UR8][R22.64], !P3 ;  /* 0x3400800016f37fae */ /* 0x000fe8000d921848 */
[----:B--2---:R-:W2:Y:S01]  /*132a0*/  LDL.LU.64 R16, [R1+0xb0] ;  /* 0x0000b00001107983 */ /* 0x004ea20000300a00 */
[----:B------:R-:W-:Y:S01]  /*132b0*/  ISETP.GE.U32.AND P5, PT, R2, 0x7ffffe88, PT ;  /* 0x7ffffe880200780c */ /* 0x000fe20003fa6070 */
[----:B------:R-:W-:Y:S01]  /*132c0*/  VIADD R0, R0, 0xffffff06 ;  /* 0xffffff0600007836 */ /* 0x000fe20000000000 */
[----:B------:R-:W-:Y:S01]  /*132d0*/  IADD3 R5, R5, -0xfc, RZ ;  /* 0xffffff0405057810 */ /* 0x000fe20007ffe0ff */
[----:B------:R-:W-:Y:S01]  /*132e0*/  VIADD R4, R4, 0xffffff63 ;  /* 0xffffff6304047836 */ /* 0x000fe20000000000 */
[----:B------:R-:W1:Y:S01]  /*132f0*/  LDC R3, c[0x0][0x230] ;  /* 0x00008c00ff037b82 */ /* 0x000e620000000800 */
[----:B------:R4:W-:Y:S04]  /*13300*/  LDGSTS.E [R243+0x3000c], desc[UR8][R10.64], !P0 ;  /* 0x3000c0000af37fae */ /* 0x0009e8000c121848 */
[----:B------:R-:W2:Y:S03]  /*13310*/  LDL.LU.64 R22, [R1+0xa8] ;  /* 0x0000a80001167983 */ /* 0x000ea60000300a00 */
[----:B------:R-:W1:Y:S01]  /*13320*/  LDC R2, c[0x0][0x230] ;  /* 0x00008c00ff027b82 */ /* 0x000e620000000800 */
[----:B------:R4:W-:Y:S01]  /*13330*/  LDGSTS.E [R243+0x3400c], desc[UR8][R8.64], !P0 ;  /* 0x3400c00008f37fae */ /* 0x0009e2000c121848 */
[----:B------:R-:W-:Y:S01]  /*13340*/  ISETP.GE.U32.AND P6, PT, R0, 0x7ffffe87, PT ;  /* 0x7ffffe870000780c */ /* 0x000fe20003fc6070 */
[----:B------:R-:W-:-:S04]  /*13350*/  IMAD.WIDE R12, R251, 0x4, R12 ;  /* 0x00000004fb0c7825 */ /* 0x000fc800078e020c */
[C---:B------:R-:W-:Y:S01]  /*13360*/  IMAD.WIDE R20, R251.reuse, 0x4, R20 ;  /* 0x00000004fb147825 */ /* 0x040fe200078e0214 */
[----:B------:R1:W-:Y:S03]  /*13370*/  STL.64 [R1+0x668], R12 ;  /* 0x0006680c01007387 */ /* 0x0003e60000100a00 */
[C---:B---3--:R-:W-:Y:S01]  /*13380*/  IMAD.WIDE R238, R251.reuse, 0x4, R246 ;  /* 0x00000004fbee7825 */ /* 0x048fe200078e02f6 */
[----:B------:R3:W-:Y:S03]  /*13390*/  STL.64 [R1+0x658], R20 ;  /* 0x0006581401007387 */ /* 0x0007e60000100a00 */
[----:B----4-:R-:W-:Y:S01]  /*133a0*/  IMAD.WIDE R18, R251, 0x4, R18 ;  /* 0x00000004fb127825 */ /* 0x010fe200078e0212 */
[----:B------:R-:W-:Y:S01]  /*133b0*/  LDGSTS.E [R243+0x38000], desc[UR8][R12.64], !P5 ;  /* 0x380000000cf37fae */ /* 0x000fe2000e921848 */
[----:B------:R-:W-:Y:S01]  /*133c0*/  ISETP.GE.U32.AND P1, PT, R5, 0x7ffffe85, PT ;  /* 0x7ffffe850500780c */ /* 0x000fe20003f26070 */
[----:B------:R-:W4:Y:S01]  /*133d0*/  LDC R0, c[0x0][0x230] ;  /* 0x00008c00ff007b82 */ /* 0x000f220000000800 */
[C---:B------:R-:W-:Y:S01]  /*133e0*/  IMAD.WIDE R10, R251.reuse, 0x4, R248 ;  /* 0x00000004fb0a7825 */ /* 0x040fe200078e02f8 */
[----:B------:R-:W-:Y:S03]  /*133f0*/  LDGSTS.E [R243+0x3c000], desc[UR8][R20.64], !P5 ;  /* 0x3c00000014f37fae */ /* 0x000fe6000e921848 */
[----:B------:R-:W-:Y:S01]  /*13400*/  IMAD.WIDE R8, R251, 0x4, R14 ;  /* 0x00000004fb087825 */ /* 0x000fe200078e020e */
[----:B------:R3:W-:Y:S01]  /*13410*/  LDGSTS.E [R243+0x38004], desc[UR8][R10.64], !P6 ;  /* 0x380040000af37fae */ /* 0x0007e2000f121848 */
[----:B------:R-:W-:Y:S01]  /*13420*/  ISETP.GE.U32.AND P3, PT, R4, 0x7ffffee4, PT ;  /* 0x7ffffee40400780c */ /* 0x000fe20003f66070 */
[----:B------:R-:W4:Y:S02]  /*13430*/  LDC R5, c[0x0][0x230] ;  /* 0x00008c00ff057b82 */ /* 0x000f240000000800 */
[----:B------:R-:W4:Y:S04]  /*13440*/  LDL.LU.64 R14, [R1+0x6a8] ;  /* 0x0006a800010e7983 */ /* 0x000f280000300a00 */
[----:B------:R-:W4:Y:S01]  /*13450*/  LDL.LU.64 R248, [R1+0x6a0] ;  /* 0x0006a00001f87983 */ /* 0x000f220000300a00 */
[----:B-1----:R-:W-:Y:S01]  /*13460*/  VIADD R3, R3, 0xffffff62 ;  /* 0xffffff6203037836 */ /* 0x002fe20000000000 */
[----:B------:R-:W-:Y:S01]  /*13470*/  IADD3 R2, R2, -0x9f, RZ ;  /* 0xffffff6102027810 */ /* 0x000fe20007ffe0ff */
[----:B------:R-:W1:Y:S01]  /*13480*/  LDC R4, c[0x0][0x230] ;  /* 0x00008c00ff047b82 */ /* 0x000e620000000800 */
[----:B------:R2:W-:Y:S04]  /*13490*/  STL.64 [R1+0x648], R10 ;  /* 0x0006480a01007387 */ /* 0x0005e80000100a00 */
[----:B------:R2:W-:Y:S04]  /*134a0*/  STL.64 [R1+0x638], R8 ;  /* 0x0006380801007387 */ /* 0x0005e80000100a00 */
[----:B------:R-:W4:Y:S04]  /*134b0*/  LDL.LU.64 R12, [R1+0x698] ;  /* 0x00069800010c7983 */ /* 0x000f280000300a00 */
[----:B---3--:R-:W3:Y:S01]  /*134c0*/  LDL.LU.64 R20, [R1+0x690] ;  /* 0x0006900001147983 */ /* 0x008ee20000300a00 */
[----:B--2---:R-:W-:-:S02]  /*134d0*/  VIADD R10, R6, 0xffffff43 ;  /* 0xffffff43060a7836 */ /* 0x004fc40000000000 */
[C---:B------:R-:W-:Y:S01]  /*134e0*/  IMAD.WIDE R6, R251.reuse, 0x4, R22 ;  /* 0x00000004fb067825 */ /* 0x040fe200078e0216 */
[----:B------:R-:W-:Y:S04]  /*134f0*/  STL.64 [R1+0x628], R238 ;  /* 0x000628ee01007387 */ /* 0x000fe80000100a00 */
[----:B------:R2:W-:Y:S04]  /*13500*/  LDGSTS.E [R243+0x3c004], desc[UR8][R8.64], !P6 ;  /* 0x3c00400008f37fae */ /* 0x0005e8000f121848 */
[----:B------:R1:W-:Y:S04]  /*13510*/  STL.64 [R1+0x618], R18 ;  /* 0x0006181201007387 */ /* 0x0003e80000100a00 */
[----:B------:R-:W3:Y:S01]  /*13520*/  LDL.LU.64 R22, [R1+0x688] ;  /* 0x0006880001167983 */ /* 0x000ee20000300a00 */
[----:B--2---:R-:W-:-:S03]  /*13530*/  IMAD.WIDE R8, R251, 0x4, R16 ;  /* 0x00000004fb087825 */ /* 0x004fc600078e0210 */
[----:B------:R-:W-:Y:S04]  /*13540*/  LDGSTS.E [R243+0x38008], desc[UR8][R238.64], !P2 ;  /* 0x38008000eef37fae */ /* 0x000fe8000d121848 */
[----:B------:R-:W2:Y:S04]  /*13550*/  LDL.LU.64 R16, [R1+0x680] ;  /* 0x0006800001107983 */ /* 0x000ea80000300a00 */
[----:B------:R-:W-:Y:S04]  /*13560*/  STL.64 [R1+0x608], R8 ;  /* 0x0006080801007387 */ /* 0x000fe80000100a00 */
[----:B------:R4:W-:Y:S04]  /*13570*/  STL.64 [R1+0x5f8], R6 ;  /* 0x0005f80601007387 */ /* 0x0009e80000100a00 */
[----:B------:R-:W2:Y:S04]  /*13580*/  LDL.LU.64 R246, [R1+0x678] ;  /* 0x0006780001f67983 */ /* 0x000ea80000300a00 */
[----:B------:R-:W-:Y:S04]  /*13590*/  LDGSTS.E [R243+0x3c008], desc[UR8][R18.64], !P2 ;  /* 0x3c00800012f37fae */ /* 0x000fe8000d121848 */
[----:B-1----:R-:W2:Y:S01]  /*135a0*/  LDL.LU.64 R18, [R1+0x670] ;  /* 0x0006700001127983 */ /* 0x002ea20000300a00 */
[----:B------:R-:W-:-:S03]  /*135b0*/  ISETP.GE.U32.AND P2, PT, R10, 0x7ffffec4, PT ;  /* 0x7ffffec40a00780c */ /* 0x000fc60003f46070 */
[----:B------:R-:W-:Y:S04]  /*135c0*/  LDGSTS.E [R243+0x3800c], desc[UR8][R8.64], !P1 ;  /* 0x3800c00008f37fae */ /* 0x000fe8000c921848 */
[----:B------:R1:W-:Y:S01]  /*135d0*/  LDGSTS.E [R243+0x3c00c], desc[UR8][R6.64], !P1 ;  /* 0x3c00c00006f37fae */ /* 0x0003e2000c921848 */
[----:B------:R-:W-:Y:S01]  /*135e0*/  ISETP.GE.U32.AND P0, PT, R3, 0x7ffffee3, PT ;  /* 0x7ffffee30300780c */ /* 0x000fe20003f06070 */
[C---:B----4-:R-:W-:Y:S01]  /*135f0*/  IMAD.WIDE R14, R251.reuse, 0x4, R14 ;  /* 0x00000004fb0e7825 */ /* 0x050fe200078e020e */
[----:B------:R-:W-:Y:S01]  /*13600*/  ISETP.GE.U32.AND P5, PT, R2, 0x7ffffee2, PT ;  /* 0x7ffffee20200780c */ /* 0x000fe20003fa6070 */
[----:B-1----:R-:W1:Y:S02]  /*13610*/  LDC R6, c[0x0][0x230] ;  /* 0x00008c00ff067b82 */ /* 0x002e640000000800 */
[----:B------:R-:W-:Y:S01]  /*13620*/  IMAD.WIDE R238, R251, 0x4, R248 ;  /* 0x00000004fbee7825 */ /* 0x000fe200078e02f8 */
[----:B------:R4:W-:Y:S04]  /*13630*/  STL.64 [R1+0xb58], R14 ;  /* 0x000b580e01007387 */ /* 0x0009e80000100a00 */
[----:B------:R4:W-:Y:S01]  /*13640*/  STL.64 [R1+0xb50], R238 ;  /* 0x000b50ee01007387 */ /* 0x0009e20000100a00 */
[----:B------:R-:W-:Y:S01]  /*13650*/  VIADD R0, R0, 0xffffff60 ;  /* 0xffffff6000007836 */ /* 0x000fe20000000000 */
[----:B------:R-:W-:Y:S01]  /*13660*/  IADD3 R5, R5, -0xbe, RZ ;  /* 0xffffff4205057810 */ /* 0x000fe20007ffe0ff */
[----:B------:R-:W-:Y:S01]  /*13670*/  VIADD R4, R4, 0xffffff41 ;  /* 0xffffff4104047836 */ /* 0x000fe20000000000 */
[----:B------:R-:W-:Y:S01]  /*13680*/  LDGSTS.E [R244+0x20000], desc[UR8][R14.64], !P3 ;  /* 0x200000000ef47fae */ /* 0x000fe2000d921848 */
[----:B------:R-:W1:Y:S01]  /*13690*/  LDC R3, c[0x0][0x230] ;  /* 0x00008c00ff037b82 */ /* 0x000e620000000800 */
[----:B------:R-:W-:-:S02]  /*136a0*/  IMAD.WIDE R10, R251, 0x4, R12 ;  /* 0x00000004fb0a7825 */ /* 0x000fc400078e020c */
[----:B------:R-:W-:Y:S02]  /*136b0*/  LDGSTS.E [R244+0x24000], desc[UR8][R238.64], !P3 ;  /* 0x24000000eef47fae */ /* 0x000fe4000d921848 */
[C---:B---3--:R-:W-:Y:S02]  /*136c0*/  IMAD.WIDE R8, R251.reuse, 0x4, R20 ;  /* 0x00000004fb087825 */ /* 0x048fe400078e0214 */
[----:B------:R-:W3:Y:S01]  /*136d0*/  LDL.LU.64 R12, [R1+0x4a8] ;  /* 0x0004a800010c7983 */ /* 0x000ee20000300a00 */
[----:B------:R-:W3:Y:S03]  /*136e0*/  LDC R2, c[0x0][0x230] ;  /* 0x00008c00ff027b82 */ /* 0x000ee60000000800 */
[----:B------:R-:W3:Y:S04]  /*136f0*/  LDL.LU.64 R20, [R1+0x4a0] ;  /* 0x0004a00001147983 */ /* 0x000ee80000300a00 */
[----:B------:R2:W-:Y:S04]  /*13700*/  STL.64 [R1+0xb48], R10 ;  /* 0x000b480a01007387 */ /* 0x0005e80000100a00 */
[----:B------:R1:W-:Y:S04]  /*13710*/  STL.64 [R1+0xb40], R8 ;  /* 0x000b400801007387 */ /* 0x0003e80000100a00 */
[----:B----4-:R-:W4:Y:S01]  /*13720*/  LDL.LU.64 R14, [R1+0x498] ;  /* 0x00049800010e7983 */ /* 0x010f220000300a00 */
[----:B------:R-:W-:-:S03]  /*13730*/  IMAD.WIDE R22, R251, 0x4, R22 ;  /* 0x00000004fb167825 */ /* 0x000fc600078e0216 */
[----:B------:R-:W4:Y:S01]  /*13740*/  LDL.LU.64 R238, [R1+0x490] ;  /* 0x0004900001ee7983 */ /* 0x000f220000300a00 */
[----:B--2---:R-:W-:-:S03]  /*13750*/  IMAD.WIDE R240, R251, 0x4, R16 ;  /* 0x00000004fbf07825 */ /* 0x004fc600078e0210 */
[----:B------:R2:W-:Y:S04]  /*13760*/  LDGSTS.E [R244+0x20004], desc[UR8][R10.64], !P0 ;  /* 0x200040000af47fae */ /* 0x0005e8000c121848 */
[----:B------:R-:W4:Y:S04]  /*13770*/  LDL.LU.64 R16, [R1+0x488] ;  /* 0x0004880001107983 */ /* 0x000f280000300a00 */
[----:B------:R1:W-:Y:S04]  /*13780*/  STL.64 [R1+0xb38], R22 ;  /* 0x000b381601007387 */ /* 0x0003e80000100a00 */
[----:B------:R-:W4:Y:S01]  /*13790*/  LDL.LU.64 R248, [R1+0x480] ;  /* 0x0004800001f87983 */ /* 0x000f220000300a00 */
[----:B--2---:R-:W-:-:S03]  /*137a0*/  IMAD.WIDE R10, R251, 0x4, R246 ;  /* 0x00000004fb0a7825 */ /* 0x004fc600078e02f6 */
[----:B------:R-:W-:Y:S04]  /*137b0*/  STL.64 [R1+0xb30], R240 ;  /* 0x000b30f001007387 */ /* 0x000fe80000100a00 */
[----:B------:R1:W-:Y:S04]  /*137c0*/  LDGSTS.E [R244+0x24004], desc[UR8][R8.64], !P0 ;  /* 0x2400400008f47fae */ /* 0x0003e8000c121848 */
[----:B------:R-:W2:Y:S01]  /*137d0*/  LDL.LU.64 R246, [R1+0x478] ;  /* 0x0004780001f67983 */ /* 0x000ea20000300a00 */
[----:B------:R-:W-:Y:S02]  /*137e0*/  ISETP.GE.U32.AND P6, PT, R0, 0x7ffffee1, PT ;  /* 0x7ffffee10000780c */ /* 0x000fe40003fc6070 */
[----:B------:R-:W-:Y:S01]  /*137f0*/  ISETP.GE.U32.AND P1, PT, R5, 0x7ffffec3, PT ;  /* 0x7ffffec30500780c */ /* 0x000fe20003f26070 */
[----:B------:R-:W-:Y:S01]  /*13800*/  LDGSTS.E [R244+0x20008], desc[UR8][R22.64], !P5 ;  /* 0x2000800016f47fae */ /* 0x000fe2000e921848 */
[----:B------:R-:W1:Y:S02]  /*13810*/  LDC R5, c[0x0][0x230] ;  /* 0x00008c00ff057b82 */ /* 0x000e640000000800 */
[----:B-1----:R-:W-:Y:S01]  /*13820*/  IMAD.WIDE R8, R251, 0x4, R18 ;  /* 0x00000004fb087825 */ /* 0x002fe200078e0212 */
[----:B------:R-:W-:Y:S04]  /*13830*/  LDGSTS.E [R244+0x24008], desc[UR8][R240.64], !P5 ;  /* 0x24008000f0f47fae */ /* 0x000fe8000e921848 */
[----:B------:R-:W2:Y:S01]  /*13840*/  LDL.LU.64 R18, [R1+0x470] ;  /* 0x0004700001127983 */ /* 0x000ea20000300a00 */
[----:B------:R-:W-:Y:S01]  /*13850*/  ISETP.GE.U32.AND P3, PT, R4, 0x7ffffec2, PT ;  /* 0x7ffffec20400780c */ /* 0x000fe20003f66070 */
[----:B------:R-:W1:Y:S02]  /*13860*/  LDC R0, c[0x0][0x230] ;  /* 0x00008c00ff007b82 */ /* 0x000e640000000800 */
[----:B------:R1:W-:Y:S04]  /*13870*/  STL.64 [R1+0xb28], R10 ;  /* 0x000b280a01007387 */ /* 0x0003e80000100a00 */
[----:B------:R-:W2:Y:S02]  /*13880*/  LDL.LU.64 R22, [R1+0x13d0] ;  /* 0x0013d00001167983 */ /* 0x000ea40000300a00 */
[----:B------:R-:W4:Y:S02]  /*13890*/  LDC R4, c[0x0][0x230] ;  /* 0x00008c00ff047b82 */ /* 0x000f240000000800 */
[----:B------:R1:W-:Y:S04]  /*138a0*/  LDGSTS.E [R244+0x2000c], desc[UR8][R10.64], !P6 ;  /* 0x2000c0000af47fae */ /* 0x0003e8000f121848 */
[----:B------:R4:W-:Y:S04]  /*138b0*/  STL.64 [R1+0xb20], R8 ;  /* 0x000b200801007387 */ /* 0x0009e80000100a00 */
[----:B------:R4:W-:Y:S01]  /*138c0*/  LDGSTS.E [R244+0x2400c], desc[UR8][R8.64], !P6 ;  /* 0x2400c00008f47fae */ /* 0x0009e2000f121848 */
[----:B-1----:R-:W-:Y:S01]  /*138d0*/  VIADD R10, R6, 0xffffff21 ;  /* 0xffffff21060a7836 */ /* 0x002fe20000000000 */
[----:B------:R-:W-:Y:S01]  /*138e0*/  IADD3 R5, R5, -0xe0, RZ ;  /* 0xffffff2005057810 */ /* 0x000fe20007ffe0ff */
[----:B---3--:R-:W-:-:S04]  /*138f0*/  IMAD.WIDE R240, R251, 0x4, R12 ;  /* 0x00000004fbf07825 */ /* 0x008fc800078e020c */
[C---:B------:R-:W-:Y:S01]  /*13900*/  IMAD.WIDE R20, R251.reuse, 0x4, R20 ;  /* 0x00000004fb147825 */ /* 0x040fe200078e0214 */
[----:B------:R1:W-:Y:S04]  /*13910*/  STL.64 [R1+0x970], R240 ;  /* 0x000970f001007387 */ /* 0x0003e80000100a00 */
[----:B------:R-:W-:Y:S04]  /*13920*/  LDGSTS.E [R244+0x28000], desc[UR8][R240.64], !P2 ;  /* 0x28000000f0f47fae */ /* 0x000fe8000d121848 */
[----:B------:R-:W-:Y:S01]  /*13930*/  LDGSTS.E [R244+0x2c000], desc[UR8][R20.64], !P2 ;  /* 0x2c00000014f47fae */ /* 0x000fe2000d121848 */
[----:B----4-:R-:W-:-:S03]  /*13940*/  IMAD.WIDE R8, R251, 0x4, R14 ;  /* 0x00000004fb087825 */ /* 0x010fc600078e020e */
[----:B------:R-:W3:Y:S04]  /*13950*/  LDL.LU.64 R14, [R1+0x2a8] ;  /* 0x0002a800010e7983 */ /* 0x000ee80000300a00 */
[----:B------:R-:W-:Y:S04]  /*13960*/  STL.64 [R1+0x968], R20 ;  /* 0x0009681401007387 */ /* 0x000fe80000100a00 */
[----:B------:R-:W4:Y:S01]  /*13970*/  LDL.LU.64 R12, [R1+0x2a0] ;  /* 0x0002a000010c7983 */ /* 0x000f220000300a00 */
[----:B------:R-:W-:Y:S01]  /*13980*/  IMAD.WIDE R6, R251, 0x4, R238 ;  /* 0x00000004fb067825 */ /* 0x000fe200078e02ee */
[----:B------:R-:W-:-:S02]  /*13990*/  ISETP.GE.U32.AND P2, PT, R10, 0x7ffffea2, PT ;  /* 0x7ffffea20a00780c */ /* 0x000fc40003f46070 */
[----:B------:R1:W-:Y:S01]  /*139a0*/  STL.64 [R1+0x960], R8 ;  /* 0x0009600801007387 */ /* 0x0003e20000100a00 */
[----:B------:R-:W-:-:S03]  /*139b0*/  IMAD.WIDE R16, R251, 0x4, R16 ;  /* 0x00000004fb107825 */ /* 0x000fc600078e0210 */
[----:B------:R-:W4:Y:S01]  /*139c0*/  LDL.LU.64 R238, [R1+0x298] ;  /* 0x0002980001ee7983 */ /* 0x000f220000300a00 */
[----:B------:R-:W-:-:S03]  /*139d0*/  IMAD.WIDE R10, R251, 0x4, R248 ;  /* 0x00000004fb0a7825 */ /* 0x000fc600078e02f8 */
[----:B-1----:R-:W4:Y:S04]  /*139e0*/  LDL.LU.64 R240, [R1+0x290] ;  /* 0x0002900001f07983 */ /* 0x002f280000300a00 */
[----:B------:R1:W-:Y:S04]  /*139f0*/  LDGSTS.E [R244+0x28004], desc[UR8][R8.64], !P1 ;  /* 0x2800400008f47fae */ /* 0x0003e8000c921848 */
[----:B------:R2:W-:Y:S04]  /*13a00*/  STL.64 [R1+0x958], R6 ;  /* 0x0009580601007387 */ /* 0x0005e80000100a00 */
[----:B------:R2:W-:Y:S01]  /*13a10*/  LDGSTS.E [R244+0x2c004], desc[UR8][R6.64], !P1 ;  /* 0x2c00400006f47fae */ /* 0x0005e2000c921848 */
[----:B------:R-:W-:Y:S01]  /*13a20*/  ISETP.GE.U32.AND P1, PT, R5, 0x7ffffea1, PT ;  /* 0x7ffffea10500780c */ /* 0x000fe20003f26070 */
[----:B-1----:R-:W-:-:S02]  /*13a30*/  VIADD R8, R4, 0xffffff03 ;  /* 0xffffff0304087836 */ /* 0x002fc40000000000 */
[----:B------:R-:W4:Y:S04]  /*13a40*/  LDL.LU.64 R20, [R1+0x13c8] ;  /* 0x0013c80001147983 */ /* 0x000f280000300a00 */
[----:B------:R1:W-:Y:S01]  /*13a50*/  STL.64 [R1+0x950], R16 ;  /* 0x0009501001007387 */ /* 0x0003e20000100a00 */
[----:B--2---:R-:W-:-:S03]  /*13a60*/  IMAD.WIDE R6, R251, 0x4, R246 ;  /* 0x00000004fb067825 */ /* 0x004fc600078e02f6 */
[----:B------:R2:W-:Y:S01]  /*13a70*/  STL.64 [R1+0x948], R10 ;  /* 0x0009480a01007387 */ /* 0x0005e20000100a00 */
[----:B------:R-:W-:-:S03]  /*13a80*/  IMAD.WIDE R4, R251, 0x4, R18 ;  /* 0x00000004fb047825 */ /* 0x000fc600078e0212 */
[----:B------:R-:W-:Y:S04]  /*13a90*/  STL.64 [R1+0x940], R6 ;  /* 0x0009400601007387 */ /* 0x000fe80000100a00 */
[----:B------:R-:W4:Y:S04]  /*13aa0*/  LDL.LU.64 R18, [R1+0x288] ;  /* 0x0002880001127983 */ /* 0x000f280000300a00 */
[----:B------:R-:W-:Y:S04]  /*13ab0*/  LDGSTS.E [R244+0x28008], desc[UR8][R16.64], !P3 ;  /* 0x2800800010f47fae */ /* 0x000fe8000d921848 */
[----:B------:R2:W-:Y:S01]  /*13ac0*/  STL.64 [R1+0x938], R4 ;  /* 0x0009380401007387 */ /* 0x0005e20000100a00 */
[----:B------:R-:W-:-:S03]  /*13ad0*/  VIADD R0, R0, 0xffffff22 ;  /* 0xffffff2200007836 */ /* 0x000fc60000000000 */
[----:B------:R2:W-:Y:S04]  /*13ae0*/  LDGSTS.E [R244+0x2c008], desc[UR8][R10.64], !P3 ;  /* 0x2c0080000af47fae */ /* 0x0005e8000d921848 */
[----:B-1----:R-:W4:Y:S04]  /*13af0*/  LDL.LU.64 R16, [R1+0x280] ;  /* 0x0002800001107983 */ /* 0x002f280000300a00 */
[----:B------:R-:W4:Y:S04]  /*13b00*/  LDL.LU.64 R248, [R1+0x270] ;  /* 0x0002700001f87983 */ /* 0x000f280000300a00 */
[----:B------:R-:W4:Y:S01]  /*13b10*/  LDL.LU.64 R246, [R1+0x268] ;  /* 0x0002680001f67983 */ /* 0x000f220000300a00 */
[----:B------:R-:W-:-:S02]  /*13b20*/  ISETP.GE.U32.AND P6, PT, R0, 0x7ffffea3, PT ;  /* 0x7ffffea30000780c */ /* 0x000fc40003fc6070 */
[----:B------:R-:W2:Y:S01]  /*13b30*/  LDC R0, c[0x0][0x230] ;  /* 0x00008c00ff007b82 */ /* 0x000ea20000000800 */
[----:B------:R-:W-:Y:S01]  /*13b40*/  VIADD R3, R3, 0xffffff40 ;  /* 0xffffff4003037836 */ /* 0x000fe20000000000 */
[----:B------:R-:W-:Y:S01]  /*13b50*/  IADD3 R2, R2, -0xdd, RZ ;  /* 0xffffff2302027810 */ /* 0x000fe20007ffe0ff */
[----:B--2---:R-:W-:Y:S02]  /*13b60*/  VIADD R11, R0, 0xffffff00 ;  /* 0xffffff00000b7836 */ /* 0x004fe40000000000 */
[----:B------:R-:W1:Y:S01]  /*13b70*/  S2R R0, SR_TID.X ;  /* 0x0000000000007919 */ /* 0x000e620000002100 */
[----:B------:R-:W-:Y:S02]  /*13b80*/  ISETP.GE.U32.AND P0, PT, R3, 0x7ffffec1, PT ;  /* 0x7ffffec10300780c */ /* 0x000fe40003f06070 */
[----:B------:R-:W-:Y:S01]  /*13b90*/  ISETP.GE.U32.AND P5, PT, R2, 0x7ffffea4, PT ;  /* 0x7ffffea40200780c */ /* 0x000fe20003fa6070 */
[----:B------:R-:W2:Y:S01]  /*13ba0*/  LDC R3, c[0x0][0x230] ;  /* 0x00008c00ff037b82 */ /* 0x000ea20000000800 */
[----:B------:R-:W-:-:S07]  /*13bb0*/  ISETP.GE.U32.AND P3, PT, R8, 0x7ffffe84, PT ;  /* 0x7ffffe840800780c */ /* 0x000fce0003f66070 */
[----:B------:R-:W2:Y:S02]  /*13bc0*/  LDC R2, c[0x0][0x230] ;  /* 0x00008c00ff027b82 */ /* 0x000ea40000000800 */
[----:B------:R-:W-:Y:S04]  /*13bd0*/  LDGSTS.E [R244+0x2800c], desc[UR8][R6.64], !P0 ;  /* 0x2800c00006f47fae */ /* 0x000fe8000c121848 */
[----:B------:R1:W-:Y:S02]  /*13be0*/  LDGSTS.E [R244+0x2c00c], desc[UR8][R4.64], !P0 ;  /* 0x2c00c00004f47fae */ /* 0x0003e4000c121848 */
[----:B-1----:R-:W1:Y:S01]  /*13bf0*/  LDC R5, c[0x0][0x230] ;  /* 0x00008c00ff057b82 */ /* 0x002e620000000800 */
[----:B------:R-:W-:Y:S01]  /*13c00*/  LOP3.LUT R0, R0, 0x7f, RZ, 0xc0, !PT ;  /* 0x0000007f00007812 */ /* 0x000fe200078ec0ff */
[----:B---3--:R-:W-:-:S06]  /*13c10*/  IMAD.WIDE R14, R251, 0x4, R14 ;  /* 0x00000004fb0e7825 */ /* 0x008fcc00078e020e */
[----:B------:R-:W3:Y:S01]  /*13c20*/  LDC R4, c[0x0][0x230] ;  /* 0x00008c00ff047b82 */ /* 0x000ee20000000800 */
[----:B------:R-:W-:Y:S01]  /*13c30*/  LDGSTS.E [R244+0x30000], desc[UR8][R14.64], !P5 ;  /* 0x300000000ef47fae */ /* 0x000fe2000e921848 */
[----:B----4-:R-:W-:-:S05]  /*13c40*/  IMAD.WIDE R12, R251, 0x4, R12 ;  /* 0x00000004fb0c7825 */ /* 0x010fca00078e020c */
[----:B------:R-:W-:Y:S01]  /*13c50*/  LDGSTS.E [R244+0x34000], desc[UR8][R12.64], !P5 ;  /* 0x340000000cf47fae */ /* 0x000fe2000e921848 */
[----:B------:R-:W-:Y:S02]  /*13c60*/  ISETP.GE.AND P5, PT, R0, R11, PT ;  /* 0x0000000b0000720c */ /* 0x000fe40003fa6270 */
[----:B------:R-:W4:Y:S01]  /*13c70*/  LDC R0, c[0x0][0x230] ;  /* 0x00008c00ff007b82 */ /* 0x000f220000000800 */
[C---:B------:R-:W-:Y:S01]  /*13c80*/  IMAD.WIDE R8, R251.reuse, 0x4, R238 ;  /* 0x00000004fb087825 */ /* 0x040fe200078e02ee */
[----:B------:R-:W-:Y:S03]  /*13c90*/  STL.64 [R1+0x568], R14 ;  /* 0x0005680e01007387 */ /* 0x000fe60000100a00 */
[----:B------:R-:W-:Y:S01]  /*13ca0*/  IMAD.WIDE R6, R251, 0x4, R240 ;  /* 0x00000004fb067825 */ /* 0x000fe200078e02f0 */
[----:B------:R2:W-:Y:S04]  /*13cb0*/  STL.64 [R1+0x558], R12 ;  /* 0x0005580c01007387 */ /* 0x0005e80000100a00 */
[----:B------:R-:W-:Y:S04]  /*13cc0*/  STL.64 [R1+0x548], R8 ;  /* 0x0005480801007387 */ /* 0x000fe80000100a00 */
[----:B------:R-:W-:Y:S04]  /*13cd0*/  LDGSTS.E [R244+0x30004], desc[UR8][R8.64], !P6 ;  /* 0x3000400008f47fae */ /* 0x000fe8000f121848 */
[----:B--2---:R-:W2:Y:S04]  /*13ce0*/  LDL.LU.64 R12, [R1+0xa0] ;  /* 0x0000a000010c7983 */ /* 0x004ea80000300a00 */
[----:B------:R1:W-:Y:S01]  /*13cf0*/  STL.64 [R1+0x538], R6 ;  /* 0x0005380601007387 */ /* 0x0003e20000100a00 */
[----:B----4-:R-:W-:-:S03]  /*13d00*/  VIADD R0, R0, 0x7f ;  /* 0x0000007f00007836 */ /* 0x010fc60000000000 */
[----:B------:R-:W4:Y:S04]  /*13d10*/  LDL.LU.64 R238, [R1+0x98] ;  /* 0x0000980001ee7983 */ /* 0x000f280000300a00 */
[----:B------:R1:W-:Y:S04]  /*13d20*/  LDGSTS.E [R244+0x34004], desc[UR8][R6.64], !P6 ;  /* 0x3400400006f47fae */ /* 0x0003e8000f121848 */
[----:B------:R-:W4:Y:S01]  /*13d30*/  LDL.LU.64 R240, [R1+0x90] ;  /* 0x0000900001f07983 */ /* 0x000f220000300a00 */
[----:B------:R-:W-:-:S03]  /*13d40*/  IMAD.WIDE R18, R251, 0x4, R18 ;  /* 0x00000004fb127825 */ /* 0x000fc600078e0212 */
[----:B------:R-:W4:Y:S01]  /*13d50*/  LDL.LU.64 R14, [R1+0x88] ;  /* 0x00008800010e7983 */ /* 0x000f220000300a00 */
[----:B-1----:R-:W-:-:S03]  /*13d60*/  SEL R6, RZ, 0x4, P5 ;  /* 0x00000004ff067807 */ /* 0x002fc60002800000 */
[----:B------:R-:W-:Y:S01]  /*13d70*/  LDGSTS.E [R244+0x30008], desc[UR8][R18.64], !P2 ;  /* 0x3000800012f47fae */ /* 0x000fe2000d121848 */
[----:B------:R-:W-:Y:S01]  /*13d80*/  ISETP.GT.AND P5, PT, R0, 0x17f, PT ;  /* 0x0000017f0000780c */ /* 0x000fe20003fa4270 */
[----:B------:R-:W-:-:S03]  /*13d90*/  IMAD.WIDE R16, R251, 0x4, R16 ;  /* 0x00000004fb107825 */ /* 0x000fc600078e0210 */
[----:B------:R-:W-:Y:S01]  /*13da0*/  SEL R10, R6, RZ, P5 ;  /* 0x000000ff060a7207 */ /* 0x000fe20002800000 */
[----:B------:R1:W-:Y:S01]  /*13db0*/  STL.64 [R1+0x528], R18 ;  /* 0x0005281201007387 */ /* 0x0003e20000100a00 */
[----:B------:R-:W-:Y:S01]  /*13dc0*/  VIADD R3, R3, 0xffffff02 ;  /* 0xffffff0203037836 */ /* 0x000fe20000000000 */
[----:B------:R-:W-:Y:S01]  /*13dd0*/  IADD3 R2, R2, -0xff, RZ ;  /* 0xffffff0102027810 */ /* 0x000fe20007ffe0ff */
[----:B------:R-:W-:Y:S01]  /*13de0*/  IMAD.WIDE R8, R251, 0x4, R248 ;  /* 0x00000004fb087825 */ /* 0x000fe200078e02f8 */
[----:B------:R3:W-:Y:S01]  /*13df0*/  STL.64 [R1+0x518], R16 ;  /* 0x0005181001007387 */ /* 0x0007e20000100a00 */
[----:B------:R-:W-:Y:S01]  /*13e00*/  IADD3 R5, R5, -0x101, RZ ;  /* 0xfffffeff05057810 */ /* 0x000fe20007ffe0ff */
[----:B------:R-:W4:Y:S01]  /*13e10*/  LDC R0, c[0x0][0x230] ;  /* 0x00008c00ff007b82 */ /* 0x000f220000000800 */
[----:B------:R-:W-:Y:S01]  /*13e20*/  IMAD.WIDE R6, R251, 0x4, R246 ;  /* 0x00000004fb067825 */ /* 0x000fe200078e02f6 */
[----:B------:R-:W4:Y:S04]  /*13e30*/  LDL.LU.64 R248, [R1+0x80] ;  /* 0x0000800001f87983 */ /* 0x000f280000300a00 */
[----:B------:R-:W4:Y:S04]  /*13e40*/  LDL.LU.64 R246, [R1+0x78] ;  /* 0x0000780001f67983 */ /* 0x000f280000300a00 */
[----:B------:R3:W-:Y:S04]  /*13e50*/  STL.64 [R1+0x508], R8 ;  /* 0x0005080801007387 */ /* 0x0007e80000100a00 */
[----:B------:R4:W-:Y:S04]  /*13e60*/  STL.64 [R1+0x4f8], R6 ;  /* 0x0004f80601007387 */ /* 0x0009e80000100a00 */
[----:B-1----:R-:W4:Y:S04]  /*13e70*/  LDL.LU.64 R18, [R1+0x70] ;  /* 0x0000700001127983 */ /* 0x002f280000300a00 */
[----:B------:R-:W-:Y:S04]  /*13e80*/  LDGSTS.E [R244+0x34008], desc[UR8][R16.64], !P2 ;  /* 0x3400800010f47fae */ /* 0x000fe8000d121848 */
[----:B---3--:R-:W3:Y:S01]  /*13e90*/  LDL.LU.64 R16, [R1+0x68] ;  /* 0x0000680001107983 */ /* 0x008ee20000300a00 */
[----:B------:R-:W-:-:S02]  /*13ea0*/  ISETP.GE.U32.AND P0, PT, R3, 0x7ffffe83, PT ;  /* 0x7ffffe830300780c */ /* 0x000fc40003f06070 */
[----:B------:R-:W1:Y:S01]  /*13eb0*/  LDC R3, c[0x0][0x230] ;  /* 0x00008c00ff037b82 */ /* 0x000e620000000800 */
[----:B------:R-:W-:Y:S01]  /*13ec0*/  ISETP.GE.U32.AND P6, PT, R2, 0x7ffffe82, PT ;  /* 0x7ffffe820200780c */ /* 0x000fe20003fc6070 */
[----:B------:R1:W-:Y:S01]  /*13ed0*/  LDGSTS.E [R244+0x3000c], desc[UR8][R8.64], !P1 ;  /* 0x3000c00008f47fae */ /* 0x0003e2000c921848 */
[----:B------:R-:W-:Y:S02]  /*13ee0*/  ISETP.GE.U32.AND P5, PT, R11, 0x7ffffe81, PT ;  /* 0x7ffffe810b00780c */ /* 0x000fe40003fa6070 */
[----:B------:R-:W-:Y:S01]  /*13ef0*/  ISETP.NE.U32.AND P2, PT, R10, RZ, PT ;  /* 0x000000ff0a00720c */ /* 0x000fe20003f45070 */
[----:B------:R4:W-:Y:S02]  /*13f00*/  LDGSTS.E [R244+0x3400c], desc[UR8][R6.64], !P1 ;  /* 0x3400c00006f47fae */ /* 0x0009e4000c921848 */
[----:B------:R-:W4:Y:S01]  /*13f10*/  LDC R2, c[0x0][0x230] ;  /* 0x00008c00ff027b82 */ /* 0x000f220000000800 */
[----:B------:R-:W-:Y:S01]  /*13f20*/  ISETP.GE.U32.AND P1, PT, R5, 0x7ffffe80, PT ;  /* 0x7ffffe800500780c */ /* 0x000fe20003f26070 */
[----:B-1----:R-:W-:-:S02]  /*13f30*/  VIADD R8, R4, 0xfffffefe ;  /* 0xfffffefe04087836 */ /* 0x002fc40000000000 */
[----:B------:R-:W-:Y:S02]  /*13f40*/  VIADD R3, R3, 0xfffffefd ;  /* 0xfffffefd03037836 */ /* 0x000fe40000000000 */
[----:B--2---:R-:W-:-:S04]  /*13f50*/  IMAD.WIDE R12, R251, 0x4, R12 ;  /* 0x00000004fb0c7825 */ /* 0x004fc800078e020c */
[C---:B----4-:R-:W-:Y:S01]  /*13f60*/  IMAD.WIDE R10, R251.reuse, 0x4, R238 ;  /* 0x00000004fb0a7825 */ /* 0x050fe200078e02ee */
[----:B------:R1:W-:Y:S03]  /*13f70*/  STL.64 [R1+0x4e8], R12 ;  /* 0x0004e80c01007387 */ /* 0x0003e60000100a00 */
[C---:B------:R-:W-:Y:S01]  /*13f80*/  IMAD.WIDE R6, R251.reuse, 0x4, R240 ;  /* 0x00000004fb067825 */ /* 0x040fe200078e02f0 */
[----:B------:R-:W-:Y:S03]  /*13f90*/  STL.64 [R1+0x4d8], R10 ;  /* 0x0004d80a01007387 */ /* 0x000fe60000100a00 */
[----:B------:R-:W-:Y:S01]  /*13fa0*/  IMAD.WIDE R4, R251, 0x4, R14 ;  /* 0x00000004fb047825 */ /* 0x000fe200078e020e */
[----:B------:R-:W-:Y:S04]  /*13fb0*/  LDGSTS.E [R244+0x38000], desc[UR8][R12.64], !P3 ;  /* 0x380000000cf47fae */ /* 0x000fe8000d921848 */
[----:B------:R-:W-:Y:S04]  /*13fc0*/  LDGSTS.E [R244+0x3c000], desc[UR8][R10.64], !P3 ;  /* 0x3c0000000af47fae */ /* 0x000fe8000d921848 */
[----:B------:R-:W-:Y:S01]  /*13fd0*/  STL.64 [R1+0x4c8], R6 ;  /* 0x0004c80601007387 */ /* 0x000fe20000100a00 */
[----:B------:R-:W-:-:S03]  /*13fe0*/  ISETP.GE.U32.AND P3, PT, R8, 0x7ffffe7f, PT ;  /* 0x7ffffe7f0800780c */ /* 0x000fc60003f66070 */
[----:B------:R2:W-:Y:S04]  /*13ff0*/  STL.64 [R1+0x4b8], R4 ;  /* 0x0004b80401007387 */ /* 0x0005e80000100a00 */
[----:B------:R-:W-:Y:S01]  /*14000*/  LDGSTS.E [R244+0x38004], desc[UR8][R6.64], !P0 ;  /* 0x3800400006f47fae */ /* 0x000fe2000c121848 */
[----:B------:R-:W-:-:S03]  /*14010*/  IADD3 R238, R2, -0x104, RZ ;  /* 0xfffffefc02ee7810 */ /* 0x000fc60007ffe0ff */
[----:B------:R2:W-:Y:S01]  /*14020*/  LDGSTS.E [R244+0x3c004], desc[UR8][R4.64], !P0 ;  /* 0x3c00400004f47fae */ /* 0x0005e2000c121848 */
[----:B------:R-:W-:-:S03]  /*14030*/  ISETP.GE.U32.AND P0, PT, R3, 0x7ffffe7e, PT ;  /* 0x7ffffe7e0300780c */ /* 0x000fc60003f06070 */
[----:B------:R-:W4:Y:S04]  /*14040*/  LDL.LU.64 R14, [R1+0x60] ;  /* 0x00006000010e7983 */ /* 0x000f280000300a00 */
[----:B-1----:R-:W4:Y:S01]  /*14050*/  LDL.LU.64 R12, [R1+0x58] ;  /* 0x00005800010c7983 */ /* 0x002f220000300a00 */
[----:B--2---:R-:W-:-:S03]  /*14060*/  IMAD.WIDE R4, R251, 0x4, R248 ;  /* 0x00000004fb047825 */ /* 0x004fc600078e02f8 */
[----:B------:R-:W2:Y:S01]  /*14070*/  LDL.LU.64 R10, [R1+0x40] ;  /* 0x00004000010a7983 */ /* 0x000ea20000300a00 */
[----:B------:R-:W-:-:S03]  /*14080*/  IMAD.WIDE R248, R251, 0x4, R246 ;  /* 0x00000004fbf87825 */ /* 0x000fc600078e02f6 */
[----:B------:R-:W2:Y:S04]  /*14090*/  LDL.LU.64 R8, [R1+0x38] ;  /* 0x0000380001087983 */ /* 0x000ea80000300a00 */
[----:B------:R-:W2:Y:S01]  /*140a0*/  LDL.LU.64 R2, [R1+0x30] ;  /* 0x0000300001027983 */ /* 0x000ea20000300a00 */
[----:B------:R-:W-:-:S03]  /*140b0*/  IMAD.WIDE R18, R251, 0x4, R18 ;  /* 0x00000004fb127825 */ /* 0x000fc600078e0212 */
[----:B------:R-:W2:Y:S04]  /*140c0*/  LDL.LU.64 R240, [R1+0x28] ;  /* 0x0000280001f07983 */ /* 0x000ea80000300a00 */
[----:B------:R-:W-:Y:S04]  /*140d0*/  STL.64 [R1+0x4a8], R4 ;  /* 0x0004a80401007387 */ /* 0x000fe80000100a00 */
[----:B------:R-:W-:Y:S04]  /*140e0*/  STL.64 [R1+0x498], R248 ;  /* 0x000498f801007387 */ /* 0x000fe80000100a00 */
[----:B------:R-:W2:Y:S01]  /*140f0*/  LDL.LU.64 R6, [R1+0x20] ;  /* 0x0000200001067983 */ /* 0x000ea20000300a00 */
[----:B---3--:R-:W-:-:S03]  /*14100*/  IMAD.WIDE R16, R251, 0x4, R16 ;  /* 0x00000004fb107825 */ /* 0x008fc600078e0210 */
[----:B------:R-:W3:Y:S04]  /*14110*/  LDL.LU.64 R246, [R1+0x18] ;  /* 0x0000180001f67983 */ /* 0x000ee80000300a00 */
[----:B------:R-:W-:Y:S04]  /*14120*/  STL.64 [R1+0x468], R18 ;  /* 0x0004681201007387 */ /* 0x000fe80000100a00 */
[----:B------:R1:W-:Y:S04]  /*14130*/  STL.64 [R1+0x1370], R250 ;  /* 0x001370fa01007387 */ /* 0x0003e80000100a00 */
[----:B------:R-:W-:Y:S04]  /*14140*/  LDGSTS.E [R244+0x38008], desc[UR8][R4.64], !P6 ;  /* 0x3800800004f47fae */ /* 0x000fe8000f121848 */
[----:B------:R3:W-:Y:S01]  /*14150*/  LDGSTS.E [R244+0x3c008], desc[UR8][R248.64], !P6 ;  /* 0x3c008000f8f47fae */ /* 0x0007e2000f121848 */
[----:B------:R-:W-:-:S03]  /*14160*/  ISETP.GE.U32.AND P6, PT, R238, 0x7ffffe7d, PT ;  /* 0x7ffffe7dee00780c */ /* 0x000fc60003fc6070 */
[----:B-1----:R-:W3:Y:S04]  /*14170*/  LDL.LU.64 R250, [R1+0x48] ;  /* 0x0000480001fa7983 */ /* 0x002ee80000300a00 */
[----:B------:R1:W-:Y:S04]  /*14180*/  STL.64 [R1+0x460], R16 ;  /* 0x0004601001007387 */ /* 0x0003e80000100a00 */
[----:B------:R-:W3:Y:S04]  /*14190*/  LDL.LU.64 R4, [R1+0x10] ;  /* 0x0000100001047983 */ /* 0x000ee80000300a00 */
[----:B------:R-:W3:Y:S04]  /*141a0*/  LDL.LU.64 R248, [R1+0x8] ;  /* 0x0000080001f87983 */ /* 0x000ee80000300a00 */
[----:B------:R-:W3:Y:S04]  /*141b0*/  LDL.LU.64 R238, [R1] ;  /* 0x0000000001ee7983 */ /* 0x000ee80000300a00 */
[----:B------:R-:W-:Y:S04]  /*141c0*/  LDGSTS.E [R244+0x3800c], desc[UR8][R18.64], !P5 ;  /* 0x3800c00012f47fae */ /* 0x000fe8000e921848 */
[----:B------:R3:W-:Y:S01]  /*141d0*/  LDGSTS.E [R244+0x3c00c], desc[UR8][R16.64], !P5 ;  /* 0x3c00c00010f47fae */ /* 0x0007e2000e921848 */
[----:B------:R-:W-:-:S02]  /*141e0*/  VIADD R0, R0, 0xfffffedf ;  /* 0xfffffedf00007836 */ /* 0x000fc40000000000 */
[----:B------:R-:W-:Y:S01]  /*141f0*/  IMAD.WIDE R228, R252, 0x4, R228 ;  /* 0x00000004fce47825 */ /* 0x000fe200078e02e4 */
[----:B------:R-:W0:Y:S04]  /*14200*/  LDGDEPBAR ;  /* 0x00000000000079af */ /* 0x000e280000000000 */
[----:B------:R-:W3:Y:S04]  /*14210*/  LDL.LU.64 R18, [R1+0x13c0] ;  /* 0x0013c00001127983 */ /* 0x000ee80000300a00 */
[----:B-1----:R-:W3:Y:S04]  /*14220*/  LDL.LU.64 R16, [R1+0x13b8] ;  /* 0x0013b80001107983 */ /* 0x002ee80000300a00 */
[----:B------:R1:W-:Y:S04]  /*14230*/  STL.64 [R1+0x1388], R244 ;  /* 0x001388f401007387 */ /* 0x0003e80000100a00 */
[----:B-1----:R-:W3:Y:S01]  /*14240*/  LDL.LU.64 R244, [R1+0x50] ;  /* 0x0000500001f47983 */ /* 0x002ee20000300a00 */
[----:B------:R-:W-:-:S03]  /*14250*/  ISETP.GE.U32.AND P5, PT, R0, 0x7ffffe60, PT ;  /* 0x7ffffe600000780c */ /* 0x000fc60003fa6070 */
[----:B------:R-:W3:Y:S01]  /*14260*/  LDL.LU R0, [R1+0x13b0] ;  /* 0x0013b00001007983 */ /* 0x000ee20000300800 */
[----:B------:R-:W-:-:S04]  /*14270*/  IMAD.WIDE R226, R252, 0x4, R226 ;  /* 0x00000004fce27825 */ /* 0x000fc800078e02e2 */
        /* <DEDUP_REMOVED lines=31> */
[----:B----4-:R-:W-:-:S04]  /*14470*/  IMAD.WIDE R14, R252, 0x4, R14 ;  /* 0x00000004fc0e7825 */ /* 0x010fc800078e020e */
[C---:B------:R-:W-:Y:S01]  /*14480*/  IMAD.WIDE R12, R252.reuse, 0x4, R12 ;  /* 0x00000004fc0c7825 */ /* 0x040fe200078e020c */
[----:B------:R1:W-:Y:S03]  /*14490*/  STL.64 [R1+0x458], R14 ;  /* 0x0004580e01007387 */ /* 0x0003e60000100a00 */
[----:B--2---:R-:W-:-:S04]  /*144a0*/  IMAD.WIDE R10, R252, 0x4, R10 ;  /* 0x00000004fc0a7825 */ /* 0x004fc800078e020a */
[C---:B------:R-:W-:Y:S01]  /*144b0*/  IMAD.WIDE R8, R252.reuse, 0x4, R8 ;  /* 0x00000004fc087825 */ /* 0x040fe200078e0208 */
[----:B-1----:R-:W2:Y:S04]  /*144c0*/  LDL.LU.64 R14, [R1+0x13a8] ;  /* 0x0013a800010e7983 */ /* 0x002ea80000300a00 */
[----:B------:R1:W-:Y:S01]  /*144d0*/  STL.64 [R1+0x450], R12 ;  /* 0x0004500c01007387 */ /* 0x0003e20000100a00 */
[----:B------:R-:W-:-:S04]  /*144e0*/  IMAD.WIDE R2, R252, 0x4, R2 ;  /* 0x00000004fc027825 */ /* 0x000fc800078e0202 */
[C---:B------:R-:W-:Y:S01]  /*144f0*/  IMAD.WIDE R240, R252.reuse, 0x4, R240 ;  /* 0x00000004fcf07825 */ /* 0x040fe200078e02f0 */
[----:B-1----:R-:W4:Y:S03]  /*14500*/  LDL.LU.64 R12, [R1+0x13a0] ;  /* 0x0013a000010c7983 */ /* 0x002f260000300a00 */
[----:B------:R-:W-:-:S04]  /*14510*/  IMAD.WIDE R6, R252, 0x4, R6 ;  /* 0x00000004fc067825 */ /* 0x000fc800078e0206 */
[----:B---3--:R-:W-:-:S04]  /*14520*/  IMAD.WIDE R246, R252, 0x4, R246 ;  /* 0x00000004fcf67825 */ /* 0x008fc800078e02f6 */
[----:B------:R-:W-:-:S04]  /*14530*/  IMAD.WIDE R250, R252, 0x4, R250 ;  /* 0x00000004fcfa7825 */ /* 0x000fc800078e02fa */
[----:B------:R-:W-:-:S04]  /*14540*/  IMAD.WIDE R248, R252, 0x4, R248 ;  /* 0x00000004fcf87825 */ /* 0x000fc800078e02f8 */
[----:B------:R-:W-:-:S05]  /*14550*/  IMAD.WIDE R244, R252, 0x4, R244 ;  /* 0x00000004fcf47825 */ /* 0x000fca00078e02f4 */
[----:B------:R-:W-:Y:S04]  /*14560*/  STL.64 [R1+0x448], R244 ;  /* 0x000448f401007387 */ /* 0x000fe80000100a00 */
[----:B------:R-:W-:Y:S04]  /*14570*/  STL.64 [R1+0x440], R250 ;  /* 0x000440fa01007387 */ /* 0x000fe80000100a00 */
[----:B------:R1:W-:Y:S04]  /*14580*/  STL.64 [R1+0x1378], R250 ;  /* 0x001378fa01007387 */ /* 0x0003e80000100a00 */
[----:B------:R-:W-:Y:S04]  /*14590*/  STL.64 [R1+0x438], R10 ;  /* 0x0004380a01007387 */ /* 0x000fe80000100a00 */
[----:B------:R-:W-:Y:S04]  /*145a0*/  STL.64 [R1+0x1390], R10 ;  /* 0x0013900a01007387 */ /* 0x000fe80000100a00 */
[----:B------:R-:W-:Y:S01]  /*145b0*/  STL.64 [R1+0x430], R8 ;  /* 0x0004300801007387 */ /* 0x000fe20000100a00 */
[----:B-1----:R-:W-:-:S03]  /*145c0*/  IMAD.WIDE R250, R252, 0x4, R4 ;  /* 0x00000004fcfa7825 */ /* 0x002fc600078e0204 */
[----:B------:R-:W-:Y:S04]  /*145d0*/  STL.64 [R1+0x1398], R8 ;  /* 0x0013980801007387 */ /* 0x000fe80000100a00 */
[----:B------:R1:W-:Y:S01]  /*145e0*/  STL.64 [R1+0x418], R6 ;  /* 0x0004180601007387 */ /* 0x0003e20000100a00 */
[----:B------:R-:W-:-:S03]  /*145f0*/  IMAD.WIDE R4, R252, 0x4, R236 ;  /* 0x00000004fc047825 */ /* 0x000fc600078e02ec */
[----:B------:R-:W-:Y:S04]  /*14600*/  STL.64 [R1+0x428], R2 ;  /* 0x0004280201007387 */ /* 0x000fe80000100a00 */
[----:B------:R-:W-:Y:S01]  /*14610*/  STL.64 [R1+0x420], R240 ;  /* 0x000420f001007387 */ /* 0x000fe20000100a00 */
[----:B------:R-:W-:-:S03]  /*14620*/  IMAD.WIDE R236, R252, 0x4, R232 ;  /* 0x00000004fcec7825 */ /* 0x000fc600078e02e8 */
[----:B------:R-:W-:Y:S01]  /*14630*/  STL.64 [R1+0x410], R246 ;  /* 0x000410f601007387 */ /* 0x000fe20000100a00 */
[----:B-1----:R-:W-:-:S03]  /*14640*/  IMAD.WIDE R6, R252, 0x4, R238 ;  /* 0x00000004fc067825 */ /* 0x002fc600078e02ee */
[----:B------:R-:W3:Y:S01]  /*14650*/  LDL.64 R8, [R1+0x458] ;  /* 0x0004580001087983 */ /* 0x000ee20000100a00 */
[----:B------:R-:W-:-:S03]  /*14660*/  IMAD.WIDE R238, R252, 0x4, R234 ;  /* 0x00000004fcee7825 */ /* 0x000fc600078e02ea */
[----:B------:R-:W-:Y:S01]  /*14670*/  STL.64 [R1+0x408], R250 ;  /* 0x000408fa01007387 */ /* 0x000fe20000100a00 */
[----:B------:R-:W-:-:S03]  /*14680*/  IMAD.WIDE R10, R252, 0x4, R230 ;  /* 0x00000004fc0a7825 */ /* 0x000fc600078e02e6 */
[----:B------:R-:W-:Y:S04]  /*14690*/  STL.64 [R1+0x400], R248 ;  /* 0x000400f801007387 */ /* 0x000fe80000100a00 */
[----:B------:R-:W4:Y:S04]  /*146a0*/  LDL.64 R232, [R1+0x418] ;  /* 0x0004180001e87983 */ /* 0x000f280000100a00 */
[----:B------:R-:W-:Y:S04]  /*146b0*/  STL.64 [R1+0x3f8], R6 ;  /* 0x0003f80601007387 */ /* 0x000fe80000100a00 */
[----:B------:R-:W-:Y:S04]  /*146c0*/  STL.64 [R1+0x3f0], R4 ;  /* 0x0003f00401007387 */ /* 0x000fe80000100a00 */
[----:B------:R-:W-:Y:S01]  /*146d0*/  STL.64 [R1+0x3e8], R238 ;  /* 0x0003e8ee01007387 */ /* 0x000fe20000100a00 */
[----:B------:R-:W-:-:S03]  /*146e0*/  IMAD.WIDE R234, R252, 0x4, R218 ;  /* 0x00000004fcea7825 */ /* 0x000fc600078e02da */
[----:B------:R-:W-:Y:S01]  /*146f0*/  STL.64 [R1+0x3d8], R10 ;  /* 0x0003d80a01007387 */ /* 0x000fe20000100a00 */
[----:B------:R-:W-:-:S03]  /*14700*/  IMAD.WIDE R244, R252, 0x4, R214 ;  /* 0x00000004fcf47825 */ /* 0x000fc600078e02d6 */
[----:B------:R-:W-:Y:S04]  /*14710*/  STL.64 [R1+0x3e0], R236 ;  /* 0x0003e0ec01007387 */ /* 0x000fe80000100a00 */
[----:B------:R-:W-:Y:S04]  /*14720*/  STL.64 [R1+0x3d0], R228 ;  /* 0x0003d0e401007387 */ /* 0x000fe80000100a00 */
[----:B------:R-:W-:Y:S04]  /*14730*/  STL.64 [R1+0x3c8], R226 ;  /* 0x0003c8e201007387 */ /* 0x000fe80000100a00 */
[----:B------:R-:W4:Y:S04]  /*14740*/  LDL.LU.64 R218, [R1+0x860] ;  /* 0x0008600001da7983 */ /* 0x000f280000300a00 */
[----:B------:R-:W-:Y:S04]  /*14750*/  STL.64 [R1+0x3c0], R224 ;  /* 0x0003c0e001007387 */ /* 0x000fe80000100a00 */
[----:B------:R-:W-:Y:S04]  /*14760*/  STL.64 [R1+0x3b8], R222 ;  /* 0x0003b8de01007387 */ /* 0x000fe80000100a00 */
[----:B------:R-:W4:Y:S04]  /*14770*/  LDL.64 R214, [R1+0x450] ;  /* 0x0004500001d67983 */ /* 0x000f280000100a00 */
[----:B------:R-:W-:Y:S04]  /*14780*/  STL.64 [R1+0x3b0], R220 ;  /* 0x0003b0dc01007387 */ /* 0x000fe80000100a00 */
        /* <DEDUP_REMOVED lines=21> */
[----:B------:R-:W-:Y:S01]  /*148e0*/  STL.64 [R1+0x300], R176 ;  /* 0x000300b001007387 */ /* 0x000fe20000100a00 */
[----:B------:R-:W-:-:S03]  /*148f0*/  IMAD.WIDE R158, R252, 0x4, R158 ;  /* 0x00000004fc9e7825 */ /* 0x000fc600078e029e */
        /* <DEDUP_REMOVED lines=52> */
[----:B------:R1:W-:Y:S01]  /*14c40*/  STL.64 [R1+0x218], R120 ;  /* 0x0002187801007387 */ /* 0x0003e20000100a00 */
        /* <DEDUP_REMOVED lines=75> */
[----:B------:R-:W-:Y:S04]  /*15100*/  STL.64 [R1+0xf0], R46 ;  /* 0x0000f02e01007387 */ /* 0x000fe80000100a00 */
[----:B------:R-:W-:Y:S04]  /*15110*/  STL.64 [R1+0xe8], R44 ;  /* 0x0000e82c01007387 */ /* 0x000fe80000100a00 */
[----:B------:R1:W-:Y:S04]  /*15120*/  STL.64 [R1+0xd8], R40 ;  /* 0x0000d82801007387 */ /* 0x0003e80000100a00 */
[----:B------:R-:W-:Y:S04]  /*15130*/  STL.64 [R1+0xe0], R42 ;  /* 0x0000e02a01007387 */ /* 0x000fe80000100a00 */
[----:B------:R1:W-:Y:S01]  /*15140*/  STL.64 [R1+0xd0], R38 ;  /* 0x0000d02601007387 */ /* 0x0003e20000100a00 */
[----:B------:R-:W-:-:S03]  /*15150*/  IMAD.WIDE R230, R252, 0x4, R22 ;  /* 0x00000004fce67825 */ /* 0x000fc600078e0216 */
[----:B------:R1:W-:Y:S04]  /*15160*/  STL.64 [R1+0xc8], R36 ;  /* 0x0000c82401007387 */ /* 0x0003e80000100a00 */
[----:B------:R-:W-:Y:S04]  /*15170*/  STL.64 [R1+0xc0], R34 ;  /* 0x0000c02201007387 */ /* 0x000fe80000100a00 */
[----:B------:R1:W-:Y:S04]  /*15180*/  STL.64 [R1+0xb8], R32 ;  /* 0x0000b82001007387 */ /* 0x0003e80000100a00 */
[----:B------:R-:W-:Y:S04]  /*15190*/  STL.64 [R1+0xb0], R30 ;  /* 0x0000b01e01007387 */ /* 0x000fe80000100a00 */
[----:B------:R-:W4:Y:S01]  /*151a0*/  LDL.LU.64 R22, [R1+0x868] ;  /* 0x0008680001167983 */ /* 0x000f220000300a00 */
[----:B------:R-:W-:-:S03]  /*151b0*/  IMAD.WIDE R28, R252, 0x4, R28 ;  /* 0x00000004fc1c7825 */ /* 0x000fc600078e021c */
[----:B---3--:R-:W-:Y:S01]  /*151c0*/  LDGSTS.E [R242+-0x30000], desc[UR8][R8.64], P4 ;  /* 0xd000000008f27fae */ /* 0x008fe2000a121848 */
[----:B------:R-:W-:-:S04]  /*151d0*/  IMAD.WIDE R24, R252, 0x4, R24 ;  /* 0x00000004fc187825 */ /* 0x000fc800078e0218 */
[C---:B------:R-:W-:Y:S01]  /*151e0*/  IMAD.WIDE R26, R252.reuse, 0x4, R26 ;  /* 0x00000004fc1a7825 */ /* 0x040fe200078e021a */
[----:B------:R-:W-:Y:S03]  /*151f0*/  STL.64 [R1+0xa8], R28 ;  /* 0x0000a81c01007387 */ /* 0x000fe60000100a00 */
[C---:B------:R-:W-:Y:S01]  /*15200*/  IMAD.WIDE R20, R252.reuse, 0x4, R20 ;  /* 0x00000004fc147825 */ /* 0x040fe200078e0214 */
[----:B------:R-:W-:Y:S03]  /*15210*/  STL.64 [R1+0x98], R24 ;  /* 0x0000981801007387 */ /* 0x000fe60000100a00 */
[C---:B------:R-:W-:Y:S01]  /*15220*/  IMAD.WIDE R18, R252.reuse, 0x4, R18 ;  /* 0x00000004fc127825 */ /* 0x040fe200078e0212 */
[----:B------:R-:W-:Y:S03]  /*15230*/  STL.64 [R1+0xa0], R26 ;  /* 0x0000a01a01007387 */ /* 0x000fe60000100a00 */
[C---:B------:R-:W-:Y:S01]  /*15240*/  IMAD.WIDE R16, R252.reuse, 0x4, R16 ;  /* 0x00000004fc107825 */ /* 0x040fe200078e0210 */
[----:B------:R-:W-:Y:S03]  /*15250*/  STL.64 [R1+0x90], R230 ;  /* 0x000090e601007387 */ /* 0x000fe60000100a00 */
[C---:B--2---:R-:W-:Y:S01]  /*15260*/  IMAD.WIDE R14, R252.reuse, 0x4, R14 ;  /* 0x00000004fc0e7825 */ /* 0x044fe200078e020e */
[----:B------:R-:W-:Y:S03]  /*15270*/  STL.64 [R1+0x88], R20 ;  /* 0x0000881401007387 */ /* 0x000fe60000100a00 */
[C---:B----4-:R-:W-:Y:S01]  /*15280*/  IMAD.WIDE R12, R252.reuse, 0x4, R12 ;  /* 0x00000004fc0c7825 */ /* 0x050fe200078e020c */
[----:B------:R-:W-:Y:S03]  /*15290*/  STL.64 [R1+0x80], R18 ;  /* 0x0000801201007387 */ /* 0x000fe60000100a00 */
[C---:B------:R-:W-:Y:S01]  /*152a0*/  IMAD.WIDE R218, R252.reuse, 0x4, R218 ;  /* 0x00000004fcda7825 */ /* 0x040fe200078e02da */
[----:B------:R2:W-:Y:S04]  /*152b0*/  STL.64 [R1+0x78], R16 ;  /* 0x0000781001007387 */ /* 0x0005e80000100a00 */
[----:B------:R-:W-:Y:S04]  /*152c0*/  STL.64 [R1+0x70], R14 ;  /* 0x0000700e01007387 */ /* 0x000fe80000100a00 */
[----:B------:R-:W-:Y:S04]  /*152d0*/  STL.64 [R1+0x60], R12 ;  /* 0x0000600c01007387 */ /* 0x000fe80000100a00 */
        /* <DEDUP_REMOVED lines=8> */
[----:B------:R1:W-:Y:S04]  /*15360*/  LDGSTS.E [R242+-0x2dc00], desc[UR8][R120.64], P4 ;  /* 0xd240000078f27fae */ /* 0x0003e8000a121848 */
[----:B------:R-:W-:Y:S04]  /*15370*/  LDGSTS.E [R242+-0x2d800], desc[UR8][R104.64], P4 ;  /* 0xd280000068f27fae */ /* 0x000fe8000a121848 */
[----:B------:R-:W-:Y:S04]  /*15380*/  LDGSTS.E [R242+-0x2d400], desc[UR8][R88.64], P4 ;  /* 0xd2c0000058f27fae */ /* 0x000fe8000a121848 */
[----:B------:R-:W-:Y:S01]  /*15390*/  LDGSTS.E [R242+-0x2d000], desc[UR8][R72.64], P4 ;  /* 0xd300000048f27fae */ /* 0x000fe2000a121848 */
[----:B-1----:R-:W1:Y:S03]  /*153a0*/  LDC R120, c[0x0][0x230] ;  /* 0x00008c00ff787b82 */ /* 0x002e660000000800 */
[----:B------:R3:W-:Y:S04]  /*153b0*/  LDGSTS.E [R242+-0x2cc00], desc[UR8][R56.64], P4 ;  /* 0xd340000038f27fae */ /* 0x0007e8000a121848 */
[----:B------:R4:W-:Y:S01]  /*153c0*/  LDGSTS.E [R242+-0x2c800], desc[UR8][R40.64], P4 ;  /* 0xd380000028f27fae */ /* 0x0009e2000a121848 */
[----:B------:R-:W2:Y:S03]  /*153d0*/  LDC R121, c[0x0][0x230] ;  /* 0x00008c00ff797b82 */ /* 0x000ea60000000800 */
[----:B------:R-:W-:Y:S05]  /*153e0*/  LDGSTS.E [R242+-0x2c400], desc[UR8][R24.64], P4 ;  /* 0xd3c0000018f27fae */ /* 0x000fea000a121848 */
[----:B---3--:R-:W3:Y:S08]  /*153f0*/  LDC R57, c[0x0][0x230] ;  /* 0x00008c00ff397b82 */ /* 0x008ef00000000800 */
[----:B----4-:R-:W4:Y:S08]  /*15400*/  LDC R41, c[0x0][0x230] ;  /* 0x00008c00ff297b82 */ /* 0x010f300000000800 */
[----:B------:R-:W1:Y:S08]  /*15410*/  LDC R40, c[0x0][0x230] ;  /* 0x00008c00ff287b82 */ /* 0x000e700000000800 */
[----:B------:R-:W2:Y:S01]  /*15420*/  LDC R56, c[0x0][0x230] ;  /* 0x00008c00ff387b82 */ /* 0x000ea20000000800 */
[----:B------:R-:W-:-:S05]  /*15430*/  IMAD.WIDE R22, R252, 0x4, R22 ;  /* 0x00000004fc167825 */ /* 0x000fca00078e0216 */
[----:B------:R2:W-:Y:S04]  /*15440*/  STL.64 [R1+0x68], R22 ;  /* 0x0000681601007387 */ /* 0x0005e80000100a00 */
[----:B------:R-:W2:Y:S04]  /*15450*/  LDL.LU.64 R8, [R1+0x1398] ;  /* 0x0013980001087983 */ /* 0x000ea80000300a00 */
[----:B------:R-:W-:Y:S04]  /*15460*/  STL.64 [R1+0x58], R218 ;  /* 0x000058da01007387 */ /* 0x000fe80000100a00 */
[----:B------:R-:W3:Y:S04]  /*15470*/  LDL.64 R232, [R1+0x448] ;  /* 0x0004480001e87983 */ /* 0x000ee80000100a00 */
[----:B------:R-:W2:Y:S04]  /*15480*/  LDL.LU.64 R10, [R1+0x1390] ;  /* 0x00139000010a7983 */ /* 0x000ea80000300a00 */
[----:B------:R-:W4:Y:S04]  /*15490*/  LDL.LU.64 R244, [R1+0x1388] ;  /* 0x0013880001f47983 */ /* 0x000f280000300a00 */
[----:B----4-:R-:W-:Y:S04]  /*154a0*/  LDGSTS.E [R245+-0x2ff80], desc[UR8][R214.64], P4 ;  /* 0xd0080000d6f57fae */ /* 0x010fe8000a121848 */
[----:B------:R-:W-:Y:S04]  /*154b0*/  LDGSTS.E [R245+-0x2fb80], desc[UR8][R246.64], P4 ;  /* 0xd0480000f6f57fae */ /* 0x000fe8000a121848 */
[----:B------:R-:W-:Y:S04]  /*154c0*/  LDGSTS.E [R245+-0x2f780], desc[UR8][R228.64], P4 ;  /* 0xd0880000e4f57fae */ /* 0x000fe8000a121848 */
[----:B------:R-:W-:Y:S04]  /*154d0*/  LDGSTS.E [R245+-0x2f380], desc[UR8][R212.64], P4 ;  /* 0xd0c80000d4f57fae */ /* 0x000fe8000a121848 */
[----:B------:R-:W3:Y:S04]  /*154e0*/  LDL.LU.64 R246, [R1+0x1380] ;  /* 0x0013800001f67983 */ /* 0x000ee80000300a00 */
        /* <DEDUP_REMOVED lines=11> */
[----:B------:R-:W-:Y:S01]  /*155a0*/  LDGSTS.E [R245+-0x2c380], desc[UR8][R230.64], P4 ;  /* 0xd3c80000e6f57fae */ /* 0x000fe2000a121848 */
[----:B----4-:R-:W4:Y:S08]  /*155b0*/  LDC R39, c[0x0][0x230] ;  /* 0x00008c00ff277b82 */ /* 0x010f300000000800 */
[----:B------:R-:W4:Y:S01]  /*155c0*/  LDC R38, c[0x0][0x230] ;  /* 0x00008c00ff267b82 */ /* 0x000f220000000800 */
[----:B---3--:R-:W-:Y:S04]  /*155d0*/  LDGSTS.E [R246+-0x2ff00], desc[UR8][R232.64], P4 ;  /* 0xd0100000e8f67fae */ /* 0x008fe8000a121848 */
        /* <DEDUP_REMOVED lines=14> */
[----:B------:R4:W-:Y:S04]  /*156c0*/  LDGSTS.E [R246+-0x2c700], desc[UR8][R36.64], P4 ;  /* 0xd390000024f67fae */ /* 0x0009e8000a121848 */
[----:B------:R-:W-:Y:S01]  /*156d0*/  LDGSTS.E [R246+-0x2c300], desc[UR8][R20.64], P4 ;  /* 0xd3d0000014f67fae */ /* 0x000fe2000a121848 */
[----:B------:R-:W-:Y:S01]  /*156e0*/  VIADD R41, R41, 0xfffffeb9 ;  /* 0xfffffeb929297836 */ /* 0x000fe20000000000 */
[----:B-1----:R-:W-:Y:S01]  /*156f0*/  IADD3 R40, R40, -0x148, RZ ;  /* 0xfffffeb828287810 */ /* 0x002fe20007ffe0ff */
[----:B--2---:R-:W1:Y:S08]  /*15700*/  LDC R53, c[0x0][0x230] ;  /* 0x00008c00ff357b82 */ /* 0x004e700000000800 */
[----:B----4-:R-:W2:Y:S08]  /*15710*/  LDC R37, c[0x0][0x230] ;  /* 0x00008c00ff257b82 */ /* 0x010eb00000000800 */
[----:B------:R-:W4:Y:S08]  /*15720*/  LDC R36, c[0x0][0x230] ;  /* 0x00008c00ff247b82 */ /* 0x000f300000000800 */
[----:B------:R-:W1:Y:S01]  /*15730*/  LDC R52, c[0x0][0x230] ;  /* 0x00008c00ff347b82 */ /* 0x000e620000000800 */
[----:B---3--:R-:W-:Y:S04]  /*15740*/  LDGSTS.E [R247+-0x2fe80], desc[UR8][R250.64], P4 ;  /* 0xd0180000faf77fae */ /* 0x008fe8000a121848 */
[----:B------:R-:W-:Y:S04]  /*15750*/  LDGSTS.E [R247+-0x2fa80], desc[UR8][R248.64], P4 ;  /* 0xd0580000f8f77fae */ /* 0x000fe8000a121848 */
[----:B------:R3:W-:Y:S04]  /*15760*/  LDGSTS.E [R247+-0x2f680], desc[UR8][R224.64], P4 ;  /* 0xd0980000e0f77fae */ /* 0x0007e8000a121848 */
[----:B------:R-:W4:Y:S04]  /*15770*/  LDL.LU.64 R250, [R1+0x1370] ;  /* 0x0013700001fa7983 */ /* 0x000f280000300a00 */
[----:B------:R-:W4:Y:S04]  /*15780*/  LDL.LU.64 R248, [R1+0x1368] ;  /* 0x0013680001f87983 */ /* 0x000f280000300a00 */
[----:B------:R-:W-:Y:S01]  /*15790*/  LDGSTS.E [R247+-0x2f280], desc[UR8][R208.64], P4 ;  /* 0xd0d80000d0f77fae */ /* 0x000fe2000a121848 */
[----:B---3--:R-:W3:Y:S03]  /*157a0*/  LDC R224, c[0x0][0x230] ;  /* 0x00008c00ffe07b82 */ /* 0x008ee60000000800 */
[----:B------:R-:W-:Y:S04]  /*157b0*/  LDGSTS.E [R247+-0x2ee80], desc[UR8][R192.64], P4 ;  /* 0xd1180000c0f77fae */ /* 0x000fe8000a121848 */
[----:B------:R-:W-:Y:S04]  /*157c0*/  LDGSTS.E [R247+-0x2ea80], desc[UR8][R176.64], P4 ;  /* 0xd1580000b0f77fae */ /* 0x000fe8000a121848 */
[----:B------:R1:W-:Y:S04]  /*157d0*/  LDGSTS.E [R247+-0x2e680], desc[UR8][R160.64], P4 ;  /* 0xd1980000a0f77fae */ /* 0x0003e8000a121848 */
[----:B------:R1:W-:Y:S01]  /*157e0*/  LDGSTS.E [R247+-0x2e280], desc[UR8][R144.64], P4 ;  /* 0xd1d8000090f77fae */ /* 0x0003e2000a121848 */
[----:B--2---:R-:W-:Y:S01]  /*157f0*/  VIADD R37, R37, 0xfffffedb ;  /* 0xfffffedb25257836 */ /* 0x004fe20000000000 */
[----:B----4-:R-:W-:Y:S01]  /*15800*/  IADD3 R36, R36, -0x126, RZ ;  /* 0xfffffeda24247810 */ /* 0x010fe20007ffe0ff */
[----:B-1----:R-:W-:Y:S01]  /*15810*/  VIADD R53, R53, 0xfffffef7 ;  /* 0xfffffef735357836 */ /* 0x002fe20000000000 */
[----:B------:R-:W-:Y:S01]  /*15820*/  LDGSTS.E [R247+-0x2de80], desc[UR8][R130.64], P4 ;  /* 0xd218000082f77fae */ /* 0x000fe2000a121848 */
[----:B------:R-:W-:Y:S01]  /*15830*/  IADD3 R52, R52, -0x10a, RZ ;  /* 0xfffffef634347810 */ /* 0x000fe20007ffe0ff */
[----:B------:R-:W-:Y:S01]  /*15840*/  VIADD R57, R57, 0xfffffef5 ;  /* 0xfffffef539397836 */ /* 0x000fe20000000000 */
[----:B------:R-:W-:Y:S01]  /*15850*/  IADD3 R121, R121, -0x14b, RZ ;  /* 0xfffffeb579797810 */ /* 0x000fe20007ffe0ff */
[----:B------:R-:W-:Y:S01]  /*15860*/  LDGSTS.E [R247+-0x2da80], desc[UR8][R114.64], P4 ;  /* 0xd258000072f77fae */ /* 0x000fe2000a121848 */
[----:B------:R-:W-:Y:S01]  /*15870*/  VIADD R56, R56, 0xfffffef4 ;  /* 0xfffffef438387836 */ /* 0x000fe20000000000 */
[----:B------:R-:W1:Y:S02]  /*15880*/  LDC R161, c[0x0][0x230] ;  /* 0x00008c00ffa17b82 */ /* 0x000e640000000800 */
[----:B------:R-:W-:Y:S04]  /*15890*/  LDGSTS.E [R247+-0x2d680], desc[UR8][R98.64], P4 ;  /* 0xd298000062f77fae */ /* 0x000fe8000a121848 */
[----:B------:R-:W-:Y:S01]  /*158a0*/  LDGSTS.E [R247+-0x2d280], desc[UR8][R82.64], P4 ;  /* 0xd2d8000052f77fae */ /* 0x000fe2000a121848 */
[----:B------:R-:W-:Y:S01]  /*158b0*/  VIADD R120, R120, 0xfffffeb4 ;  /* 0xfffffeb478787836 */ /* 0x000fe20000000000 */
[----:B------:R-:W2:Y:S02]  /*158c0*/  LDC R144, c[0x0][0x230] ;  /* 0x00008c00ff907b82 */ /* 0x000ea40000000800 */
[----:B------:R-:W-:Y:S04]  /*158d0*/  LDGSTS.E [R247+-0x2ce80], desc[UR8][R66.64], P4 ;  /* 0xd318000042f77fae */ /* 0x000fe8000a121848 */
[----:B------:R-:W-:Y:S02]  /*158e0*/  LDGSTS.E [R247+-0x2ca80], desc[UR8][R50.64], P4 ;  /* 0xd358000032f77fae */ /* 0x000fe4000a121848 */
[----:B------:R-:W4:Y:S02]  /*158f0*/  LDC R145, c[0x0][0x230] ;  /* 0x00008c00ff917b82 */ /* 0x000f240000000800 */
[----:B------:R-:W-:Y:S04]  /*15900*/  LDGSTS.E [R247+-0x2c680], desc[UR8][R34.64], P4 ;  /* 0xd398000022f77fae */ /* 0x000fe8000a121848 */
[----:B------:R-:W-:Y:S02]  /*15910*/  LDGSTS.E [R247+-0x2c280], desc[UR8][R18.64], P4 ;  /* 0xd3d8000012f77fae */ /* 0x000fe4000a121848 */
[----:B------:R-:W1:Y:S02]  /*15920*/  LDC R160, c[0x0][0x230] ;  /* 0x00008c00ffa07b82 */ /* 0x000e640000000800 */
[----:B------:R-:W-:Y:S06]  /*15930*/  STL.64 [R1+0x1230], R246 ;  /* 0x001230f601007387 */ /* 0x000fec0000100a00 */
[----:B------:R-:W1:Y:S08]  /*15940*/  LDC R177, c[0x0][0x230] ;  /* 0x00008c00ffb17b82 */ /* 0x000e700000000800 */
[----:B------:R-:W1:Y:S08]  /*15950*/  LDC R176, c[0x0][0x230] ;  /* 0x00008c00ffb07b82 */ /* 0x000e700000000800 */
[----:B------:R-:W1:Y:S08]  /*15960*/  LDC R192, c[0x0][0x230] ;  /* 0x00008c00ffc07b82 */ /* 0x000e700000000800 */
[----:B------:R-:W1:Y:S01]  /*15970*/  LDC R193, c[0x0][0x230] ;  /* 0x00008c00ffc17b82 */ /* 0x000e620000000800 */
        /* <DEDUP_REMOVED lines=10> */
[----:B------:R-:W-:Y:S04]  /*15a20*/  LDGSTS.E [R248+-0x2d600], desc[UR8][R96.64], P4 ;  /* 0xd2a0000060f87fae */ /* 0x000fe8000a121848 */
[----:B------:R-:W-:Y:S01]  /*15a30*/  LDGSTS.E [R248+-0x2d200], desc[UR8][R80.64], P4 ;  /* 0xd2e0000050f87fae */ /* 0x000fe2000a121848 */
[----:B---3--:R-:W3:Y:S03]  /*15a40*/  LDC R129, c[0x0][0x230] ;  /* 0x00008c00ff817b82 */ /* 0x008ee60000000800 */
[----:B------:R-:W-:Y:S04]  /*15a50*/  LDGSTS.E [R248+-0x2ce00], desc[UR8][R64.64], P4 ;  /* 0xd320000040f87fae */ /* 0x000fe8000a121848 */
[----:B------:R-:W-:Y:S01]  /*15a60*/  LDGSTS.E [R248+-0x2ca00], desc[UR8][R48.64], P4 ;  /* 0xd360000030f87fae */ /* 0x000fe2000a121848 */
[----:B--2---:R-:W2:Y:S03]  /*15a70*/  LDC R113, c[0x0][0x230] ;  /* 0x00008c00ff717b82 */ /* 0x004ea60000000800 */
[----:B------:R1:W-:Y:S04]  /*15a80*/  LDGSTS.E [R248+-0x2c600], desc[UR8][R32.64], P4 ;  /* 0xd3a0000020f87fae */ /* 0x0003e8000a121848 */
[----:B------:R4:W-:Y:S01]  /*15a90*/  LDGSTS.E [R248+-0x2c200], desc[UR8][R16.64], P4 ;  /* 0xd3e0000010f87fae */ /* 0x0009e2000a121848 */
[----:B------:R-:W3:Y:S03]  /*15aa0*/  LDC R112, c[0x0][0x230] ;  /* 0x00008c00ff707b82 */ /* 0x000ee60000000800 */
[----:B------:R-:W-:Y:S04]  /*15ab0*/  LDGSTS.E [R249+-0x2fd80], desc[UR8][R8.64], P4 ;  /* 0xd028000008f97fae */ /* 0x000fe8000a121848 */
[----:B------:R-:W-:Y:S01]  /*15ac0*/  LDGSTS.E [R249+-0x2f980], desc[UR8][R4.64], P4 ;  /* 0xd068000004f97fae */ /* 0x000fe2000a121848 */
[----:B-1----:R-:W1:Y:S03]  /*15ad0*/  LDC R32, c[0x0][0x230] ;  /* 0x00008c00ff207b82 */ /* 0x002e660000000800 */
[----:B------:R-:W-:Y:S04]  /*15ae0*/  LDGSTS.E [R249+-0x2f580], desc[UR8][R220.64], P4 ;  /* 0xd0a80000dcf97fae */ /* 0x000fe8000a121848 */
[----:B------:R-:W-:Y:S01]  /*15af0*/  LDGSTS.E [R249+-0x2f180], desc[UR8][R204.64], P4 ;  /* 0xd0e80000ccf97fae */ /* 0x000fe2000a121848 */
[----:B----4-:R-:W4:Y:S03]  /*15b00*/  LDC R17, c[0x0][0x230] ;  /* 0x00008c00ff117b82 */ /* 0x010f260000000800 */
[----:B------:R-:W-:Y:S04]  /*15b10*/  LDGSTS.E [R249+-0x2ed80], desc[UR8][R188.64], P4 ;  /* 0xd1280000bcf97fae */ /* 0x000fe8000a121848 */
[----:B------:R-:W-:Y:S01]  /*15b20*/  LDGSTS.E [R249+-0x2e980], desc[UR8][R172.64], P4 ;  /* 0xd1680000acf97fae */ /* 0x000fe2000a121848 */
[----:B------:R-:W2:Y:S03]  /*15b30*/  LDC R16, c[0x0][0x230] ;  /* 0x00008c00ff107b82 */ /* 0x000ea60000000800 */
[----:B------:R-:W-:Y:S04]  /*15b40*/  LDGSTS.E [R249+-0x2e580], desc[UR8][R156.64], P4 ;  /* 0xd1a800009cf97fae */ /* 0x000fe8000a121848 */
[----:B------:R-:W-:Y:S01]  /*15b50*/  LDGSTS.E [R249+-0x2e180], desc[UR8][R140.64], P4 ;  /* 0xd1e800008cf97fae */ /* 0x000fe2000a121848 */
[----:B------:R-:W3:Y:S03]  /*15b60*/  LDC R33, c[0x0][0x230] ;  /* 0x00008c00ff217b82 */ /* 0x000ee60000000800 */
[----:B------:R-:W-:Y:S04]  /*15b70*/  LDGSTS.E [R249+-0x2dd80], desc[UR8][R126.64], P4 ;  /* 0xd22800007ef97fae */ /* 0x000fe8000a121848 */
[----:B------:R1:W-:Y:S01]  /*15b80*/  LDGSTS.E [R249+-0x2d980], desc[UR8][R110.64], P4 ;  /* 0xd26800006ef97fae */ /* 0x0003e2000a121848 */
[----:B------:R-:W1:Y:S03]  /*15b90*/  LDC R48, c[0x0][0x230] ;  /* 0x00008c00ff307b82 */ /* 0x000e660000000800 */
[----:B------:R-:W-:Y:S04]  /*15ba0*/  LDGSTS.E [R249+-0x2d580], desc[UR8][R94.64], P4 ;  /* 0xd2a800005ef97fae */ /* 0x000fe8000a121848 */
[----:B------:R-:W-:Y:S01]  /*15bb0*/  LDGSTS.E [R249+-0x2d180], desc[UR8][R78.64], P4 ;  /* 0xd2e800004ef97fae */ /* 0x000fe2000a121848 */
[----:B------:R-:W1:Y:S03]  /*15bc0*/  LDC R49, c[0x0][0x230] ;  /* 0x00008c00ff317b82 */ /* 0x000e660000000800 */
[----:B------:R-:W3:Y:S04]  /*15bd0*/  LDL.LU.64 R10, [R1+0x1360] ;  /* 0x00136000010a7983 */ /* 0x000ee80000300a00 */
[----:B------:R-:W-:Y:S01]  /*15be0*/  LDGSTS.E [R249+-0x2cd80], desc[UR8][R62.64], P4 ;  /* 0xd32800003ef97fae */ /* 0x000fe2000a121848 */
[----:B----4-:R-:W-:Y:S01]  /*15bf0*/  VIADD R17, R17, 0xfffffebd ;  /* 0xfffffebd11117836 */ /* 0x010fe20000000000 */
[----:B------:R-:W4:Y:S02]  /*15c00*/  LDC R128, c[0x0][0x230] ;  /* 0x00008c00ff807b82 */ /* 0x000f240000000800 */
[----:B------:R-:W4:Y:S04]  /*15c10*/  LDL.LU.64 R6, [R1+0x1358] ;  /* 0x0013580001067983 */ /* 0x000f280000300a00 */
[----:B------:R-:W-:Y:S01]  /*15c20*/  LDGSTS.E [R249+-0x2c980], desc[UR8][R46.64], P4 ;  /* 0xd36800002ef97fae */ /* 0x000fe2000a121848 */
[----:B--2---:R-:W-:Y:S01]  /*15c30*/  VIADD R16, R16, 0xfffffebc ;  /* 0xfffffebc10107836 */ /* 0x004fe20000000000 */
[----:B---3--:R-:W-:Y:S01]  /*15c40*/  IADD3 R33, R33, -0x107, RZ ;  /* 0xfffffef921217810 */ /* 0x008fe20007ffe0ff */
[----:B-1----:R-:W-:Y:S01]  /*15c50*/  VIADD R32, R32, 0xfffffef8 ;  /* 0xfffffef820207836 */ /* 0x002fe20000000000 */
[----:B------:R-:W2:Y:S01]  /*15c60*/  LDL.LU.64 R8, [R1+0x1350] ;  /* 0x0013500001087983 */ /* 0x000ea20000300a00 */
[----:B------:R-:W1:Y:S03]  /*15c70*/  LDC R110, c[0x0][0x230] ;  /* 0x00008c00ff6e7b82 */ /* 0x000e660000000800 */
[----:B------:R-:W-:Y:S04]  /*15c80*/  LDGSTS.E [R249+-0x2c580], desc[UR8][R30.64], P4 ;  /* 0xd3a800001ef97fae */ /* 0x000fe8000a121848 */
[----:B------:R-:W3:Y:S01]  /*15c90*/  LDL.LU.64 R4, [R1+0x1348] ;  /* 0x0013480001047983 */ /* 0x000ee20000300a00 */
[----:B------:R-:W1:Y:S03]  /*15ca0*/  LDC R111, c[0x0][0x230] ;  /* 0x00008c00ff6f7b82 */ /* 0x000e660000000800 */
[----:B------:R-:W-:Y:S04]  /*15cb0*/  LDGSTS.E [R249+-0x2c180], desc[UR8][R14.64], P4 ;  /* 0xd3e800000ef97fae */ /* 0x000fe8000a121848 */
[----:B------:R-:W-:Y:S04]  /*15cc0*/  STL.64 [R1+0x1130], R248 ;  /* 0x001130f801007387 */ /* 0x000fe80000100a00 */
[----:B------:R-:W-:Y:S04]  /*15cd0*/  LDGSTS.E [R250+-0x2fd00], desc[UR8][R2.64], P4 ;  /* 0xd030000002fa7fae */ /* 0x000fe8000a121848 */
[----:B------:R-:W-:Y:S04]  /*15ce0*/  LDGSTS.E [R250+-0x2f900], desc[UR8][R238.64], P4 ;  /* 0xd0700000eefa7fae */ /* 0x000fe8000a121848 */
[----:B------:R-:W-:Y:S04]  /*15cf0*/  LDGSTS.E [R250+-0x2f500], desc[UR8][R234.64], P4 ;  /* 0xd0b00000eafa7fae */ /* 0x000fe8000a121848 */
[----:B------:R-:W2:Y:S04]  /*15d00*/  LDL.LU.64 R2, [R1+0x1340] ;  /* 0x0013400001027983 */ /* 0x000ea80000300a00 */
[----:B------:R-:W4:Y:S04]  /*15d10*/  LDL.LU.64 R238, [R1+0x1338] ;  /* 0x0013380001ee7983 */ /* 0x000f280000300a00 */
[----:B------:R-:W3:Y:S04]  /*15d20*/  LDL.LU.64 R226, [R1+0xd20] ;  /* 0x000d200001e27983 */ /* 0x000ee80000300a00 */
[----:B------:R-:W2:Y:S04]  /*15d30*/  LDL.LU.64 R228, [R1+0xd18] ;  /* 0x000d180001e47983 */ /* 0x000ea80000300a00 */
[----:B------:R-:W4:Y:S04]  /*15d40*/  LDL.LU.64 R230, [R1+0xd10] ;  /* 0x000d100001e67983 */ /* 0x000f280000300a00 */
[----:B------:R-:W4:Y:S04]  /*15d50*/  LDL.LU.64 R232, [R1+0xd08] ;  /* 0x000d080001e87983 */ /* 0x000f280000300a00 */
        /* <DEDUP_REMOVED lines=10> */
[----:B------:R-:W-:Y:S01]  /*15e00*/  VIADD R48, R48, 0xfffffe98 ;  /* 0xfffffe9830307836 */ /* 0x000fe20000000000 */
[----:B------:R-:W-:Y:S01]  /*15e10*/  IADD3 R49, R49, -0x167, RZ ;  /* 0xfffffe9931317810 */ /* 0x000fe20007ffe0ff */
[----:B-1----:R-:W1:Y:S01]  /*15e20*/  LDC R109, c[0x0][0x230] ;  /* 0x00008c00ff6d7b82 */ /* 0x002e620000000800 */
[----:B------:R1:W-:Y:S04]  /*15e30*/  LDGSTS.E [R250+-0x2c900], desc[UR8][R44.64], P4 ;  /* 0xd37000002cfa7fae */ /* 0x0003e8000a121848 */
[----:B------:R1:W-:Y:S03]  /*15e40*/  LDGSTS.E [R250+-0x2c500], desc[UR8][R28.64], P4 ;  /* 0xd3b000001cfa7fae */ /* 0x0003e6000a121848 */
[----:B------:R-:W4:Y:S01]  /*15e50*/  LDC R108, c[0x0][0x230] ;  /* 0x00008c00ff6c7b82 */ /* 0x000f220000000800 */
[----:B------:R-:W-:Y:S04]  /*15e60*/  LDGSTS.E [R250+-0x2c100], desc[UR8][R12.64], P4 ;  /* 0xd3f000000cfa7fae */ /* 0x000fe8000a121848 */
[----:B------:R-:W-:Y:S03]  /*15e70*/  LDGSTS.E [R0+-0x2fc80], desc[UR8][R240.64], P4 ;  /* 0xd0380000f0007fae */ /* 0x000fe6000a121848 */
[----:B-1----:R-:W1:Y:S01]  /*15e80*/  LDC R45, c[0x0][0x230] ;  /* 0x00008c00ff2d7b82 */ /* 0x002e620000000800 */
[----:B------:R1:W-:Y:S04]  /*15e90*/  LDGSTS.E [R0+-0x2f880], desc[UR8][R236.64], P4 ;  /* 0xd0780000ec007fae */ /* 0x0003e8000a121848 */
[----:B------:R-:W-:Y:S03]  /*15ea0*/  LDGSTS.E [R0+-0x2f480], desc[UR8][R216.64], P4 ;  /* 0xd0b80000d8007fae */ /* 0x000fe6000a121848 */
[----:B------:R-:W4:Y:S01]  /*15eb0*/  LDC R29, c[0x0][0x230] ;  /* 0x00008c00ff1d7b82 */ /* 0x000f220000000800 */
[----:B------:R-:W4:Y:S04]  /*15ec0*/  LDL.LU.64 R240, [R1+0x1330] ;  /* 0x0013300001f07983 */ /* 0x000f280000300a00 */
[----:B------:R-:W4:Y:S03]  /*15ed0*/  LDL.LU.64 R220, [R1+0xd00] ;  /* 0x000d000001dc7983 */ /* 0x000f260000300a00 */
[----:B-1----:R-:W1:Y:S01]  /*15ee0*/  LDC R237, c[0x0][0x230] ;  /* 0x00008c00ffed7b82 */ /* 0x002e620000000800 */
[----:B------:R-:W4:Y:S04]  /*15ef0*/  LDL.LU.64 R222, [R1+0xcf8] ;  /* 0x000cf80001de7983 */ /* 0x000f280000300a00 */
[----:B------:R-:W4:Y:S03]  /*15f00*/  LDL.LU.64 R234, [R1+0xcf0] ;  /* 0x000cf00001ea7983 */ /* 0x000f260000300a00 */
[----:B------:R-:W4:Y:S01]  /*15f10*/  LDC R28, c[0x0][0x230] ;  /* 0x00008c00ff1c7b82 */ /* 0x000f220000000800 */
[----:B------:R-:W-:Y:S04]  /*15f20*/  LDGSTS.E [R0+-0x2f080], desc[UR8][R200.64], P4 ;  /* 0xd0f80000c8007fae */ /* 0x000fe8000a121848 */
[----:B------:R-:W-:Y:S03]  /*15f30*/  LDGSTS.E [R0+-0x2ec80], desc[UR8][R184.64], P4 ;  /* 0xd1380000b8007fae */ /* 0x000fe6000a121848 */
[----:B------:R-:W4:Y:S01]  /*15f40*/  LDC R44, c[0x0][0x230] ;  /* 0x00008c00ff2c7b82 */ /* 0x000f220000000800 */
[----:B------:R-:W-:Y:S04]  /*15f50*/  LDGSTS.E [R0+-0x2e880], desc[UR8][R168.64], P4 ;  /* 0xd1780000a8007fae */ /* 0x000fe8000a121848 */
[----:B------:R-:W-:Y:S01]  /*15f60*/  LDGSTS.E [R0+-0x2e480], desc[UR8][R152.64], P4 ;  /* 0xd1b8000098007fae */ /* 0x000fe2000a121848 */
[----:B-1----:R-:W-:-:S03]  /*15f70*/  VIADD R225, R237, 0xfffffede ;  /* 0xfffffedeede17836 */ /* 0x002fc60000000000 */
[----:B------:R1:W-:Y:S01]  /*15f80*/  LDGSTS.E [R0+-0x2e080], desc[UR8][R136.64], P4 ;  /* 0xd1f8000088007fae */ /* 0x0003e2000a121848 */
[----:B---3--:R-:W-:-:S03]  /*15f90*/  IMAD.WIDE R22, R251, 0x4, R226 ;  /* 0x00000004fb167825 */ /* 0x008fc600078e02e2 */
[----:B------:R-:W3:Y:S01]  /*15fa0*/  LDL.LU.64 R236, [R1+0xce8] ;  /* 0x000ce80001ec7983 */ /* 0x000ee20000300a00 */
[----:B--2---:R-:W-:-:S03]  /*15fb0*/  IMAD.WIDE R20, R251, 0x4, R228 ;  /* 0x00000004fb147825 */ /* 0x004fc600078e02e4 */
[----:B------:R2:W-:Y:S01]  /*15fc0*/  STL.64 [R1+0x50], R22 ;  /* 0x0000501601007387 */ /* 0x0005e20000100a00 */
[----:B----4-:R-:W-:-:S03]  /*15fd0*/  IMAD.WIDE R18, R251, 0x4, R230 ;  /* 0x00000004fb127825 */ /* 0x010fc600078e02e6 */
[----:B------:R-:W4:Y:S01]  /*15fe0*/  LDL.LU.64 R226, [R1+0xb18] ;  /* 0x000b180001e27983 */ /* 0x000f220000300a00 */
[----:B------:R-:W-:-:S03]  /*15ff0*/  IMAD.WIDE R14, R251, 0x4, R232 ;  /* 0x00000004fb0e7825 */ /* 0x000fc600078e02e8 */
[----:B------:R2:W-:Y:S01]  /*16000*/  STL.64 [R1+0x48], R20 ;  /* 0x0000481401007387 */ /* 0x0005e20000100a00 */
[----:B------:R-:W-:Y:S01]  /*16010*/  IADD3 R13, R224, -0x123, RZ ;  /* 0xfffffedde00d7810 */ /* 0x000fe20007ffe0ff */
[----:B-1----:R-:W1:Y:S02]  /*16020*/  LDC R137, c[0x0][0x230] ;  /* 0x00008c00ff897b82 */ /* 0x002e640000000800 */
[----:B------:R-:W4:Y:S04]  /*16030*/  LDL.LU.64 R228, [R1+0xb10] ;  /* 0x000b100001e47983 */ /* 0x000f280000300a00 */
[----:B------:R2:W-:Y:S02]  /*16040*/  STL.64 [R1+0x40], R18 ;  /* 0x0000401201007387 */ /* 0x0005e40000100a00 */
[----:B------:R-:W1:Y:S02]  /*16050*/  LDC R224, c[0x0][0x230] ;  /* 0x00008c00ffe07b82 */ /* 0x000e640000000800 */
[----:B------:R3:W-:Y:S04]  /*16060*/  STL.64 [R1+0x38], R14 ;  /* 0x0000380e01007387 */ /* 0x0007e80000100a00 */
[----:B------:R-:W4:Y:S01]  /*16070*/  LDL.LU.64 R230, [R1+0xb08] ;  /* 0x000b080001e67983 */ /* 0x000f220000300a00 */
[----:B------:R-:W-:-:S03]  /*16080*/  IMAD.WIDE R24, R251, 0x4, R220 ;  /* 0x00000004fb187825 */ /* 0x000fc600078e02dc */
[----:B------:R-:W4:Y:S01]  /*16090*/  LDL.LU.64 R232, [R1+0xb00] ;  /* 0x000b000001e87983 */ /* 0x000f220000300a00 */
[----:B------:R-:W-:-:S03]  /*160a0*/  IMAD.WIDE R34, R251, 0x4, R238 ;  /* 0x00000004fb227825 */ /* 0x000fc600078e02ee */
[----:B------:R-:W-:Y:S01]  /*160b0*/  LDGSTS.E [R0+-0x2dc80], desc[UR8][R122.64], P4 ;  /* 0xd23800007a007fae */ /* 0x000fe2000a121848 */
[----:B------:R-:W-:Y:S01]  /*160c0*/  IADD3 R109, R109, -0x129, RZ ;  /* 0xfffffed76d6d7810 */ /* 0x000fe20007ffe0ff */
[----:B------:R-:W4:Y:S02]  /*160d0*/  LDC R136, c[0x0][0x230] ;  /* 0x00008c00ff887b82 */ /* 0x000f240000000800 */
[----:B------:R-:W-:Y:S04]  /*160e0*/  LDGSTS.E [R0+-0x2d880], desc[UR8][R106.64], P4 ;  /* 0xd27800006a007fae */ /* 0x000fe8000a121848 */
[----:B------:R-:W-:Y:S01]  /*160f0*/  LDGSTS.E [R0+-0x2d480], desc[UR8][R90.64], P4 ;  /* 0xd2b800005a007fae */ /* 0x000fe2000a121848 */
[----:B------:R-:W-:Y:S02]  /*16100*/  VIADD R29, R29, 0xfffffefb ;  /* 0xfffffefb1d1d7836 */ /* 0x000fe40000000000 */
[----:B------:R-:W-:Y:S01]  /*16110*/  VIADD R113, R113, 0xfffffeb7 ;  /* 0xfffffeb771717836 */ /* 0x000fe20000000000 */
[----:B------:R-:W-:Y:S01]  /*16120*/  LDGSTS.E [R0+-0x2d080], desc[UR8][R74.64], P4 ;  /* 0xd2f800004a007fae */ /* 0x000fe2000a121848 */
[----:B------:R-:W-:-:S02]  /*16130*/  VIADD R28, R28, 0xfffffefa ;  /* 0xfffffefa1c1c7836 */ /* 0x000fc40000000000 */
[----:B------:R-:W-:Y:S01]  /*16140*/  VIADD R112, R112, 0xfffffeb6 ;  /* 0xfffffeb670707836 */ /* 0x000fe20000000000 */
[----:B------:R-:W-:Y:S01]  /*16150*/  LDGSTS.E [R0+-0x2cc80], desc[UR8][R58.64], P4 ;  /* 0xd33800003a007fae */ /* 0x000fe2000a121848 */
[----:B------:R-:W-:Y:S01]  /*16160*/  IMAD.WIDE R76, R251, 0x4, R240 ;  /* 0x00000004fb4c7825 */ /* 0x000fe200078e02f0 */
[----:B------:R-:W-:Y:S01]  /*16170*/  IADD3 R128, R128, -0x16a, RZ ;  /* 0xfffffe9680807810 */ /* 0x000fe20007ffe0ff */
[----:B------:R-:W4:Y:S01]  /*16180*/  LDC R153, c[0x0][0x230] ;  /* 0x00008c00ff997b82 */ /* 0x000f220000000800 */
[----:B------:R2:W-:Y:S04]  /*16190*/  LDGSTS.E [R0+-0x2c880], desc[UR8][R42.64], P4 ;  /* 0xd37800002a007fae */ /* 0x0005e8000a121848 */
[----:B------:R-:W-:Y:S01]  /*161a0*/  LDGSTS.E [R0+-0x2c480], desc[UR8][R26.64], P4 ;  /* 0xd3b800001a007fae */ /* 0x000fe2000a121848 */
[----:B------:R-:W-:-:S02]  /*161b0*/  VIADD R45, R45, 0xfffffe9b ;  /* 0xfffffe9b2d2d7836 */ /* 0x000fc40000000000 */
[----:B------:R-:W-:Y:S01]  /*161c0*/  VIADD R44, R44, 0xfffffe9a ;  /* 0xfffffe9a2c2c7836 */ /* 0x000fe20000000000 */
[----:B------:R-:W-:Y:S01]  /*161d0*/  LDGSTS.E [R0+-0x2c080], desc[UR8][R218.64], P4 ;  /* 0xd3f80000da007fae */ /* 0x000fe2000a121848 */
[----:B------:R-:W-:Y:S01]  /*161e0*/  ISETP.GE.U32.AND P4, PT, R225, 0x7ffffe5f, PT ;  /* 0x7ffffe5fe100780c */ /* 0x000fe20003f86070 */
[----:B------:R-:W-:Y:S01]  /*161f0*/  VIADD R108, R108, 0xfffffed6 ;  /* 0xfffffed66c6c7836 */ /* 0x000fe20000000000 */
[----:B------:R-:W1:Y:S01]  /*16200*/  LDC R225, c[0x0][0x230] ;  /* 0x00008c00ffe17b82 */ /* 0x000e620000000800 */
[----:B------:R-:W0:Y:S07]  /*16210*/  LDGDEPBAR ;  /* 0x00000000000079af */ /* 0x000e2e0000000000 */
[----:B------:R-:W-:Y:S08]  /*16220*/  BAR.SYNC.DEFER_BLOCKING 0x0 ;  /* 0x0000000000007b1d */ /* 0x000ff00000010000 */
[----:B--2---:R-:W2:Y:S01]  /*16230*/  LDC R43, c[0x0][0x230] ;  /* 0x00008c00ff2b7b82 */ /* 0x004ea20000000800 */
[----:B------:R4:W-:Y:S07]  /*16240*/  STL.64 [R1+0x30], R24 ;  /* 0x0000301801007387 */ /* 0x0009ee0000100a00 */
[----:B------:R-:W2:Y:S01]  /*16250*/  LDC R42, c[0x0][0x230] ;  /* 0x00008c00ff2a7b82 */ /* 0x000ea20000000800 */
[----:B-1----:R-:W-:-:S07]  /*16260*/  VIADD R12, R225, 0xfffffedc ;  /* 0xfffffedce10c7836 */ /* 0x002fce0000000000 */
[----:B------:R-:W1:Y:S01]  /*16270*/  LDC R225, c[0x0][0x230] ;  /* 0x00008c00ffe17b82 */ /* 0x000e620000000800 */
[----:B------:R-:W-:Y:S01]  /*16280*/  @!PT LDS RZ, [RZ] ;  /* 0x00000000fffff984 */ /* 0x000fe20000000800 */
[----:B------:R-:W-:Y:S01]  /*16290*/  @!PT LDS RZ, [RZ] ;  /* 0x00000000fffff984 */ /* 0x000fe20000000800 */
[----:B------:R-:W-:Y:S01]  /*162a0*/  @!PT LDS RZ, [RZ] ;  /* 0x00000000fffff984 */ /* 0x000fe20000000800 */
[----:B------:R2:W-:Y:S04]  /*162b0*/  LDGSTS.E [R3+0x40000], desc[UR8][R22.64], !P1 ;  /* 0x4000000016037fae */ /* 0x0005e8000c921848 */
[----:B------:R2:W-:Y:S01]  /*162c0*/  LDGSTS.E [R3+0x44000], desc[UR8][R20.64], !P1 ;  /* 0x4400000014037fae */ /* 0x0005e2000c921848 */
[----:B------:R-:W-:Y:S01]  /*162d0*/  VIADD R129, R129, 0xfffffe97 ;  /* 0xfffffe9781817836 */ /* 0x000fe20000000000 */
[----:B------:R-:W-:Y:S01]  /*162e0*/  IADD3 R145, R145, -0x10d, RZ ;  /* 0xfffffef391917810 */ /* 0x000fe20007ffe0ff */
[----:B------:R-:W-:Y:S01]  /*162f0*/  VIADD R144, R144, 0xfffffef2 ;  /* 0xfffffef290907836 */ /* 0x000fe20000000000 */
[----:B------:R2:W-:Y:S01]  /*16300*/  LDGSTS.E [R3+0x40004], desc[UR8][R18.64], !P3 ;  /* 0x4000400012037fae */ /* 0x0005e2000d921848 */
[----:B------:R-:W4:Y:S01]  /*16310*/  LDC R152, c[0x0][0x230] ;  /* 0x00008c00ff987b82 */ /* 0x000f220000000800 */
[----:B--2---:R-:W-:-:S02]  /*16320*/  IMAD.WIDE R22, R251, 0x4, R222 ;  /* 0x00000004fb167825 */ /* 0x004fc400078e02de */
[----:B------:R3:W-:Y:S01]  /*16330*/  LDGSTS.E [R3+0x44004], desc[UR8][R14.64], !P3 ;  /* 0x440040000e037fae */ /* 0x0007e2000d921848 */
[----:B------:R-:W-:-:S04]  /*16340*/  ISETP.GE.U32.AND P1, PT, R13, 0x7ffffe5e, PT ;  /* 0x7ffffe5e0d00780c */ /* 0x000fc80003f26070 */
[----:B------:R-:W2:Y:S01]  /*16350*/  LDC R20, c[0x0][0x230] ;  /* 0x00008c00ff147b82 */ /* 0x000ea20000000800 */
[----:B------:R-:W-:Y:S01]  /*16360*/  IMAD.WIDE R18, R251, 0x4, R234 ;  /* 0x00000004fb127825 */ /* 0x000fe200078e02ea */
[----:B------:R-:W-:Y:S01]  /*16370*/  STL.64 [R1+0x28], R22 ;  /* 0x0000281601007387 */ /* 0x000fe20000100a00 */
[----:B------:R-:W-:-:S03]  /*16380*/  ISETP.GE.U32.AND P3, PT, R12, 0x7ffffe5d, PT ;  /* 0x7ffffe5d0c00780c */ /* 0x000fc60003f66070 */
[----:B------:R-:W-:Y:S01]  /*16390*/  STL.64 [R1+0x20], R18 ;  /* 0x0000201201007387 */ /* 0x000fe20000100a00 */
[----:B------:R-:W-:Y:S01]  /*163a0*/  VIADD R13, R224, 0xfffffebf ;  /* 0xfffffebfe00d7836 */ /* 0x000fe20000000000 */
[----:B-1----:R-:W-:Y:S01]  /*163b0*/  IADD3 R12, R225, -0x142, RZ ;  /* 0xfffffebee10c7810 */ /* 0x002fe20007ffe0ff */
[----:B------:R-:W1:Y:S01]  /*163c0*/  LDC R21, c[0x0][0x230] ;  /* 0x00008c00ff157b82 */ /* 0x000e620000000800 */
[----:B------:R1:W-:Y:S04]  /*163d0*/  LDGSTS.E [R3+0x40008], desc[UR8][R24.64], !P0 ;  /* 0x4000800018037fae */ /* 0x0003e8000c121848 */
[----:B------:R-:W-:Y:S01]  /*163e0*/  LDGSTS.E [R3+0x44008], desc[UR8][R22.64], !P0 ;  /* 0x4400800016037fae */ /* 0x000fe2000c121848 */
[----:B------:R-:W-:Y:S01]  /*163f0*/  ISETP.GE.U32.AND P0, PT, R13, 0x7ffffe40, PT ;  /* 0x7ffffe400d00780c */ /* 0x000fe20003f06070 */
[----:B------:R-:W-:Y:S01]  /*16400*/  VIADD R161, R161, 0xfffffed3 ;  /* 0xfffffed3a1a17836 */ /* 0x000fe20000000000 */
[----:B------:R-:W2:Y:S01]  /*16410*/  LDC R168, c[0x0][0x230] ;  /* 0x00008c00ffa87b82 */ /* 0x000ea20000000800 */
[----:B------:R-:W-:Y:S01]  /*16420*/  LDGSTS.E [R3+0x4000c], desc[UR8][R18.64], !P6 ;  /* 0x4000c00012037fae */ /* 0x000fe2000f121848 */
[----:B------:R-:W-:-:S06]  /*16430*/  VIADD R160, R160, 0xfffffed2 ;  /* 0xfffffed2a0a07836 */ /* 0x000fcc0000000000 */
[----:B------:R-:W2:Y:S01]  /*16440*/  LDC R169, c[0x0][0x230] ;  /* 0x00008c00ffa97b82 */ /* 0x000ea20000000800 */
[----:B------:R-:W-:Y:S01]  /*16450*/  VIADD R177, R177, 0xfffffeb3 ;  /* 0xfffffeb3b1b17836 */ /* 0x000fe20000000000 */
[----:B------:R-:W-:-:S06]  /*16460*/  IADD3 R176, R176, -0x14e, RZ ;  /* 0xfffffeb2b0b07810 */ /* 0x000fcc0007ffe0ff */
[----:B------:R-:W2:Y:S08]  /*16470*/  LDC R185, c[0x0][0x230] ;  /* 0x00008c00ffb97b82 */ /* 0x000eb00000000800 */
[----:B------:R-:W2:Y:S08]  /*16480*/  LDC R184, c[0x0][0x230] ;  /* 0x00008c00ffb87b82 */ /* 0x000eb00000000800 */
[----:B------:R-:W2:Y:S08]  /*16490*/  LDC R201, c[0x0][0x230] ;  /* 0x00008c00ffc97b82 */ /* 0x000eb00000000800 */
[----:B------:R-:W2:Y:S01]  /*164a0*/  LDC R200, c[0x0][0x230] ;  /* 0x00008c00ffc87b82 */ /* 0x000ea20000000800 */
[----:B---3--:R-:W-:-:S04]  /*164b0*/  IMAD.WIDE R14, R251, 0x4, R236 ;  /* 0x00000004fb0e7825 */ /* 0x008fc800078e02ec */
[C---:B----4-:R-:W-:Y:S01]  /*164c0*/  IMAD.WIDE R66, R251.reuse, 0x4, R226 ;  /* 0x00000004fb427825 */ /* 0x050fe200078e02e2 */
[----:B------:R3:W-:Y:S03]  /*164d0*/  STL.64 [R1+0x18], R14 ;  /* 0x0000180e01007387 */ /* 0x0007e60000100a00 */
[----:B------:R-:W-:Y:S01]  /*164e0*/  IMAD.WIDE R60, R251, 0x4, R230 ;  /* 0x00000004fb3c7825 */ /* 0x000fe200078e02e6 */
[----:B------:R-:W4:Y:S01]  /*164f0*/  LDL.LU.64 R222, [R1+0xaf8] ;  /* 0x000af80001de7983 */ /* 0x000f220000300a00 */
[----:B-1----:R-:W-:Y:S01]  /*16500*/  IADD3 R21, R21, -0x161, RZ ;  /* 0xfffffe9f15157810 */ /* 0x002fe20007ffe0ff */
[----:B------:R-:W1:Y:S02]  /*16510*/  LDC R25, c[0x0][0x230] ;  /* 0x00008c00ff197b82 */ /* 0x000e640000000800 */
[----:B------:R-:W4:Y:S04]  /*16520*/  LDL.LU.64 R224, [R1+0xaf0] ;  /* 0x000af00001e07983 */ /* 0x000f280000300a00 */
[----:B------:R-:W4:Y:S01]  /*16530*/  LDL.LU.64 R234, [R1+0xae8] ;  /* 0x000ae80001ea7983 */ /* 0x000f220000300a00 */
[----:B--2---:R-:W-:Y:S01]  /*16540*/  VIADD R20, R20, 0xfffffe9e ;  /* 0xfffffe9e14147836 */ /* 0x004fe20000000000 */
[----:B------:R-:W2:Y:S02]  /*16550*/  LDC R24, c[0x0][0x230] ;  /* 0x00008c00ff187b82 */ /* 0x000ea40000000800 */
[----:B------:R-:W2:Y:S04]  /*16560*/  LDL.LU.64 R236, [R1+0xae0] ;  /* 0x000ae00001ec7983 */ /* 0x000ea80000300a00 */
[----:B------:R3:W-:Y:S01]  /*16570*/  LDGSTS.E [R3+0x4400c], desc[UR8][R14.64], !P6 ;  /* 0x4400c0000e037fae */ /* 0x0007e2000f121848 */
[----:B------:R-:W-:Y:S01]  /*16580*/  ISETP.GE.U32.AND P6, PT, R12, 0x7ffffe3f, PT ;  /* 0x7ffffe3f0c00780c */ /* 0x000fe20003fc6070 */
[----:B------:R-:W-:-:S02]  /*16590*/  IMAD.WIDE R12, R251, 0x4, R228 ;  /* 0x00000004fb0c7825 */ /* 0x000fc400078e02e4 */
[----:B------:R-:W2:Y:S04]  /*165a0*/  LDL.LU.64 R226, [R1+0x930] ;  /* 0x0009300001e27983 */ /* 0x000ea80000300a00 */
[----:B------:R-:W2:Y:S04]  /*165b0*/  LDL.LU.64 R228, [R1+0x928] ;  /* 0x0009280001e47983 */ /* 0x000ea80000300a00 */
[----:B------:R-:W2:Y:S04]  /*165c0*/  LDL.LU.64 R230, [R1+0x920] ;  /* 0x0009200001e67983 */ /* 0x000ea80000300a00 */
[----:B------:R-:W-:Y:S04]  /*165d0*/  LDGSTS.E [R3+0x48000], desc[UR8][R66.64], !P5 ;  /* 0x4800000042037fae */ /* 0x000fe8000e921848 */
[----:B------:R-:W-:Y:S01]  /*165e0*/  LDGSTS.E [R3+0x4c000], desc[UR8][R12.64], !P5 ;  /* 0x4c0000000c037fae */ /* 0x000fe2000e921848 */
[----:B---3--:R-:W-:-:S03]  /*165f0*/  IMAD.WIDE R14, R251, 0x4, R232 ;  /* 0x00000004fb0e7825 */ /* 0x008fc600078e02e8 */
[----:B------:R-:W-:Y:S04]  /*16600*/  LDGSTS.E [R3+0x48004], desc[UR8][R60.64], !P4 ;  /* 0x480040003c037fae */ /* 0x000fe8000e121848 */
[----:B------:R-:W3:Y:S01]  /*16610*/  LDL.LU.64 R232, [R1+0x918] ;  /* 0x0009180001e87983 */ /* 0x000ee20000300a00 */
[----:B------:R-:W-:-:S03]  /*16620*/  ISETP.GE.U32.AND P5, PT, R17, 0x7ffffe3e, PT ;  /* 0x7ffffe3e1100780c */ /* 0x000fc60003fa6070 */
[----:B------:R-:W-:Y:S04]  /*16630*/  STL.64 [R1+0xf40], R66 ;  /* 0x000f404201007387 */ /* 0x000fe80000100a00 */
[----:B------:R-:W-:Y:S04]  /*16640*/  STL.64 [R1+0xf48], R12 ;  /* 0x000f480c01007387 */ /* 0x000fe80000100a00 */
[----:B------:R-:W-:Y:S04]  /*16650*/  STL [R1+0xf2c], R61 ;  /* 0x000f2c3d01007387 */ /* 0x000fe80000100800 */
[----:B------:R-:W-:Y:S01]  /*16660*/  LDGSTS.E [R3+0x4c004], desc[UR8][R14.64], !P4 ;  /* 0x4c0040000e037fae */ /* 0x000fe2000e121848 */
[----:B------:R-:W-:-:S03]  /*16670*/  ISETP.GE.U32.AND P4, PT, R16, 0x7ffffe3d, PT ;  /* 0x7ffffe3d1000780c */ /* 0x000fc60003f86070 */
[----:B------:R-:W-:Y:S01]  /*16680*/  STL.64 [R1+0xf30], R14 ;  /* 0x000f300e01007387 */ /* 0x000fe20000100a00 */
[----:B----4-:R-:W-:-:S03]  /*16690*/  IMAD.WIDE R70, R251, 0x4, R222 ;  /* 0x00000004fb467825 */ /* 0x010fc600078e02de */
[----:B------:R-:W4:Y:S01]  /*166a0*/  LDL.LU.64 R222, [R1+0x910] ;  /* 0x0009100001de7983 */ /* 0x000f220000300a00 */
[----:B------:R-:W-:-:S03]  /*166b0*/  IMAD.WIDE R16, R251, 0x4, R224 ;  /* 0x00000004fb107825 */ /* 0x000fc600078e02e0 */
[----:B------:R-:W4:Y:S01]  /*166c0*/  LDL.LU.64 R224, [R1+0x908] ;  /* 0x0009080001e07983 */ /* 0x000f220000300a00 */
[----:B------:R-:W-:-:S03]  /*166d0*/  IMAD.WIDE R62, R251, 0x4, R234 ;  /* 0x00000004fb3e7825 */ /* 0x000fc600078e02ea */
[----:B------:R-:W4:Y:S01]  /*166e0*/  LDL.LU.64 R234, [R1+0x900] ;  /* 0x0009000001ea7983 */ /* 0x000f220000300a00 */
[----:B--2---:R-:W-:-:S03]  /*166f0*/  IMAD.WIDE R18, R251, 0x4, R236 ;  /* 0x00000004fb127825 */ /* 0x004fc600078e02ec */
[----:B------:R-:W2:Y:S04]  /*16700*/  LDL.LU.64 R236, [R1+0x8f8] ;  /* 0x0008f80001ec7983 */ /* 0x000ea80000300a00 */
[----:B------:R-:W-:Y:S04]  /*16710*/  LDGSTS.E [R3+0x48008], desc[UR8][R70.64], !P1 ;  /* 0x4800800046037fae */ /* 0x000fe8000c921848 */
[----:B------:R-:W-:Y:S01]  /*16720*/  STL.64 [R1+0xf38], R70 ;  /* 0x000f384601007387 */ /* 0x000fe20000100a00 */
[----:B------:R-:W-:-:S03]  /*16730*/  IMAD.WIDE R74, R251, 0x4, R226 ;  /* 0x00000004fb4a7825 */ /* 0x000fc600078e02e2 */
[----:B------:R-:W-:Y:S01]  /*16740*/  LDGSTS.E [R3+0x4c008], desc[UR8][R16.64], !P1 ;  /* 0x4c00800010037fae */ /* 0x000fe2000c921848 */
[----:B------:R-:W-:-:S03]  /*16750*/  ISETP.GE.U32.AND P1, PT, R21, 0x7ffffe20, PT ;  /* 0x7ffffe201500780c */ /* 0x000fc60003f26070 */
[----:B------:R-:W-:Y:S04]  /*16760*/  STL.64 [R1+0xf50], R16 ;  /* 0x000f501001007387 */ /* 0x000fe80000100a00 */
[----:B------:R-:W-:Y:S04]  /*16770*/  LDGSTS.E [R3+0x4800c], desc[UR8][R62.64], !P3 ;  /* 0x4800c0003e037fae */ /* 0x000fe8000d921848 */
[----:B------:R-:W-:Y:S04]  /*16780*/  STL.64 [R1+0xf58], R62 ;  /* 0x000f583e01007387 */ /* 0x000fe80000100a00 */
[----:B------:R-:W-:Y:S01]  /*16790*/  LDGSTS.E [R3+0x4c00c], desc[UR8][R18.64], !P3 ;  /* 0x4c00c00012037fae */ /* 0x000fe2000d921848 */
[----:B------:R-:W-:Y:S01]  /*167a0*/  ISETP.GE.U32.AND P3, PT, R20, 0x7ffffe1f, PT ;  /* 0x7ffffe1f1400780c */ /* 0x000fe20003f66070 */
[----:B------:R-:W-:-:S02]  /*167b0*/  IMAD.WIDE R20, R251, 0x4, R228 ;  /* 0x00000004fb147825 */ /* 0x000fc400078e02e4 */
[----:B------:R-:W-:Y:S04]  /*167c0*/  STL.64 [R1+0xf60], R18 ;  /* 0x000f601201007387 */ /* 0x000fe80000100a00 */
[----:B------:R-:W2:Y:S04]  /*167d0*/  LDL.LU.64 R226, [R1+0x858] ;  /* 0x0008580001e27983 */ /* 0x000ea80000300a00 */
[----:B------:R-:W2:Y:S01]  /*167e0*/  LDL.LU.64 R228, [R1+0x850] ;  /* 0x0008500001e47983 */ /* 0x000ea20000300a00 */
[----:B------:R-:W-:-:S03]  /*167f0*/  IMAD.WIDE R64, R251, 0x4, R230 ;  /* 0x00000004fb407825 */ /* 0x000fc600078e02e6 */
[----:B------:R-:W2:Y:S01]  /*16800*/  LDL.LU.64 R230, [R1+0x848] ;  /* 0x0008480001e67983 */ /* 0x000ea20000300a00 */
[----:B---3--:R-:W-:-:S03]  /*16810*/  IMAD.WIDE R22, R251, 0x4, R232 ;  /* 0x00000004fb167825 */ /* 0x008fc600078e02e8 */
[----:B------:R-:W3:Y:S01]  /*16820*/  LDL.LU.64 R232, [R1+0x840] ;  /* 0x0008400001e87983 */ /* 0x000ee20000300a00 */
[----:B------:R-:W-:Y:S01]  /*16830*/  IADD3 R24, R24, -0x164, RZ ;  /* 0xfffffe9c18187810 */ /* 0x000fe20007ffe0ff */
[----:B-1----:R-:W-:Y:S02]  /*16840*/  VIADD R25, R25, 0xfffffe9d ;  /* 0xfffffe9d19197836 */ /* 0x002fe40000000000 */
[----:B------:R-:W-:Y:S04]  /*16850*/  LDGSTS.E [R3+0x50000], desc[UR8][R74.64], !P0 ;  /* 0x500000004a037fae */ /* 0x000fe8000c121848 */
[----:B------:R1:W-:Y:S01]  /*16860*/  LDGSTS.E [R3+0x54000], desc[UR8][R20.64], !P0 ;  /* 0x5400000014037fae */ /* 0x0003e2000c121848 */
[----:B------:R-:W-:-:S03]  /*16870*/  ISETP.GE.U32.AND P0, PT, R25, 0x7ffffe1e, PT ;  /* 0x7ffffe1e1900780c */ /* 0x000fc60003f06070 */
[----:B------:R-:W-:Y:S04]  /*16880*/  LDGSTS.E [R3+0x50004], desc[UR8][R64.64], !P6 ;  /* 0x5000400040037fae */ /* 0x000fe8000f121848 */
[----:B------:R-:W-:Y:S04]  /*16890*/  STL.64 [R1+0xf68], R74 ;  /* 0x000f684a01007387 */ /* 0x000fe80000100a00 */
[----:B------:R-:W-:Y:S01]  /*168a0*/  LDGSTS.E [R3+0x54004], desc[UR8][R22.64], !P6 ;  /* 0x5400400016037fae */ /* 0x000fe2000f121848 */
[----:B------:R-:W-:-:S03]  /*168b0*/  ISETP.GE.U32.AND P6, PT, R24, 0x7ffffe1d, PT ;  /* 0x7ffffe1d1800780c */ /* 0x000fc60003fc6070 */
[----:B------:R1:W-:Y:S04]  /*168c0*/  STL.64 [R1+0xf70], R20 ;  /* 0x000f701401007387 */ /* 0x0003e80000100a00 */
[----:B------:R-:W-:Y:S04]  /*168d0*/  STL.64 [R1+0xf78], R64 ;  /* 0x000f784001007387 */ /* 0x000fe80000100a00 */
[----:B------:R-:W-:Y:S01]  /*168e0*/  STL.64 [R1+0xf80], R22 ;  /* 0x000f801601007387 */ /* 0x000fe20000100a00 */
[----:B------:R-:W-:Y:S02]  /*168f0*/  VIADD R137, R137, 0xfffffe95 ;  /* 0xfffffe9589897836 */ /* 0x000fe40000000000 */
[----:B------:R-:W-:Y:S01]  /*16900*/  VIADD R136, R136, 0xfffffe94 ;  /* 0xfffffe9488887836 */ /* 0x000fe20000000000 */
[----:B------:R-:W-:Y:S01]  /*16910*/  IADD3 R152, R152, -0x110, RZ ;  /* 0xfffffef098987810 */ /* 0x000fe20007ffe0ff */
[----:B------:R-:W-:Y:S01]  /*16920*/  VIADD R153, R153, 0xfffffef1 ;  /* 0xfffffef199997836 */ /* 0x000fe20000000000 */
[----:B------:R-:W-:Y:S01]  /*16930*/  IADD3 R169, R169, -0x12f, RZ ;  /* 0xfffffed1a9a97810 */ /* 0x000fe20007ffe0ff */
[----:B------:R-:W-:-:S02]  /*16940*/  VIADD R168, R168, 0xfffffed0 ;  /* 0xfffffed0a8a87836 */ /* 0x000fc40000000000 */
[----:B------:R-:W-:Y:S02]  /*16950*/  VIADD R185, R185, 0xfffffeb1 ;  /* 0xfffffeb1b9b97836 */ /* 0x000fe40000000000 */
[----:B------:R-:W-:Y:S01]  /*16960*/  VIADD R184, R184, 0xfffffeb0 ;  /* 0xfffffeb0b8b87836 */ /* 0x000fe20000000000 */
[----:B------:R-:W-:Y:S01]  /*16970*/  IADD3 R193, R193, -0x16d, RZ ;  /* 0xfffffe93c1c17810 */ /* 0x000fe20007ffe0ff */
[----:B------:R-:W-:Y:S01]  /*16980*/  VIADD R192, R192, 0xfffffe92 ;  /* 0xfffffe92c0c07836 */ /* 0x000fe20000000000 */
[----:B------:R-:W-:Y:S01]  /*16990*/  IADD3 R200, R200, -0x170, RZ ;  /* 0xfffffe90c8c87810 */ /* 0x000fe20007ffe0ff */
[----:B------:R-:W-:Y:S01]  /*169a0*/  VIADD R201, R201, 0xfffffe91 ;  /* 0xfffffe91c9c97836 */ /* 0x000fe20000000000 */
[----:B-1----:R-:W1:Y:S08]  /*169b0*/  LDC R21, c[0x0][0x230] ;  /* 0x00008c00ff157b82 */ /* 0x002e700000000800 */
[----:B------:R-:W1:Y:S01]  /*169c0*/  LDC R20, c[0x0][0x230] ;  /* 0x00008c00ff147b82 */ /* 0x000e620000000800 */
[----:B----4-:R-:W-:-:S04]  /*169d0*/  IMAD.WIDE R78, R251, 0x4, R222 ;  /* 0x00000004fb4e7825 */ /* 0x010fc800078e02de */
[C---:B------:R-:W-:Y:S01]  /*169e0*/  IMAD.WIDE R24, R251.reuse, 0x4, R224 ;  /* 0x00000004fb187825 */ /* 0x040fe200078e02e0 */
[----:B------:R-:W-:Y:S03]  /*169f0*/  LDGSTS.E [R3+0x50008], desc[UR8][R78.64], !P5 ;  /* 0x500080004e037fae */ /* 0x000fe6000e921848 */
[C---:B------:R-:W-:Y:S01]  /*16a00*/  IMAD.WIDE R68, R251.reuse, 0x4, R234 ;  /* 0x00000004fb447825 */ /* 0x040fe200078e02ea */
[----:B------:R-:W-:Y:S03]  /*16a10*/  LDGSTS.E [R3+0x54008], desc[UR8][R24.64], !P5 ;  /* 0x5400800018037fae */ /* 0x000fe6000e921848 */
[----:B--2---:R-:W-:Y:S01]  /*16a20*/  IMAD.WIDE R26, R251, 0x4, R236 ;  /* 0x00000004fb1a7825 */ /* 0x004fe200078e02ec */
[----:B------:R-:W2:Y:S04]  /*16a30*/  LDL.LU.64 R234, [R1+0x838] ;  /* 0x0008380001ea7983 */ /* 0x000ea80000300a00 */
[----:B------:R-:W4:Y:S04]  /*16a40*/  LDL.LU.64 R236, [R1+0x830] ;  /* 0x0008300001ec7983 */ /* 0x000f280000300a00 */
[----:B------:R-:W-:Y:S01]  /*16a50*/  STL.64 [R1+0xf88], R78 ;  /* 0x000f884e01007387 */ /* 0x000fe20000100a00 */
[----:B------:R-:W-:-:S03]  /*16a60*/  ISETP.GE.U32.AND P5, PT, R29, 0x7ffffe7c, PT ;  /* 0x7ffffe7c1d00780c */ /* 0x000fc60003fa6070 */
[----:B------:R-:W-:Y:S04]  /*16a70*/  STL.64 [R1+0xf90], R24 ;  /* 0x000f901801007387 */ /* 0x000fe80000100a00 */
[----:B------:R-:W-:Y:S04]  /*16a80*/  LDGSTS.E [R3+0x5000c], desc[UR8][R68.64], !P4 ;  /* 0x5000c00044037fae */ /* 0x000fe8000e121848 */
[----:B------:R-:W-:Y:S04]  /*16a90*/  STL.64 [R1+0xf98], R68 ;  /* 0x000f984401007387 */ /* 0x000fe80000100a00 */
[----:B------:R-:W-:Y:S01]  /*16aa0*/  LDGSTS.E [R3+0x5400c], desc[UR8][R26.64], !P4 ;  /* 0x5400c0001a037fae */ /* 0x000fe2000e121848 */
[----:B------:R-:W-:-:S03]  /*16ab0*/  ISETP.GE.U32.AND P4, PT, R28, 0x7ffffe7b, PT ;  /* 0x7ffffe7b1c00780c */ /* 0x000fc60003f86070 */
[----:B------:R-:W-:Y:S04]  /*16ac0*/  STL.64 [R1+0xfa0], R26 ;  /* 0x000fa01a01007387 */ /* 0x000fe80000100a00 */
[----:B------:R-:W4:Y:S01]  /*16ad0*/  LDL.LU.64 R224, [R1+0xce0] ;  /* 0x000ce00001e07983 */ /* 0x000f220000300a00 */
[----:B------:R-:W-:-:S03]  /*16ae0*/  IMAD.WIDE R80, R251, 0x4, R226 ;  /* 0x00000004fb507825 */ /* 0x000fc600078e02e2 */
[----:B------:R-:W4:Y:S01]  /*16af0*/  LDL.LU.64 R226, [R1+0xcd8] ;  /* 0x000cd80001e27983 */ /* 0x000f220000300a00 */
[----:B------:R-:W-:-:S03]  /*16b00*/  IMAD.WIDE R28, R251, 0x4, R228 ;  /* 0x00000004fb1c7825 */ /* 0x000fc600078e02e4 */
[----:B------:R-:W4:Y:S01]  /*16b10*/  LDL.LU.64 R228, [R1+0xcd0] ;  /* 0x000cd00001e47983 */ /* 0x000f220000300a00 */
[----:B------:R-:W-:-:S03]  /*16b20*/  IMAD.WIDE R72, R251, 0x4, R230 ;  /* 0x00000004fb487825 */ /* 0x000fc600078e02e6 */
[----:B------:R-:W4:Y:S01]  /*16b30*/  LDL.LU.64 R230, [R1+0xcc8] ;  /* 0x000cc80001e67983 */ /* 0x000f220000300a00 */
[----:B---3--:R-:W-:-:S03]  /*16b40*/  IMAD.WIDE R30, R251, 0x4, R232 ;  /* 0x00000004fb1e7825 */ /* 0x008fc600078e02e8 */
[----:B------:R-:W-:Y:S04]  /*16b50*/  STL.64 [R1+0xfa8], R80 ;  /* 0x000fa85001007387 */ /* 0x000fe80000100a00 */
[----:B------:R-:W-:Y:S04]  /*16b60*/  STL.64 [R1+0xfb0], R28 ;  /* 0x000fb01c01007387 */ /* 0x000fe80000100a00 */
[----:B------:R-:W-:Y:S04]  /*16b70*/  STL.64 [R1+0xfb8], R72 ;  /* 0x000fb84801007387 */ /* 0x000fe80000100a00 */
[----:B------:R-:W-:Y:S04]  /*16b80*/  STL.64 [R1+0xfc0], R30 ;  /* 0x000fc01e01007387 */ /* 0x000fe80000100a00 */
[----:B------:R-:W3:Y:S04]  /*16b90*/  LDL.LU.64 R222, [R1+0xcc0] ;  /* 0x000cc00001de7983 */ /* 0x000ee80000300a00 */
[----:B------:R-:W-:Y:S04]  /*16ba0*/  LDGSTS.E [R3+0x58000], desc[UR8][R80.64], !P1 ;  /* 0x5800000050037fae */ /* 0x000fe8000c921848 */
[----:B------:R-:W-:Y:S01]  /*16bb0*/  LDGSTS.E [R3+0x5c000], desc[UR8][R28.64], !P1 ;  /* 0x5c0000001c037fae */ /* 0x000fe2000c921848 */
[----:B------:R-:W-:-:S03]  /*16bc0*/  ISETP.GE.U32.AND P1, PT, R33, 0x7ffffe7a, PT ;  /* 0x7ffffe7a2100780c */ /* 0x000fc60003f26070 */
[----:B------:R-:W-:Y:S04]  /*16bd0*/  LDGSTS.E [R3+0x58004], desc[UR8][R72.64], !P3 ;  /* 0x5800400048037fae */ /* 0x000fe8000d921848 */
[----:B------:R-:W-:Y:S01]  /*16be0*/  LDGSTS.E [R3+0x5c004], desc[UR8][R30.64], !P3 ;  /* 0x5c0040001e037fae */ /* 0x000fe2000d921848 */
[----:B------:R-:W-:Y:S01]  /*16bf0*/  ISETP.GE.U32.AND P3, PT, R32, 0x7ffffe79, PT ;  /* 0x7ffffe792000780c */ /* 0x000fe20003f66070 */
[----:B--2---:R-:W-:-:S04]  /*16c00*/  IMAD.WIDE R82, R251, 0x4, R234 ;  /* 0x00000004fb527825 */ /* 0x004fc800078e02ea */
[C---:B----4-:R-:W-:Y:S01]  /*16c10*/  IMAD.WIDE R32, R251.reuse, 0x4, R236 ;  /* 0x00000004fb207825 */ /* 0x050fe200078e02ec */
[----:B------:R-:W-:Y:S04]  /*16c20*/  LDGSTS.E [R3+0x58008], desc[UR8][R82.64], !P0 ;  /* 0x5800800052037fae */ /* 0x000fe8000c121848 */
[----:B------:R-:W2:Y:S04]  /*16c30*/  LDL.LU.64 R236, [R1+0xcb8] ;  /* 0x000cb80001ec7983 */ /* 0x000ea80000300a00 */
[----:B------:R-:W4:Y:S04]  /*16c40*/  LDL.LU.64 R234, [R1+0xcb0] ;  /* 0x000cb00001ea7983 */ /* 0x000f280000300a00 */
[----:B------:R-:W4:Y:S04]  /*16c50*/  LDL.LU.64 R232, [R1+0xca8] ;  /* 0x000ca80001e87983 */ /* 0x000f280000300a00 */
        /* <DEDUP_REMOVED lines=8> */
[----:B------:R1:W-:Y:S04]  /*16ce0*/  STL.64 [R1+0x8], R14 ;  /* 0x0000080e01007387 */ /* 0x0003e80000100a00 */
[----:B------:R-:W-:Y:S01]  /*16cf0*/  STL.64 [R1], R12 ;  /* 0x0000000c01007387 */ /* 0x000fe20000100a00 */
[----:B------:R-:W-:-:S03]  /*16d00*/  IMAD.WIDE R240, R251, 0x4, R230 ;  /* 0x00000004fbf07825 */ /* 0x000fc600078e02e6 */
[----:B------:R-:W4:Y:S04]  /*16d10*/  LDL.LU.64 R224, [R1+0xad8] ;  /* 0x000ad80001e07983 */ /* 0x000f280000300a00 */
[----:B------:R-:W4:Y:S04]  /*16d20*/  LDL.LU.64 R226, [R1+0xad0] ;  /* 0x000ad00001e27983 */ /* 0x000f280000300a00 */
[----:B------:R-:W4:Y:S04]  /*16d30*/  LDL.LU.64 R228, [R1+0xac8] ;  /* 0x000ac80001e47983 */ /* 0x000f280000300a00 */
[----:B------:R-:W4:Y:S04]  /*16d40*/  LDL.LU.64 R230, [R1+0xac0] ;  /* 0x000ac00001e67983 */ /* 0x000f280000300a00 */
[----:B------:R-:W-:Y:S01]  /*16d50*/  STL.64 [R1+0xfe8], R240 ;  /* 0x000fe8f001007387 */ /* 0x000fe20000100a00 */
[----:B---3--:R-:W-:-:S03]  /*16d60*/  IMAD.WIDE R238, R251, 0x4, R222 ;  /* 0x00000004fbee7825 */ /* 0x008fc600078e02de */
[----:B------:R-:W3:Y:S04]  /*16d70*/  LDL.LU.64 R216, [R1+0xab8] ;  /* 0x000ab80001d87983 */ /* 0x000ee80000300a00 */
[----:B------:R-:W3:Y:S04]  /*16d80*/  LDL.LU.64 R218, [R1+0xab0] ;  /* 0x000ab00001da7983 */ /* 0x000ee80000300a00 */
[----:B------:R-:W3:Y:S04]  /*16d90*/  LDL.LU.64 R220, [R1+0xaa8] ;  /* 0x000aa80001dc7983 */ /* 0x000ee80000300a00 */
[----:B------:R-:W3:Y:S04]  /*16da0*/  LDL.LU.64 R222, [R1+0xaa0] ;  /* 0x000aa00001de7983 */ /* 0x000ee80000300a00 */
[----:B------:R-:W-:Y:S01]  /*16db0*/  LDGSTS.E [R3+0x5c008], desc[UR8][R32.64], !P0 ;  /* 0x5c00800020037fae */ /* 0x000fe2000c121848 */
[----:B------:R-:W-:-:S03]  /*16dc0*/  ISETP.GE.U32.AND P0, PT, R37, 0x7ffffe5c, PT ;  /* 0x7ffffe5c2500780c */ /* 0x000fc60003f06070 */
[----:B------:R-:W-:Y:S01]  /*16dd0*/  LDGSTS.E [R3+0x5800c], desc[UR8][R76.64], !P6 ;  /* 0x5800c0004c037fae */ /* 0x000fe2000f121848 */
[----:B------:R-:W-:-:S03]  /*16de0*/  VIADD R37, R39, 0xfffffed9 ;  /* 0xfffffed927257836 */ /* 0x000fc60000000000 */
[----:B------:R-:W-:Y:S01]  /*16df0*/  LDGSTS.E [R3+0x5c00c], desc[UR8][R34.64], !P6 ;  /* 0x5c00c00022037fae */ /* 0x000fe2000f121848 */
[----:B------:R-:W-:Y:S01]  /*16e00*/  ISETP.GE.U32.AND P6, PT, R36, 0x7ffffe5b, PT ;  /* 0x7ffffe5b2400780c */ /* 0x000fe20003fc6070 */
[----:B------:R-:W-:Y:S02]  /*16e10*/  VIADD R36, R43, 0xfffffed8 ;  /* 0xfffffed82b247836 */ /* 0x000fe40000000000 */
[----:B------:R-:W-:Y:S04]  /*16e20*/  LDGSTS.E [R2+0x40000], desc[UR8][R16.64], !P5 ;  /* 0x4000000010027fae */ /* 0x000fe8000e921848 */
[----:B------:R1:W-:Y:S01]  /*16e30*/  LDGSTS.E [R2+0x44000], desc[UR8][R14.64], !P5 ;  /* 0x440000000e027fae */ /* 0x0003e2000e921848 */
[----:B------:R-:W-:-:S03]  /*16e40*/  ISETP.GE.U32.AND P5, PT, R37, 0x7ffffe5a, PT ;  /* 0x7ffffe5a2500780c */ /* 0x000fc60003fa6070 */
[----:B------:R-:W-:Y:S01]  /*16e50*/  LDGSTS.E [R2+0x40004], desc[UR8][R12.64], !P4 ;  /* 0x400040000c027fae */ /* 0x000fe2000e121848 */
[----:B------:R-:W-:-:S03]  /*16e60*/  IADD3 R37, R38, -0x145, RZ ;  /* 0xfffffebb26257810 */ /* 0x000fc60007ffe0ff */
[----:B------:R-:W-:Y:S01]  /*16e70*/  LDGSTS.E [R2+0x44004], desc[UR8][R240.64], !P4 ;  /* 0x44004000f0027fae */ /* 0x000fe2000e121848 */
[----:B------:R-:W-:Y:S01]  /*16e80*/  ISETP.GE.U32.AND P4, PT, R36, 0x7ffffe59, PT ;  /* 0x7ffffe592400780c */ /* 0x000fe20003f86070 */
[----:B------:R-:W-:Y:S02]  /*16e90*/  VIADD R36, R42, 0xfffffeba ;  /* 0xfffffeba2a247836 */ /* 0x000fe40000000000 */
[----:B------:R-:W-:Y:S01]  /*16ea0*/  LDGSTS.E [R2+0x40008], desc[UR8][R238.64], !P1 ;  /* 0x40008000ee027fae */ /* 0x000fe2000c921848 */
[----:B-1----:R-:W-:Y:S01]  /*16eb0*/  VIADD R21, R21, 0xfffffecd ;  /* 0xfffffecd15157836 */ /* 0x002fe20000000000 */
[----:B------:R-:W1:Y:S02]  /*16ec0*/  LDC R14, c[0x0][0x230] ;  /* 0x00008c00ff0e7b82 */ /* 0x000e640000000800 */
[----:B------:R-:W-:Y:S01]  /*16ed0*/  STL.64 [R1+0xff0], R238 ;  /* 0x000ff0ee01007387 */ /* 0x000fe20000100a00 */
[----:B--2---:R-:W-:-:S04]  /*16ee0*/  IMAD.WIDE R236, R251, 0x4, R236 ;  /* 0x00000004fbec7825 */ /* 0x004fc800078e02ec */
[C---:B----4-:R-:W-:Y:S01]  /*16ef0*/  IMAD.WIDE R234, R251.reuse, 0x4, R234 ;  /* 0x00000004fbea7825 */ /* 0x050fe200078e02ea */
[----:B------:R-:W-:Y:S03]  /*16f00*/  LDGSTS.E [R2+0x44008], desc[UR8][R236.64], !P1 ;  /* 0x44008000ec027fae */ /* 0x000fe6000c921848 */
[----:B------:R-:W-:Y:S01]  /*16f10*/  IMAD.WIDE R232, R251, 0x4, R232 ;  /* 0x00000004fbe87825 */ /* 0x000fe200078e02e8 */
[----:B------:R-:W-:Y:S01]  /*16f20*/  STL.64 [R1+0xff8], R236 ;  /* 0x000ff8ec01007387 */ /* 0x000fe20000100a00 */
[----:B------:R-:W-:-:S03]  /*16f30*/  ISETP.GE.U32.AND P1, PT, R37, 0x7ffffe3c, PT ;  /* 0x7ffffe3c2500780c */ /* 0x000fc60003f26070 */
[----:B------:R-:W-:Y:S04]  /*16f40*/  LDGSTS.E [R2+0x4000c], desc[UR8][R234.64], !P3 ;  /* 0x4000c000ea027fae */ /* 0x000fe8000d921848 */
[----:B------:R-:W-:Y:S04]  /*16f50*/  STL.64 [R1+0x1000], R234 ;  /* 0x001000ea01007387 */ /* 0x000fe80000100a00 */
[----:B------:R-:W-:Y:S01]  /*16f60*/  LDGSTS.E [R2+0x4400c], desc[UR8][R232.64], !P3 ;  /* 0x4400c000e8027fae */ /* 0x000fe2000d921848 */
[----:B------:R-:W-:-:S03]  /*16f70*/  ISETP.GE.U32.AND P3, PT, R36, 0x7ffffe3b, PT ;  /* 0x7ffffe3b2400780c */ /* 0x000fc60003f66070 */
[----:B------:R-:W-:Y:S01]  /*16f80*/  STL.64 [R1+0x1008], R232 ;  /* 0x001008e801007387 */ /* 0x000fe20000100a00 */
[----:B------:R-:W-:-:S03]  /*16f90*/  IMAD.WIDE R90, R251, 0x4, R224 ;  /* 0x00000004fb5a7825 */ /* 0x000fc600078e02e0 */
[----:B------:R-:W2:Y:S01]  /*16fa0*/  LDL.LU.64 R224, [R1+0x8f0] ;  /* 0x0008f00001e07983 */ /* 0x000ea20000300a00 */
[----:B------:R-:W-:-:S03]  /*16fb0*/  IMAD.WIDE R36, R251, 0x4, R226 ;  /* 0x00000004fb247825 */ /* 0x000fc600078e02e2 */
[----:B------:R-:W4:Y:S01]  /*16fc0*/  LDL.LU.64 R226, [R1+0x8e8] ;  /* 0x0008e80001e27983 */ /* 0x000f220000300a00 */
[----:B------:R-:W-:-:S03]  /*16fd0*/  IMAD.WIDE R84, R251, 0x4, R228 ;  /* 0x00000004fb547825 */ /* 0x000fc600078e02e4 */
[----:B------:R-:W4:Y:S01]  /*16fe0*/  LDL.LU.64 R228, [R1+0x8e0] ;  /* 0x0008e00001e47983 */ /* 0x000f220000300a00 */
[----:B------:R-:W-:-:S03]  /*16ff0*/  IMAD.WIDE R38, R251, 0x4, R230 ;  /* 0x00000004fb267825 */ /* 0x000fc600078e02e6 */
[----:B------:R-:W4:Y:S04]  /*17000*/  LDL.LU.64 R230, [R1+0x8d8] ;  /* 0x0008d80001e67983 */ /* 0x000f280000300a00 */
[----:B------:R-:W-:Y:S04]  /*17010*/  LDGSTS.E [R2+0x48000], desc[UR8][R90.64], !P0 ;  /* 0x480000005a027fae */ /* 0x000fe8000c121848 */
[----:B------:R-:W-:Y:S01]  /*17020*/  STL.64 [R1+0x1010], R90 ;  /* 0x0010105a01007387 */ /* 0x000fe20000100a00 */
[----:B---3--:R-:W-:-:S03]  /*17030*/  IMAD.WIDE R94, R251, 0x4, R216 ;  /* 0x00000004fb5e7825 */ /* 0x008fc600078e02d8 */
[----:B------:R-:W-:Y:S01]  /*17040*/  LDGSTS.E [R2+0x4c000], desc[UR8][R36.64], !P0 ;  /* 0x4c00000024027fae */ /* 0x000fe2000c121848 */
[----:B------:R-:W-:-:S03]  /*17050*/  ISETP.GE.U32.AND P0, PT, R41, 0x7ffffe3a, PT ;  /* 0x7ffffe3a2900780c */ /* 0x000fc60003f06070 */
[----:B------:R-:W-:Y:S04]  /*17060*/  STL.64 [R1+0x1018], R36 ;  /* 0x0010182401007387 */ /* 0x000fe80000100a00 */
[----:B------:R-:W-:Y:S01]  /*17070*/  LDGSTS.E [R2+0x48004], desc[UR8][R84.64], !P6 ;  /* 0x4800400054027fae */ /* 0x000fe2000f121848 */
[----:B------:R-:W-:-:S03]  /*17080*/  IMAD.WIDE R86, R251, 0x4, R220 ;  /* 0x00000004fb567825 */ /* 0x000fc600078e02dc */
[----:B------:R-:W-:Y:S04]  /*17090*/  STL.64 [R1+0x1020], R84 ;  /* 0x0010205401007387 */ /* 0x000fe80000100a00 */
[----:B------:R-:W-:Y:S01]  /*170a0*/  LDGSTS.E [R2+0x4c004], desc[UR8][R38.64], !P6 ;  /* 0x4c00400026027fae */ /* 0x000fe2000f121848 */
[----:B------:R-:W-:Y:S01]  /*170b0*/  ISETP.GE.U32.AND P6, PT, R40, 0x7ffffe39, PT ;  /* 0x7ffffe392800780c */ /* 0x000fe20003fc6070 */
[C---:B------:R-:W-:Y:S02]  /*170c0*/  IMAD.WIDE R40, R251.reuse, 0x4, R218 ;  /* 0x00000004fb287825 */ /* 0x040fe400078e02da */
[----:B------:R-:W-:Y:S02]  /*170d0*/  STL.64 [R1+0x1028], R38 ;  /* 0x0010282601007387 */ /* 0x000fe40000100a00 */
[----:B------:R-:W-:-:S02]  /*170e0*/  IMAD.WIDE R42, R251, 0x4, R222 ;  /* 0x00000004fb2a7825 */ /* 0x000fc400078e02de */
[----:B------:R-:W3:Y:S04]  /*170f0*/  LDL.LU.64 R216, [R1+0x8d0] ;  /* 0x0008d00001d87983 */ /* 0x000ee80000300a00 */
[----:B------:R-:W3:Y:S04]  /*17100*/  LDL.LU.64 R218, [R1+0x8c8] ;  /* 0x0008c80001da7983 */ /* 0x000ee80000300a00 */
[----:B------:R-:W3:Y:S04]  /*17110*/  LDL.LU.64 R220, [R1+0x8c0] ;  /* 0x0008c00001dc7983 */ /* 0x000ee80000300a00 */
[----:B------:R-:W3:Y:S04]  /*17120*/  LDL.LU.64 R222, [R1+0x8b8] ;  /* 0x0008b80001de7983 */ /* 0x000ee80000300a00 */
[----:B------:R-:W-:Y:S04]  /*17130*/  LDGSTS.E [R2+0x48008], desc[UR8][R94.64], !P5 ;  /* 0x480080005e027fae */ /* 0x000fe8000e921848 */
[----:B------:R-:W-:Y:S01]  /*17140*/  LDGSTS.E [R2+0x4c008], desc[UR8][R40.64], !P5 ;  /* 0x4c00800028027fae */ /* 0x000fe2000e921848 */
[----:B------:R-:W-:-:S03]  /*17150*/  ISETP.GE.U32.AND P5, PT, R45, 0x7ffffe1c, PT ;  /* 0x7ffffe1c2d00780c */ /* 0x000fc60003fa6070 */
[----:B------:R-:W-:Y:S04]  /*17160*/  STL.64 [R1+0x1030], R94 ;  /* 0x0010305e01007387 */ /* 0x000fe80000100a00 */
[----:B------:R-:W-:Y:S04]  /*17170*/  LDGSTS.E [R2+0x4800c], desc[UR8][R86.64], !P4 ;  /* 0x4800c00056027fae */ /* 0x000fe8000e121848 */
[----:B------:R-:W-:Y:S04]  /*17180*/  STL.64 [R1+0x1038], R40 ;  /* 0x0010382801007387 */ /* 0x000fe80000100a00 */
[----:B------:R-:W-:Y:S01]  /*17190*/  LDGSTS.E [R2+0x4c00c], desc[UR8][R42.64], !P4 ;  /* 0x4c00c0002a027fae */ /* 0x000fe2000e121848 */
[----:B------:R-:W-:-:S03]  /*171a0*/  ISETP.GE.U32.AND P4, PT, R44, 0x7ffffe1b, PT ;  /* 0x7ffffe1b2c00780c */ /* 0x000fc60003f86070 */
[----:B------:R-:W-:Y:S04]  /*171b0*/  STL.64 [R1+0x1040], R86 ;  /* 0x0010405601007387 */ /* 0x000fe80000100a00 */
[----:B------:R-:W-:Y:S01]  /*171c0*/  STL.64 [R1+0x1048], R42 ;  /* 0x0010482a01007387 */ /* 0x000fe20000100a00 */
[----:B--2---:R-:W-:-:S03]  /*171d0*/  IMAD.WIDE R98, R251, 0x4, R224 ;  /* 0x00000004fb627825 */ /* 0x004fc600078e02e0 */
[----:B------:R-:W2:Y:S01]  /*171e0*/  LDL.LU.64 R224, [R1+0x828] ;  /* 0x0008280001e07983 */ /* 0x000ea20000300a00 */
[----:B----4-:R-:W-:-:S03]  /*171f0*/  IMAD.WIDE R44, R251, 0x4, R226 ;  /* 0x00000004fb2c7825 */ /* 0x010fc600078e02e2 */
[----:B------:R-:W4:Y:S01]  /*17200*/  LDL.LU.64 R226, [R1+0x820] ;  /* 0x0008200001e27983 */ /* 0x000f220000300a00 */
[----:B------:R-:W-:-:S03]  /*17210*/  IMAD.WIDE R88, R251, 0x4, R228 ;  /* 0x00000004fb587825 */ /* 0x000fc600078e02e4 */
[----:B------:R-:W4:Y:S01]  /*17220*/  LDL.LU.64 R228, [R1+0x818] ;  /* 0x0008180001e47983 */ /* 0x000f220000300a00 */
[----:B------:R-:W-:-:S03]  /*17230*/  IMAD.WIDE R46, R251, 0x4, R230 ;  /* 0x00000004fb2e7825 */ /* 0x000fc600078e02e6 */
[----:B------:R-:W4:Y:S04]  /*17240*/  LDL.LU.64 R230, [R1+0x810] ;  /* 0x0008100001e67983 */ /* 0x000f280000300a00 */
[----:B------:R-:W-:Y:S04]  /*17250*/  LDGSTS.E [R2+0x50000], desc[UR8][R98.64], !P1 ;  /* 0x5000000062027fae */ /* 0x000fe8000c921848 */
[----:B------:R-:W-:Y:S04]  /*17260*/  STL.64 [R1+0x1050], R98 ;  /* 0x0010506201007387 */ /* 0x000fe80000100a00 */
[----:B------:R-:W-:Y:S01]  /*17270*/  LDGSTS.E [R2+0x54000], desc[UR8][R44.64], !P1 ;  /* 0x540000002c027fae */ /* 0x000fe2000c921848 */
[----:B------:R-:W-:-:S03]  /*17280*/  ISETP.GE.U32.AND P1, PT, R49, 0x7ffffe1a, PT ;  /* 0x7ffffe1a3100780c */ /* 0x000fc60003f26070 */
[----:B------:R-:W-:Y:S04]  /*17290*/  STL.64 [R1+0x1058], R44 ;  /* 0x0010582c01007387 */ /* 0x000fe80000100a00 */
[----:B------:R-:W-:Y:S04]  /*172a0*/  LDGSTS.E [R2+0x50004], desc[UR8][R88.64], !P3 ;  /* 0x5000400058027fae */ /* 0x000fe8000d921848 */
[----:B------:R-:W-:Y:S04]  /*172b0*/  STL.64 [R1+0x1060], R88 ;  /* 0x0010605801007387 */ /* 0x000fe80000100a00 */
[----:B------:R-:W-:Y:S01]  /*172c0*/  LDGSTS.E [R2+0x54004], desc[UR8][R46.64], !P3 ;  /* 0x540040002e027fae */ /* 0x000fe2000d921848 */
[----:B------:R-:W-:-:S03]  /*172d0*/  ISETP.GE.U32.AND P3, PT, R48, 0x7ffffe19, PT ;  /* 0x7ffffe193000780c */ /* 0x000fc60003f66070 */
[----:B------:R-:W-:Y:S01]  /*172e0*/  STL.64 [R1+0x1068], R46 ;  /* 0x0010682e01007387 */ /* 0x000fe20000100a00 */
[----:B---3--:R-:W-:-:S03]  /*172f0*/  IMAD.WIDE R102, R251, 0x4, R216 ;  /* 0x00000004fb667825 */ /* 0x008fc600078e02d8 */
[----:B------:R-:W3:Y:S01]  /*17300*/  LDL.LU.64 R216, [R1+0x808] ;  /* 0x0008080001d87983 */ /* 0x000ee20000300a00 */
[----:B------:R-:W-:-:S03]  /*17310*/  IMAD.WIDE R48, R251, 0x4, R218 ;  /* 0x00000004fb307825 */ /* 0x000fc600078e02da */
[----:B------:R-:W3:Y:S01]  /*17320*/  LDL.LU.64 R218, [R1+0x800] ;  /* 0x0008000001da7983 */ /* 0x000ee20000300a00 */
[----:B------:R-:W-:-:S03]  /*17330*/  IMAD.WIDE R92, R251, 0x4, R220 ;  /* 0x00000004fb5c7825 */ /* 0x000fc600078e02dc */
[----:B------:R-:W3:Y:S01]  /*17340*/  LDL.LU.64 R220, [R1+0x7f8] ;  /* 0x0007f80001dc7983 */ /* 0x000ee20000300a00 */
[----:B------:R-:W-:-:S03]  /*17350*/  IMAD.WIDE R50, R251, 0x4, R222 ;  /* 0x00000004fb327825 */ /* 0x000fc600078e02de */
[----:B------:R-:W3:Y:S04]  /*17360*/  LDL.LU.64 R222, [R1+0x7f0] ;  /* 0x0007f00001de7983 */ /* 0x000ee80000300a00 */
        /* <DEDUP_REMOVED lines=10> */
[----:B--2---:R-:W-:-:S04]  /*17410*/  IMAD.WIDE R104, R251, 0x4, R224 ;  /* 0x00000004fb687825 */ /* 0x004fc800078e02e0 */
[C---:B----4-:R-:W-:Y:S01]  /*17420*/  IMAD.WIDE R52, R251.reuse, 0x4, R226 ;  /* 0x00000004fb347825 */ /* 0x050fe200078e02e2 */
[----:B------:R-:W-:Y:S03]  /*17430*/  LDGSTS.E [R2+0x58000], desc[UR8][R104.64], !P5 ;  /* 0x5800000068027fae */ /* 0x000fe6000e921848 */
[C---:B------:R-:W-:Y:S01]  /*17440*/  IMAD.WIDE R96, R251.reuse, 0x4, R228 ;  /* 0x00000004fb607825 */ /* 0x040fe200078e02e4 */
[----:B------:R-:W-:Y:S03]  /*17450*/  LDGSTS.E [R2+0x5c000], desc[UR8][R52.64], !P5 ;  /* 0x5c00000034027fae */ /* 0x000fe6000e921848 */
[----:B------:R-:W-:Y:S01]  /*17460*/  IMAD.WIDE R54, R251, 0x4, R230 ;  /* 0x00000004fb367825 */ /* 0x000fe200078e02e6 */
[----:B------:R-:W-:Y:S04]  /*17470*/  LDGSTS.E [R2+0x58004], desc[UR8][R96.64], !P4 ;  /* 0x5800400060027fae */ /* 0x000fe8000e121848 */
[----:B------:R-:W2:Y:S04]  /*17480*/  LDL.LU.64 R230, [R1+0xca0] ;  /* 0x000ca00001e67983 */ /* 0x000ea80000300a00 */
[----:B------:R-:W4:Y:S04]  /*17490*/  LDL.LU.64 R228, [R1+0xc98] ;  /* 0x000c980001e47983 */ /* 0x000f280000300a00 */
[----:B------:R-:W4:Y:S04]  /*174a0*/  LDL.LU.64 R226, [R1+0xc90] ;  /* 0x000c900001e27983 */ /* 0x000f280000300a00 */
[----:B------:R-:W4:Y:S04]  /*174b0*/  LDL.LU.64 R224, [R1+0xc88] ;  /* 0x000c880001e07983 */ /* 0x000f280000300a00 */
[----:B------:R-:W-:Y:S01]  /*174c0*/  STL.64 [R1+0x1090], R104 ;  /* 0x0010906801007387 */ /* 0x000fe20000100a00 */
[----:B------:R-:W-:-:S03]  /*174d0*/  ISETP.GE.U32.AND P5, PT, R57, 0x7ffffe76, PT ;  /* 0x7ffffe763900780c */ /* 0x000fc60003fa6070 */
[----:B------:R-:W-:Y:S04]  /*174e0*/  STL.64 [R1+0x1098], R52 ;  /* 0x0010983401007387 */ /* 0x000fe80000100a00 */
[----:B------:R-:W-:Y:S04]  /*174f0*/  STL.64 [R1+0x10a0], R96 ;  /* 0x0010a06001007387 */ /* 0x000fe80000100a00 */
[----:B------:R-:W-:Y:S01]  /*17500*/  LDGSTS.E [R2+0x5c004], desc[UR8][R54.64], !P4 ;  /* 0x5c00400036027fae */ /* 0x000fe2000e121848 */
[----:B------:R-:W-:Y:S01]  /*17510*/  ISETP.GE.U32.AND P4, PT, R56, 0x7ffffe75, PT ;  /* 0x7ffffe753800780c */ /* 0x000fe20003f86070 */
[----:B---3--:R-:W-:-:S02]  /*17520*/  IMAD.WIDE R106, R251, 0x4, R216 ;  /* 0x00000004fb6a7825 */ /* 0x008fc400078e02d8 */
[----:B------:R-:W-:Y:S02]  /*17530*/  STL.64 [R1+0x10a8], R54 ;  /* 0x0010a83601007387 */ /* 0x000fe40000100a00 */
[C---:B------:R-:W-:Y:S02]  /*17540*/  IMAD.WIDE R56, R251.reuse, 0x4, R218 ;  /* 0x00000004fb387825 */ /* 0x040fe400078e02da */
[----:B------:R-:W-:Y:S02]  /*17550*/  LDGSTS.E [R2+0x58008], desc[UR8][R106.64], !P1 ;  /* 0x580080006a027fae */ /* 0x000fe4000c921848 */
[C---:B------:R-:W-:Y:S02]  /*17560*/  IMAD.WIDE R100, R251.reuse, 0x4, R220 ;  /* 0x00000004fb647825 */ /* 0x040fe400078e02dc */
[----:B------:R-:W-:Y:S02]  /*17570*/  LDGSTS.E [R2+0x5c008], desc[UR8][R56.64], !P1 ;  /* 0x5c00800038027fae */ /* 0x000fe4000c921848 */
[----:B------:R-:W-:-:S02]  /*17580*/  IMAD.WIDE R58, R251, 0x4, R222 ;  /* 0x00000004fb3a7825 */ /* 0x000fc400078e02de */
[----:B------:R-:W-:Y:S04]  /*17590*/  LDGSTS.E [R2+0x5800c], desc[UR8][R100.64], !P3 ;  /* 0x5800c00064027fae */ /* 0x000fe8000d921848 */
[----:B------:R-:W3:Y:S04]  /*175a0*/  LDL.LU.64 R222, [R1+0xc80] ;  /* 0x000c800001de7983 */ /* 0x000ee80000300a00 */
[----:B------:R-:W3:Y:S04]  /*175b0*/  LDL.LU.64 R220, [R1+0xc78] ;  /* 0x000c780001dc7983 */ /* 0x000ee80000300a00 */
[----:B------:R-:W3:Y:S04]  /*175c0*/  LDL.LU.64 R208, [R1+0xc70] ;  /* 0x000c700001d07983 */ /* 0x000ee80000300a00 */
[----:B------:R-:W3:Y:S04]  /*175d0*/  LDL.LU.64 R216, [R1+0xc68] ;  /* 0x000c680001d87983 */ /* 0x000ee80000300a00 */
[----:B------:R-:W-:Y:S04]  /*175e0*/  STL.64 [R1+0x10b0], R106 ;  /* 0x0010b06a01007387 */ /* 0x000fe80000100a00 */
[----:B------:R-:W-:Y:S04]  /*175f0*/  STL.64 [R1+0x10b8], R56 ;  /* 0x0010b83801007387 */ /* 0x000fe80000100a00 */
[----:B------:R-:W-:Y:S04]  /*17600*/  STL.64 [R1+0x10c0], R100 ;  /* 0x0010c06401007387 */ /* 0x000fe80000100a00 */
[----:B------:R1:W-:Y:S04]  /*17610*/  STL.64 [R1+0x10d0], R2 ;  /* 0x0010d00201007387 */ /* 0x0003e80000100a00 */
[----:B------:R-:W-:Y:S04]  /*17620*/  STL.64 [R1+0x10c8], R58 ;  /* 0x0010c83a01007387 */ /* 0x000fe80000100a00 */
[----:B------:R-:W3:Y:S04]  /*17630*/  LDL.LU.64 R210, [R1+0xa98] ;  /* 0x000a980001d27983 */ /* 0x000ee80000300a00 */
[----:B------:R-:W3:Y:S01]  /*17640*/  LDL.LU.64 R212, [R1+0xa90] ;  /* 0x000a900001d47983 */ /* 0x000ee20000300a00 */
[----:B------:R-:W-:Y:S01]  /*17650*/  ISETP.GE.U32.AND P1, PT, R109, 0x7ffffe58, PT ;  /* 0x7ffffe586d00780c */ /* 0x000fe20003f26070 */
[----:B-1----:R-:W1:Y:S02]  /*17660*/  LDC R3, c[0x0][0x230] ;  /* 0x00008c00ff037b82 */ /* 0x002e640000000800 */
[----:B------:R-:W3:Y:S04]  /*17670*/  LDL.LU.64 R214, [R1+0xa88] ;  /* 0x000a880001d67983 */ /* 0x000ee80000300a00 */
[----:B------:R-:W3:Y:S01]  /*17680*/  LDL.LU.64 R218, [R1+0xa80] ;  /* 0x000a800001da7983 */ /* 0x000ee20000300a00 */
[----:B------:R-:W-:-:S03]  /*17690*/  VIADD R109, R110, 0xfffffed5 ;  /* 0xfffffed56e6d7836 */ /* 0x000fc60000000000 */
[----:B------:R1:W-:Y:S01]  /*176a0*/  LDGSTS.E [R2+0x5c00c], desc[UR8][R58.64], !P3 ;  /* 0x5c00c0003a027fae */ /* 0x0003e2000d921848 */
[----:B------:R-:W-:Y:S02]  /*176b0*/  ISETP.GE.U32.AND P3, PT, R108, 0x7ffffe57, PT ;  /* 0x7ffffe576c00780c */ /* 0x000fe40003f66070 */
[----:B------:R-:W-:Y:S02]  /*176c0*/  IADD3 R108, R111, -0x12c, RZ ;  /* 0xfffffed46f6c7810 */ /* 0x000fe40007ffe0ff */
[----:B------:R-:W-:Y:S01]  /*176d0*/  IADD3 R14, R14, -0x132, RZ ;  /* 0xfffffece0e0e7810 */ /* 0x000fe20007ffe0ff */
[----:B-1----:R-:W1:Y:S01]  /*176e0*/  LDC R2, c[0x0][0x230] ;  /* 0x00008c00ff027b82 */ /* 0x002e620000000800 */
[----:B--2---:R-:W-:-:S04]  /*176f0*/  IMAD.WIDE R230, R251, 0x4, R230 ;  /* 0x00000004fbe67825 */ /* 0x004fc800078e02e6 */
[C---:B----4-:R-:W-:Y:S01]  /*17700*/  IMAD.WIDE R228, R251.reuse, 0x4, R228 ;  /* 0x00000004fbe47825 */ /* 0x050fe200078e02e4 */
[----:B------:R-:W-:Y:S03]  /*17710*/  LDGSTS.E [R4+0x40000], desc[UR8][R230.64], !P0 ;  /* 0x40000000e6047fae */ /* 0x000fe6000c121848 */
[C---:B------:R-:W-:Y:S01]  /*17720*/  IMAD.WIDE R226, R251.reuse, 0x4, R226 ;  /* 0x00000004fbe27825 */ /* 0x040fe200078e02e2 */
[----:B------:R-:W-:Y:S03]  /*17730*/  STL.64 [R1+0x10d8], R230 ;  /* 0x0010d8e601007387 */ /* 0x000fe60000100a00 */
[----:B------:R-:W-:Y:S01]  /*17740*/  IMAD.WIDE R224, R251, 0x4, R224 ;  /* 0x00000004fbe07825 */ /* 0x000fe200078e02e0 */
        /* <DEDUP_REMOVED lines=8> */
[----:B------:R-:W2:Y:S04]  /*177d0*/  LDL.LU.64 R204, [R1+0xa78] ;  /* 0x000a780001cc7983 */ /* 0x000ea80000300a00 */
[----:B------:R-:W4:Y:S01]  /*177e0*/  LDL.LU.64 R206, [R1+0xa70] ;  /* 0x000a700001ce7983 */ /* 0x000f220000300a00 */
[----:B---3--:R-:W-:-:S04]  /*177f0*/  IMAD.WIDE R222, R251, 0x4, R222 ;  /* 0x00000004fbde7825 */ /* 0x008fc800078e02de */
[C---:B------:R-:W-:Y:S01]  /*17800*/  IMAD.WIDE R220, R251.reuse, 0x4, R220 ;  /* 0x00000004fbdc7825 */ /* 0x040fe200078e02dc */
[----:B------:R-:W-:Y:S03]  /*17810*/  LDGSTS.E [R4+0x40008], desc[UR8][R222.64], !P5 ;  /* 0x40008000de047fae */ /* 0x000fe6000e921848 */
[C---:B------:R-:W-:Y:S01]  /*17820*/  IMAD.WIDE R108, R251.reuse, 0x4, R208 ;  /* 0x00000004fb6c7825 */ /* 0x040fe200078e02d0 */
[----:B------:R-:W-:Y:S03]  /*17830*/  LDGSTS.E [R4+0x44008], desc[UR8][R220.64], !P5 ;  /* 0x44008000dc047fae */ /* 0x000fe6000e921848 */
[----:B------:R-:W-:Y:S01]  /*17840*/  IMAD.WIDE R110, R251, 0x4, R216 ;  /* 0x00000004fb6e7825 */ /* 0x000fe200078e02d8 */
[----:B------:R-:W3:Y:S04]  /*17850*/  LDL.LU.64 R208, [R1+0xa68] ;  /* 0x000a680001d07983 */ /* 0x000ee80000300a00 */
[----:B------:R-:W3:Y:S01]  /*17860*/  LDL.LU.64 R216, [R1+0xa60] ;  /* 0x000a600001d87983 */ /* 0x000ee20000300a00 */
[----:B------:R-:W-:-:S03]  /*17870*/  ISETP.GE.U32.AND P5, PT, R113, 0x7ffffe38, PT ;  /* 0x7ffffe387100780c */ /* 0x000fc60003fa6070 */
[----:B------:R-:W-:Y:S04]  /*17880*/  STL.64 [R1+0x10f8], R222 ;  /* 0x0010f8de01007387 */ /* 0x000fe80000100a00 */
[----:B------:R-:W-:Y:S04]  /*17890*/  LDGSTS.E [R4+0x4000c], desc[UR8][R108.64], !P4 ;  /* 0x4000c0006c047fae */ /* 0x000fe8000e121848 */
[----:B------:R-:W-:Y:S04]  /*178a0*/  STL.64 [R1+0x1100], R220 ;  /* 0x001100dc01007387 */ /* 0x000fe80000100a00 */
[----:B------:R-:W-:Y:S01]  /*178b0*/  LDGSTS.E [R4+0x4400c], desc[UR8][R110.64], !P4 ;  /* 0x4400c0006e047fae */ /* 0x000fe2000e121848 */
[----:B------:R-:W-:Y:S01]  /*178c0*/  ISETP.GE.U32.AND P4, PT, R112, 0x7ffffe37, PT ;  /* 0x7ffffe377000780c */ /* 0x000fe20003f86070 */
[----:B------:R-:W-:-:S02]  /*178d0*/  IMAD.WIDE R112, R251, 0x4, R210 ;  /* 0x00000004fb707825 */ /* 0x000fc400078e02d2 */
[----:B------:R-:W-:Y:S02]  /*178e0*/  STL.64 [R1+0x1108], R108 ;  /* 0x0011086c01007387 */ /* 0x000fe40000100a00 */
[C---:B------:R-:W-:Y:S02]  /*178f0*/  IMAD.WIDE R114, R251.reuse, 0x4, R212 ;  /* 0x00000004fb727825 */ /* 0x040fe400078e02d4 */
[----:B------:R-:W-:Y:S02]  /*17900*/  STL.64 [R1+0x1110], R110 ;  /* 0x0011106e01007387 */ /* 0x000fe40000100a00 */
[C---:B------:R-:W-:Y:S02]  /*17910*/  IMAD.WIDE R116, R251.reuse, 0x4, R214 ;  /* 0x00000004fb747825 */ /* 0x040fe400078e02d6 */
[----:B------:R-:W3:Y:S02]  /*17920*/  LDL.LU.64 R210, [R1+0x8b0] ;  /* 0x0008b00001d27983 */ /* 0x000ee40000300a00 */
[----:B------:R-:W-:-:S02]  /*17930*/  IMAD.WIDE R118, R251, 0x4, R218 ;  /* 0x00000004fb767825 */ /* 0x000fc400078e02da */
        /* <DEDUP_REMOVED lines=16> */
[----:B------:R-:W4:Y:S04]  /*17a40*/  LDL.LU.64 R206, [R1+0x888] ;  /* 0x0008880001ce7983 */ /* 0x000f280000300a00 */
[----:B------:R-:W-:Y:S04]  /*17a50*/  LDGSTS.E [R4+0x48008], desc[UR8][R120.64], !P0 ;  /* 0x4800800078047fae */ /* 0x000fe8000c121848 */
[----:B------:R-:W-:Y:S01]  /*17a60*/  LDGSTS.E [R4+0x4c008], desc[UR8][R122.64], !P0 ;  /* 0x4c0080007a047fae */ /* 0x000fe2000c121848 */
[----:B------:R-:W-:Y:S01]  /*17a70*/  ISETP.GE.U32.AND P0, PT, R129, 0x7ffffe18, PT ;  /* 0x7ffffe188100780c */ /* 0x000fe20003f06070 */
[----:B---3--:R-:W-:-:S02]  /*17a80*/  IMAD.WIDE R124, R251, 0x4, R208 ;  /* 0x00000004fb7c7825 */ /* 0x008fc400078e02d0 */
[----:B------:R-:W3:Y:S02]  /*17a90*/  LDL.LU.64 R208, [R1+0x880] ;  /* 0x0008800001d07983 */ /* 0x000ee40000300a00 */
[----:B------:R-:W-:Y:S02]  /*17aa0*/  IMAD.WIDE R126, R251, 0x4, R216 ;  /* 0x00000004fb7e7825 */ /* 0x000fe400078e02d8 */
[----:B------:R-:W3:Y:S04]  /*17ab0*/  LDL.LU.64 R216, [R1+0x878] ;  /* 0x0008780001d87983 */ /* 0x000ee80000300a00 */
[----:B------:R-:W-:Y:S04]  /*17ac0*/  STL.64 [R1+0x1140], R120 ;  /* 0x0011407801007387 */ /* 0x000fe80000100a00 */
[----:B------:R-:W-:Y:S04]  /*17ad0*/  LDGSTS.E [R4+0x4800c], desc[UR8][R124.64], !P6 ;  /* 0x4800c0007c047fae */ /* 0x000fe8000f121848 */
[----:B------:R-:W-:Y:S04]  /*17ae0*/  STL.64 [R1+0x1148], R122 ;  /* 0x0011487a01007387 */ /* 0x000fe80000100a00 */
[----:B------:R-:W-:Y:S01]  /*17af0*/  LDGSTS.E [R4+0x4c00c], desc[UR8][R126.64], !P6 ;  /* 0x4c00c0007e047fae */ /* 0x000fe2000f121848 */
[----:B------:R-:W-:-:S03]  /*17b00*/  ISETP.GE.U32.AND P6, PT, R128, 0x7ffffe17, PT ;  /* 0x7ffffe178000780c */ /* 0x000fc60003fc6070 */
[----:B------:R-:W-:Y:S04]  /*17b10*/  STL.64 [R1+0x1150], R124 ;  /* 0x0011507c01007387 */ /* 0x000fe80000100a00 */
[----:B------:R-:W-:Y:S01]  /*17b20*/  STL.64 [R1+0x1158], R126 ;  /* 0x0011587e01007387 */ /* 0x000fe20000100a00 */
[----:B------:R-:W-:-:S03]  /*17b30*/  IMAD.WIDE R128, R251, 0x4, R210 ;  /* 0x00000004fb807825 */ /* 0x000fc600078e02d2 */
        /* <DEDUP_REMOVED lines=89> */
[----:B------:R-:W3:Y:S01]  /*180d0*/  LDL.LU.64 R202, [R1+0xa38] ;  /* 0x000a380001ca7983 */ /* 0x000ee20000300a00 */
        /* <DEDUP_REMOVED lines=8> */
[----:B------:R-:W3:Y:S02]  /*18160*/  LDC R209, c[0x0][0x230] ;  /* 0x00008c00ffd17b82 */ /* 0x000ee40000000800 */
[----:B------:R-:W-:Y:S01]  /*18170*/  IMAD.WIDE R174, R251, 0x4, R216 ;  /* 0x00000004fbae7825 */ /* 0x000fe200078e02d8 */
[----:B------:R-:W-:Y:S04]  /*18180*/  LDGSTS.E [R5+0x4000c], desc[UR8][R172.64], !P6 ;  /* 0x4000c000ac057fae */ /* 0x000fe8000f121848 */
[----:B------:R-:W3:Y:S01]  /*18190*/  LDL.LU.64 R216, [R1+0xa20] ;  /* 0x000a200001d87983 */ /* 0x000ee20000300a00 */
[----:B------:R-:W1:Y:S03]  /*181a0*/  LDC R208, c[0x0][0x230] ;  /* 0x00008c00ffd07b82 */ /* 0x000e660000000800 */
[----:B------:R-:W-:Y:S04]  /*181b0*/  STL.64 [R1+0x1200], R168 ;  /* 0x001200a801007387 */ /* 0x000fe80000100a00 */
        /* <DEDUP_REMOVED lines=24> */
[C---:B------:R-:W-:Y:S02]  /*18340*/  IMAD.WIDE R184, R251.reuse, 0x4, R202 ;  /* 0x00000004fbb87825 */ /* 0x040fe400078e02ca */
[----:B------:R-:W3:Y:S04]  /*18350*/  LDL.LU.64 R202, [R1+0x7c0] ;  /* 0x0007c00001ca7983 */ /* 0x000ee80000300a00 */
[----:B------:R-:W-:Y:S01]  /*18360*/  LDGSTS.E [R5+0x48008], desc[UR8][R184.64], !P1 ;  /* 0x48008000b8057fae */ /* 0x000fe2000c921848 */
[----:B--2---:R-:W-:-:S03]  /*18370*/  IMAD.WIDE R186, R251, 0x4, R204 ;  /* 0x00000004fbba7825 */ /* 0x004fc600078e02cc */
[----:B------:R-:W2:Y:S01]  /*18380*/  LDL.LU.64 R204, [R1+0x7b8] ;  /* 0x0007b80001cc7983 */ /* 0x000ea20000300a00 */
[----:B----4-:R-:W-:-:S03]  /*18390*/  IMAD.WIDE R188, R251, 0x4, R206 ;  /* 0x00000004fbbc7825 */ /* 0x010fc600078e02ce */
[----:B------:R-:W4:Y:S04]  /*183a0*/  LDL.LU.64 R206, [R1+0x7b0] ;  /* 0x0007b00001ce7983 */ /* 0x000f280000300a00 */
[----:B------:R-:W-:Y:S01]  /*183b0*/  LDGSTS.E [R5+0x4c008], desc[UR8][R186.64], !P1 ;  /* 0x4c008000ba057fae */ /* 0x000fe2000c921848 */
[----:B------:R-:W-:-:S03]  /*183c0*/  ISETP.GE.U32.AND P1, PT, R193, 0x7ffffe14, PT ;  /* 0x7ffffe14c100780c */ /* 0x000fc60003f26070 */
[----:B------:R-:W-:Y:S04]  /*183d0*/  STL.64 [R1+0x1248], R184 ;  /* 0x001248b801007387 */ /* 0x000fe80000100a00 */
[----:B------:R-:W-:Y:S04]  /*183e0*/  LDGSTS.E [R5+0x4800c], desc[UR8][R188.64], !P3 ;  /* 0x4800c000bc057fae */ /* 0x000fe8000d921848 */
[----:B------:R-:W-:Y:S01]  /*183f0*/  STL.64 [R1+0x1250], R186 ;  /* 0x001250ba01007387 */ /* 0x000fe20000100a00 */
[----:B---3--:R-:W-:-:S03]  /*18400*/  IMAD.WIDE R190, R251, 0x4, R216 ;  /* 0x00000004fbbe7825 */ /* 0x008fc600078e02d8 */
[----:B------:R-:W-:Y:S01]  /*18410*/  STL.64 [R1+0x1258], R188 ;  /* 0x001258bc01007387 */ /* 0x000fe20000100a00 */
[----:B------:R-:W3:Y:S03]  /*18420*/  LDC R216, c[0x0][0x230] ;  /* 0x00008c00ffd87b82 */ /* 0x000ee60000000800 */
[----:B------:R-:W-:Y:S01]  /*18430*/  LDGSTS.E [R5+0x4c00c], desc[UR8][R190.64], !P3 ;  /* 0x4c00c000be057fae */ /* 0x000fe2000d921848 */
[----:B------:R-:W-:-:S03]  /*18440*/  ISETP.GE.U32.AND P3, PT, R192, 0x7ffffe13, PT ;  /* 0x7ffffe13c000780c */ /* 0x000fc60003f66070 */
[----:B------:R-:W-:Y:S01]  /*18450*/  STL.64 [R1+0x1260], R190 ;  /* 0x001260be01007387 */ /* 0x000fe20000100a00 */
[----:B------:R-:W3:Y:S03]  /*18460*/  LDC R217, c[0x0][0x230] ;  /* 0x00008c00ffd97b82 */ /* 0x000ee60000000800 */
[----:B------:R-:W4:Y:S01]  /*18470*/  LDL.LU.64 R12, [R1+0x5a8] ;  /* 0x0005a800010c7983 */ /* 0x000f220000300a00 */
[----:B------:R-:W-:-:S03]  /*18480*/  IMAD.WIDE R192, R251, 0x4, R210 ;  /* 0x00000004fbc07825 */ /* 0x000fc600078e02d2 */
[----:B------:R-:W4:Y:S01]  /*18490*/  LDL.LU.64 R210, [R1+0x5a0] ;  /* 0x0005a00001d27983 */ /* 0x000f220000300a00 */
[----:B------:R-:W-:-:S03]  /*184a0*/  IMAD.WIDE R194, R251, 0x4, R212 ;  /* 0x00000004fbc27825 */ /* 0x000fc600078e02d4 */
[----:B------:R-:W4:Y:S01]  /*184b0*/  LDL.LU.64 R212, [R1+0x598] ;  /* 0x0005980001d47983 */ /* 0x000f220000300a00 */
[----:B------:R-:W-:-:S03]  /*184c0*/  IMAD.WIDE R196, R251, 0x4, R214 ;  /* 0x00000004fbc47825 */ /* 0x000fc600078e02d6 */
[----:B------:R-:W4:Y:S01]  /*184d0*/  LDL.LU.64 R214, [R1+0x590] ;  /* 0x0005900001d67983 */ /* 0x000f220000300a00 */
[----:B------:R-:W-:-:S03]  /*184e0*/  IMAD.WIDE R198, R251, 0x4, R218 ;  /* 0x00000004fbc67825 */ /* 0x000fc600078e02da */
[----:B------:R-:W-:Y:S01]  /*184f0*/  STL.64 [R1+0x1268], R192 ;  /* 0x001268c001007387 */ /* 0x000fe20000100a00 */
[----:B------:R-:W3:Y:S03]  /*18500*/  LDC R218, c[0x0][0x230] ;  /* 0x00008c00ffda7b82 */ /* 0x000ee60000000800 */
[----:B------:R-:W-:Y:S04]  /*18510*/  STL.64 [R1+0x1270], R194 ;  /* 0x001270c201007387 */ /* 0x000fe80000100a00 */
[----:B------:R-:W-:Y:S04]  /*18520*/  LDGSTS.E [R5+0x50000], desc[UR8][R192.64], !P0 ;  /* 0x50000000c0057fae */ /* 0x000fe8000c121848 */
[----:B------:R-:W-:Y:S04]  /*18530*/  STL.64 [R1+0x1278], R196 ;  /* 0x001278c401007387 */ /* 0x000fe80000100a00 */
[----:B------:R-:W-:Y:S01]  /*18540*/  LDGSTS.E [R5+0x54000], desc[UR8][R194.64], !P0 ;  /* 0x54000000c2057fae */ /* 0x000fe2000c121848 */
[----:B------:R-:W-:-:S03]  /*18550*/  ISETP.GE.U32.AND P0, PT, R201, 0x7ffffe12, PT ;  /* 0x7ffffe12c900780c */ /* 0x000fc60003f06070 */
[----:B------:R-:W-:Y:S04]  /*18560*/  STL.64 [R1+0x1280], R198 ;  /* 0x001280c601007387 */ /* 0x000fe80000100a00 */
[----:B------:R-:W-:Y:S04]  /*18570*/  LDGSTS.E [R5+0x50004], desc[UR8][R196.64], !P6 ;  /* 0x50004000c4057fae */ /* 0x000fe8000f121848 */
[----:B------:R-:W4:Y:S04]  /*18580*/  LDL.LU.64 R62, [R1+0x588] ;  /* 0x00058800013e7983 */ /* 0x000f280000300a00 */
[----:B------:R-:W-:Y:S01]  /*18590*/  LDGSTS.E [R5+0x54004], desc[UR8][R198.64], !P6 ;  /* 0x54004000c6057fae */ /* 0x000fe2000f121848 */
[----:B------:R-:W-:Y:S01]  /*185a0*/  ISETP.GE.U32.AND P6, PT, R200, 0x7ffffe11, PT ;  /* 0x7ffffe11c800780c */ /* 0x000fe20003fc6070 */
[----:B------:R-:W-:-:S02]  /*185b0*/  IMAD.WIDE R200, R251, 0x4, R246 ;  /* 0x00000004fbc87825 */ /* 0x000fc400078e02f6 */
[----:B------:R-:W4:Y:S04]  /*185c0*/  LDL.LU.64 R66, [R1+0x580] ;  /* 0x0005800001427983 */ /* 0x000f280000300a00 */
[----:B------:R-:W4:Y:S04]  /*185d0*/  LDL.LU.64 R248, [R1+0x578] ;  /* 0x0005780001f87983 */ /* 0x000f280000300a00 */
[----:B------:R-:W4:Y:S01]  /*185e0*/  LDL.LU.64 R246, [R1+0x570] ;  /* 0x0005700001f67983 */ /* 0x000f220000300a00 */
[----:B------:R-:W-:-:S03]  /*185f0*/  IMAD.WIDE R202, R251, 0x4, R202 ;  /* 0x00000004fbca7825 */ /* 0x000fc600078e02ca */
[----:B------:R-:W-:Y:S01]  /*18600*/  STL.64 [R1+0x1288], R200 ;  /* 0x001288c801007387 */ /* 0x000fe20000100a00 */
[----:B------:R-:W-:-:S03]  /*18610*/  VIADD R209, R209, 0xfffffeef ;  /* 0xfffffeefd1d17836 */ /* 0x000fc60000000000 */
[----:B------:R-:W-:Y:S01]  /*18620*/  STL.64 [R1+0x1290], R202 ;  /* 0x001290ca01007387 */ /* 0x000fe20000100a00 */
[----:B-1----:R-:W-:-:S03]  /*18630*/  VIADD R208, R208, 0xfffffeee ;  /* 0xfffffeeed0d07836 */ /* 0x002fc60000000000 */
[----:B------:R-:W-:Y:S04]  /*18640*/  LDGSTS.E [R5+0x50008], desc[UR8][R200.64], !P5 ;  /* 0x50008000c8057fae */ /* 0x000fe8000e921848 */
[----:B------:R-:W-:Y:S01]  /*18650*/  LDGSTS.E [R5+0x54008], desc[UR8][R202.64], !P5 ;  /* 0x54008000ca057fae */ /* 0x000fe2000e921848 */
[----:B------:R-:W-:Y:S01]  /*18660*/  ISETP.GE.U32.AND P5, PT, R209, 0x7ffffe70, PT ;  /* 0x7ffffe70d100780c */ /* 0x000fe20003fa6070 */
[----:B---3--:R-:W-:Y:S01]  /*18670*/  VIADD R216, R216, 0xfffffeec ;  /* 0xfffffeecd8d87836 */ /* 0x008fe20000000000 */
[----:B------:R-:W-:Y:S01]  /*18680*/  IADD3 R217, R217, -0x113, RZ ;  /* 0xfffffeedd9d97810 */ /* 0x000fe20007ffe0ff */
[----:B------:R-:W-:Y:S02]  /*18690*/  VIADD R15, R218, 0xfffffecf ;  /* 0xfffffecfda0f7836 */ /* 0x000fe40000000000 */
[----:B--2---:R-:W-:-:S04]  /*186a0*/  IMAD.WIDE R204, R251, 0x4, R204 ;  /* 0x00000004fbcc7825 */ /* 0x004fc800078e02cc */
[----:B----4-:R-:W-:Y:S01]  /*186b0*/  IMAD.WIDE R206, R251, 0x4, R206 ;  /* 0x00000004fbce7825 */ /* 0x010fe200078e02ce */
[----:B------:R-:W-:Y:S04]  /*186c0*/  STL.64 [R1+0x1298], R204 ;  /* 0x001298cc01007387 */ /* 0x000fe80000100a00 */
[----:B------:R-:W-:Y:S04]  /*186d0*/  STL.64 [R1+0x12a0], R206 ;  /* 0x0012a0ce01007387 */ /* 0x000fe80000100a00 */
[----:B------:R-:W2:Y:S04]  /*186e0*/  LDL.LU.64 R16, [R1+0xc18] ;  /* 0x000c180001107983 */ /* 0x000ea80000300a00 */
[----:B------:R-:W3:Y:S04]  /*186f0*/  LDL.LU.64 R18, [R1+0xc10] ;  /* 0x000c100001127983 */ /* 0x000ee80000300a00 */
[----:B------:R-:W-:Y:S04]  /*18700*/  LDGSTS.E [R5+0x5000c], desc[UR8][R204.64], !P4 ;  /* 0x5000c000cc057fae */ /* 0x000fe8000e121848 */
[----:B------:R-:W-:Y:S01]  /*18710*/  LDGSTS.E [R5+0x5400c], desc[UR8][R206.64], !P4 ;  /* 0x5400c000ce057fae */ /* 0x000fe2000e121848 */
[----:B------:R-:W-:-:S03]  /*18720*/  ISETP.GE.U32.AND P4, PT, R208, 0x7ffffe6f, PT ;  /* 0x7ffffe6fd000780c */ /* 0x000fc60003f86070 */
[----:B------:R-:W4:Y:S01]  /*18730*/  LDL.LU.64 R70, [R1+0xc08] ;  /* 0x000c080001467983 */ /* 0x000f220000300a00 */
[----:B------:R-:W-:-:S03]  /*18740*/  IMAD.WIDE R208, R251, 0x4, R12 ;  /* 0x00000004fbd07825 */ /* 0x000fc600078e020c */
[----:B------:R-:W4:Y:S04]  /*18750*/  LDL.LU.64 R12, [R1+0xc00] ;  /* 0x000c0000010c7983 */ /* 0x000f280000300a00 */
[----:B------:R-:W-:Y:S01]  /*18760*/  LDGSTS.E [R5+0x58000], desc[UR8][R208.64], !P1 ;  /* 0x58000000d0057fae */ /* 0x000fe2000c921848 */
[----:B------:R-:W-:-:S04]  /*18770*/  IMAD.WIDE R210, R251, 0x4, R210 ;  /* 0x00000004fbd27825 */ /* 0x000fc800078e02d2 */
[C---:B------:R-:W-:Y:S01]  /*18780*/  IMAD.WIDE R212, R251.reuse, 0x4, R212 ;  /* 0x00000004fbd47825 */ /* 0x040fe200078e02d4 */
        /* <DEDUP_REMOVED lines=8> */
[----:B------:R-:W-:Y:S04]  /*18810*/  STL.64 [R1+0x12b8], R212 ;  /* 0x0012b8d401007387 */ /* 0x000fe80000100a00 */
[----:B------:R-:W-:Y:S01]  /*18820*/  STL.64 [R1+0x12c0], R214 ;  /* 0x0012c0d601007387 */ /* 0x000fe20000100a00 */
[----:B------:R-:W-:-:S03]  /*18830*/  IMAD.WIDE R216, R251, 0x4, R62 ;  /* 0x00000004fbd87825 */ /* 0x000fc600078e023e */
[----:B------:R-:W4:Y:S04]  /*18840*/  LDL.LU.64 R62, [R1+0xbf8] ;  /* 0x000bf800013e7983 */ /* 0x000f280000300a00 */
[----:B------:R-:W-:Y:S01]  /*18850*/  LDGSTS.E [R5+0x58008], desc[UR8][R216.64], !P0 ;  /* 0x58008000d8057fae */ /* 0x000fe2000c121848 */
[----:B------:R-:W-:-:S03]  /*18860*/  IMAD.WIDE R218, R251, 0x4, R66 ;  /* 0x00000004fbda7825 */ /* 0x000fc600078e0242 */
[----:B------:R-:W4:Y:S01]  /*18870*/  LDL.LU.64 R66, [R1+0xbf0] ;  /* 0x000bf00001427983 */ /* 0x000f220000300a00 */
[----:B------:R-:W-:-:S03]  /*18880*/  IMAD.WIDE R24, R251, 0x4, R248 ;  /* 0x00000004fb187825 */ /* 0x000fc600078e02f8 */
[----:B------:R-:W-:Y:S01]  /*18890*/  LDGSTS.E [R5+0x5c008], desc[UR8][R218.64], !P0 ;  /* 0x5c008000da057fae */ /* 0x000fe2000c121848 */
[----:B------:R-:W-:-:S03]  /*188a0*/  IMAD.WIDE R22, R251, 0x4, R246 ;  /* 0x00000004fb167825 */ /* 0x000fc600078e02f6 */
[----:B------:R3:W-:Y:S04]  /*188b0*/  STL.64 [R1+0x470], R24 ;  /* 0x0004701801007387 */ /* 0x0007e80000100a00 */
[----:B------:R-:W4:Y:S04]  /*188c0*/  LDL.LU.64 R248, [R1+0xbe8] ;  /* 0x000be80001f87983 */ /* 0x000f280000300a00 */
[----:B------:R4:W-:Y:S04]  /*188d0*/  STL.64 [R1+0x478], R22 ;  /* 0x0004781601007387 */ /* 0x0009e80000100a00 */
[----:B------:R-:W-:Y:S04]  /*188e0*/  STL.64 [R1+0x12c8], R216 ;  /* 0x0012c8d801007387 */ /* 0x000fe80000100a00 */
[----:B------:R-:W-:Y:S04]  /*188f0*/  STL.64 [R1+0x12d0], R218 ;  /* 0x0012d0da01007387 */ /* 0x000fe80000100a00 */
[----:B------:R-:W4:Y:S04]  /*18900*/  LDL.LU.64 R246, [R1+0xbe0] ;  /* 0x000be00001f67983 */ /* 0x000f280000300a00 */
[----:B------:R3:W-:Y:S04]  /*18910*/  LDGSTS.E [R5+0x5800c], desc[UR8][R24.64], !P6 ;  /* 0x5800c00018057fae */ /* 0x0007e8000f121848 */
[----:B------:R1:W-:Y:S04]  /*18920*/  STL.64 [R1+0x12d8], R4 ;  /* 0x0012d80401007387 */ /* 0x0003e80000100a00 */
[----:B------:R4:W-:Y:S01]  /*18930*/  LDGSTS.E [R5+0x5c00c], desc[UR8][R22.64], !P6 ;  /* 0x5c00c00016057fae */ /* 0x0009e2000f121848 */
[----:B--2---:R-:W-:-:S04]  /*18940*/  IMAD.WIDE R16, R251, 0x4, R16 ;  /* 0x00000004fb107825 */ /* 0x004fc800078e0210 */
[C---:B---3--:R-:W-:Y:S01]  /*18950*/  IMAD.WIDE R24, R251.reuse, 0x4, R18 ;  /* 0x00000004fb187825 */ /* 0x048fe200078e0212 */
[----:B------:R2:W-:Y:S04]  /*18960*/  STL.64 [R1+0x480], R16 ;  /* 0x0004801001007387 */ /* 0x0005e80000100a00 */
[----:B------:R-:W-:Y:S04]  /*18970*/  STL.64 [R1+0x488], R24 ;  /* 0x0004881801007387 */ /* 0x000fe80000100a00 */
[----:B------:R-:W3:Y:S01]  /*18980*/  LDL.LU.64 R18, [R1+0xa18] ;  /* 0x000a180001127983 */ /* 0x000ee20000300a00 */
[----:B----4-:R-:W-:-:S03]  /*18990*/  IMAD.WIDE R22, R251, 0x4, R70 ;  /* 0x00000004fb167825 */ /* 0x010fc600078e0246 */
[----:B------:R-:W-:Y:S04]  /*189a0*/  LDGSTS.E [R10+0x40000], desc[UR8][R16.64], !P5 ;  /* 0x40000000100a7fae */ /* 0x000fe8000e921848 */
[----:B------:R-:W-:Y:S01]  /*189b0*/  LDGSTS.E [R10+0x44000], desc[UR8][R24.64], !P5 ;  /* 0x44000000180a7fae */ /* 0x000fe2000e921848 */
[----:B-1----:R-:W-:-:S03]  /*189c0*/  IMAD.WIDE R4, R251, 0x4, R12 ;  /* 0x00000004fb047825 */ /* 0x002fc600078e020c */
[----:B------:R-:W-:Y:S04]  /*189d0*/  LDGSTS.E [R10+0x40004], desc[UR8][R22.64], !P4 ;  /* 0x40004000160a7fae */ /* 0x000fe8000e121848 */
[----:B------:R-:W4:Y:S04]  /*189e0*/  LDL.LU.64 R12, [R1+0xa10] ;  /* 0x000a1000010c7983 */ /* 0x000f280000300a00 */
[----:B------:R-:W-:Y:S04]  /*189f0*/  STL.64 [R1+0x490], R22 ;  /* 0x0004901601007387 */ /* 0x000fe80000100a00 */
[----:B------:R1:W-:Y:S04]  /*18a00*/  STL.64 [R1+0x4a0], R4 ;  /* 0x0004a00401007387 */ /* 0x0003e80000100a00 */
[----:B--2---:R-:W2:Y:S04]  /*18a10*/  LDL.LU.64 R16, [R1+0xa08] ;  /* 0x000a080001107983 */ /* 0x004ea80000300a00 */
[----:B------:R-:W2:Y:S01]  /*18a20*/  LDL.LU.64 R70, [R1+0xa00] ;  /* 0x000a000001467983 */ /* 0x000ea20000300a00 */
[----:B------:R-:W-:-:S03]  /*18a30*/  ISETP.GE.U32.AND P5, PT, R21, 0x7ffffe4e, PT ;  /* 0x7ffffe4e1500780c */ /* 0x000fc60003fa6070 */
[----:B------:R1:W-:Y:S02]  /*18a40*/  LDGSTS.E [R10+0x44004], desc[UR8][R4.64], !P4 ;  /* 0x44004000040a7fae */ /* 0x0003e4000e121848 */
[----:B-1----:R-:W-:Y:S01]  /*18a50*/  IADD3 R4, R20, -0x151, RZ ;  /* 0xfffffeaf14047810 */ /* 0x002fe20007ffe0ff */
[----:B------:R-:W-:Y:S02]  /*18a60*/  VIADD R2, R2, 0xfffffecc ;  /* 0xfffffecc02027836 */ /* 0x000fe40000000000 */
[----:B------:R-:W-:Y:S01]  /*18a70*/  IMAD.WIDE R26, R251, 0x4, R62 ;  /* 0x00000004fb1a7825 */ /* 0x000fe200078e023e */
[----:B------:R-:W-:Y:S01]  /*18a80*/  ISETP.GE.U32.AND P0, PT, R15, 0x7ffffe50, PT ;  /* 0x7ffffe500f00780c */ /* 0x000fe20003f06070 */
[----:B------:R-:W1:Y:S02]  /*18a90*/  LDC R5, c[0x0][0x230] ;  /* 0x00008c00ff057b82 */ /* 0x000e640000000800 */
[C---:B------:R-:W-:Y:S01]  /*18aa0*/  IMAD.WIDE R24, R251.reuse, 0x4, R66 ;  /* 0x00000004fb187825 */ /* 0x040fe200078e0242 */
[----:B------:R-:W-:Y:S03]  /*18ab0*/  STL.64 [R1+0x4b0], R26 ;  /* 0x0004b01a01007387 */ /* 0x000fe60000100a00 */
[C---:B------:R-:W-:Y:S01]  /*18ac0*/  IMAD.WIDE R22, R251.reuse, 0x4, R248 ;  /* 0x00000004fb167825 */ /* 0x040fe200078e02f8 */
[----:B------:R3:W-:Y:S03]  /*18ad0*/  STL.64 [R1+0x4c0], R24 ;  /* 0x0004c01801007387 */ /* 0x0007e60000100a00 */
[C---:B------:R-:W-:Y:S01]  /*18ae0*/  IMAD.WIDE R20, R251.reuse, 0x4, R246 ;  /* 0x00000004fb147825 */ /* 0x040fe200078e02f6 */
[----:B------:R-:W2:Y:S01]  /*18af0*/  LDL.LU.64 R62, [R1+0x9f8] ;  /* 0x0009f800013e7983 */ /* 0x000ea20000300a00 */
[----:B------:R-:W-:Y:S01]  /*18b00*/  ISETP.GE.U32.AND P6, PT, R14, 0x7ffffe4f, PT ;  /* 0x7ffffe4f0e00780c */ /* 0x000fe20003fc6070 */
[----:B------:R-:W1:Y:S02]  /*18b10*/  LDC R15, c[0x0][0x230] ;  /* 0x00008c00ff0f7b82 */ /* 0x000e640000000800 */
[----:B------:R-:W2:Y:S04]  /*18b20*/  LDL.LU.64 R66, [R1+0x540] ;  /* 0x0005400001427983 */ /* 0x000ea80000300a00 */
[----:B------:R2:W-:Y:S01]  /*18b30*/  STL.64 [R1+0x4d0], R22 ;  /* 0x0004d01601007387 */ /* 0x0005e20000100a00 */
[----:B----4-:R-:W-:-:S03]  /*18b40*/  IMAD.WIDE R12, R251, 0x4, R12 ;  /* 0x00000004fb0c7825 */ /* 0x010fc600078e020c */
[----:B------:R4:W-:Y:S01]  /*18b50*/  STL.64 [R1+0x4e0], R20 ;  /* 0x0004e01401007387 */ /* 0x0009e20000100a00 */
[----:B------:R-:W-:Y:S01]  /*18b60*/  ISETP.GE.U32.AND P4, PT, R2, 0x7ffffe4d, PT ;  /* 0x7ffffe4d0200780c */ /* 0x000fe20003f86070 */
[----:B------:R-:W1:Y:S02]  /*18b70*/  LDC R14, c[0x0][0x230] ;  /* 0x00008c00ff0e7b82 */ /* 0x000e640000000800 */
[----:B------:R-:W4:Y:S04]  /*18b80*/  LDL.LU.64 R248, [R1+0x550] ;  /* 0x0005500001f87983 */ /* 0x000f280000300a00 */
[----:B------:R-:W4:Y:S01]  /*18b90*/  LDL.LU.64 R246, [R1+0x560] ;  /* 0x0005600001f67983 */ /* 0x000f220000300a00 */
[----:B------:R-:W-:Y:S01]  /*18ba0*/  VIADD R3, R3, 0xfffffeae ;  /* 0xfffffeae03037836 */ /* 0x000fe20000000000 */
[----:B------:R-:W1:Y:S02]  /*18bb0*/  LDC R2, c[0x0][0x230] ;  /* 0x00008c00ff027b82 */ /* 0x000e640000000800 */
[----:B------:R-:W-:Y:S04]  /*18bc0*/  LDGSTS.E [R10+0x40008], desc[UR8][R26.64], !P1 ;  /* 0x400080001a0a7fae */ /* 0x000fe8000c921848 */
[----:B------:R3:W-:Y:S04]  /*18bd0*/  LDGSTS.E [R10+0x44008], desc[UR8][R24.64], !P1 ;  /* 0x44008000180a7fae */ /* 0x0007e8000c921848 */
[----:B------:R2:W-:Y:S04]  /*18be0*/  LDGSTS.E [R10+0x4000c], desc[UR8][R22.64], !P3 ;  /* 0x4000c000160a7fae */ /* 0x0005e8000d921848 */
[----:B------:R4:W-:Y:S01]  /*18bf0*/  LDGSTS.E [R10+0x4400c], desc[UR8][R20.64], !P3 ;  /* 0x4400c000140a7fae */ /* 0x0009e2000d921848 */
[----:B---3--:R-:W-:-:S04]  /*18c00*/  IMAD.WIDE R24, R251, 0x4, R18 ;  /* 0x00000004fb187825 */ /* 0x008fc800078e0212 */
[C---:B--2---:R-:W-:Y:S01]  /*18c10*/  IMAD.WIDE R22, R251.reuse, 0x4, R16 ;  /* 0x00000004fb167825 */ /* 0x044fe200078e0210 */
[----:B------:R-:W-:Y:S03]  /*18c20*/  STL.64 [R1+0x4f0], R24 ;  /* 0x0004f01801007387 */ /* 0x000fe60000100a00 */
[C---:B----4-:R-:W-:Y:S01]  /*18c30*/  IMAD.WIDE R20, R251.reuse, 0x4, R70 ;  /* 0x00000004fb147825 */ /* 0x050fe200078e0246 */
[----:B------:R2:W-:Y:S04]  /*18c40*/  STL.64 [R1+0x500], R12 ;  /* 0x0005000c01007387 */ /* 0x0005e80000100a00 */
[----:B------:R-:W3:Y:S04]  /*18c50*/  LDL.LU.64 R18, [R1+0x7a8] ;  /* 0x0007a80001127983 */ /* 0x000ee80000300a00 */
[----:B------:R-:W4:Y:S04]  /*18c60*/  LDL.LU.64 R16, [R1+0x7a0] ;  /* 0x0007a00001107983 */ /* 0x000f280000300a00 */
[----:B------:R1:W-:Y:S04]  /*18c70*/  STL.64 [R1+0x510], R22 ;  /* 0x0005101601007387 */ /* 0x0003e80000100a00 */
[----:B------:R1:W-:Y:S04]  /*18c80*/  LDGSTS.E [R10+0x48000], desc[UR8][R24.64], !P0 ;  /* 0x48000000180a7fae */ /* 0x0003e8000c121848 */
[----:B------:R1:W-:Y:S04]  /*18c90*/  STL.64 [R1+0x520], R20 ;  /* 0x0005201401007387 */ /* 0x0003e80000100a00 */
[----:B------:R-:W4:Y:S04]  /*18ca0*/  LDL.LU.64 R70, [R1+0x798] ;  /* 0x0007980001467983 */ /* 0x000f280000300a00 */
[----:B------:R-:W-:Y:S04]  /*18cb0*/  LDGSTS.E [R10+0x4c000], desc[UR8][R12.64], !P0 ;  /* 0x4c0000000c0a7fae */ /* 0x000fe8000c121848 */
[----:B------:R1:W-:Y:S04]  /*18cc0*/  LDGSTS.E [R10+0x48004], desc[UR8][R22.64], !P6 ;  /* 0x48004000160a7fae */ /* 0x0003e8000f121848 */
[----:B------:R1:W-:Y:S04]  /*18cd0*/  LDGSTS.E [R10+0x4c004], desc[UR8][R20.64], !P6 ;  /* 0x4c004000140a7fae */ /* 0x0003e8000f121848 */
[----:B--2---:R-:W2:Y:S01]  /*18ce0*/  LDL.LU.64 R12, [R1+0x790] ;  /* 0x00079000010c7983 */ /* 0x004ea20000300a00 */
[----:B------:R-:W-:-:S04]  /*18cf0*/  IMAD.WIDE R26, R251, 0x4, R62 ;  /* 0x00000004fb1a7825 */ /* 0x000fc800078e023e */
[----:B-1----:R-:W-:Y:S01]  /*18d00*/  IMAD.WIDE R24, R251, 0x4, R66 ;  /* 0x00000004fb187825 */ /* 0x002fe200078e0242 */
[----:B------:R-:W-:Y:S04]  /*18d10*/  STL.64 [R1+0x530], R26 ;  /* 0x0005301a01007387 */ /* 0x000fe80000100a00 */
[----:B------:R3:W-:Y:S04]  /*18d20*/  STL.64 [R1+0x540], R24 ;  /* 0x0005401801007387 */ /* 0x0007e80000100a00 */
[----:B------:R-:W2:Y:S04]  /*18d30*/  LDL.LU.64 R62, [R1+0x788] ;  /* 0x00078800013e7983 */ /* 0x000ea80000300a00 */
[----:B------:R-:W2:Y:S01]  /*18d40*/  LDL.LU.64 R66, [R1+0x780] ;  /* 0x0007800001427983 */ /* 0x000ea20000300a00 */
[----:B------:R-:W-:-:S02]  /*18d50*/  ISETP.GE.U32.AND P1, PT, R4, 0x7ffffe30, PT ;  /* 0x7ffffe300400780c */ /* 0x000fc40003f26070 */
[----:B------:R-:W-:Y:S01]  /*18d60*/  ISETP.GE.U32.AND P3, PT, R3, 0x7ffffe2f, PT ;  /* 0x7ffffe2f0300780c */ /* 0x000fe20003f66070 */
[----:B------:R-:W-:Y:S01]  /*18d70*/  LDGSTS.E [R10+0x48008], desc[UR8][R26.64], !P5 ;  /* 0x480080001a0a7fae */ /* 0x000fe2000e921848 */
[----:B------:R-:W-:Y:S01]  /*18d80*/  VIADD R15, R15, 0xfffffead ;  /* 0xfffffead0f0f7836 */ /* 0x000fe20000000000 */
[----:B------:R-:W-:Y:S01]  /*18d90*/  IADD3 R14, R14, -0x154, RZ ;  /* 0xfffffeac0e0e7810 */ /* 0x000fe20007ffe0ff */
[----:B------:R-:W-:Y:S01]  /*18da0*/  VIADD R5, R5, 0xfffffe8f ;  /* 0xfffffe8f05057836 */ /* 0x000fe20000000000 */
[----:B------:R3:W-:Y:S01]  /*18db0*/  LDGSTS.E [R10+0x4c008], desc[UR8][R24.64], !P5 ;  /* 0x4c008000180a7fae */ /* 0x0007e2000e921848 */
[----:B------:R-:W-:Y:S01]  /*18dc0*/  VIADD R2, R2, 0xfffffe8e ;  /* 0xfffffe8e02027836 */ /* 0x000fe20000000000 */
[----:B------:R-:W1:Y:S08]  /*18dd0*/  LDC R4, c[0x0][0x230] ;  /* 0x00008c00ff047b82 */ /* 0x000e700000000800 */
[----:B------:R-:W1:Y:S01]  /*18de0*/  LDC R3, c[0x0][0x230] ;  /* 0x00008c00ff037b82 */ /* 0x000e620000000800 */
[----:B------:R-:W-:-:S04]  /*18df0*/  IMAD.WIDE R22, R251, 0x4, R248 ;  /* 0x00000004fb167825 */ /* 0x000fc800078e02f8 */
[C---:B------:R-:W-:Y:S01]  /*18e00*/  IMAD.WIDE R20, R251.reuse, 0x4, R246 ;  /* 0x00000004fb147825 */ /* 0x040fe200078e02f6 */
[----:B------:R4:W-:Y:S04]  /*18e10*/  STL.64 [R1+0x550], R22 ;  /* 0x0005501601007387 */ /* 0x0009e80000100a00 */
[----:B------:R1:W-:Y:S04]  /*18e20*/  STL.64 [R1+0x560], R20 ;  /* 0x0005601401007387 */ /* 0x0003e80000100a00 */
[----:B------:R-:W2:Y:S04]  /*18e30*/  LDL.LU.64 R248, [R1+0x778] ;  /* 0x0007780001f87983 */ /* 0x000ea80000300a00 */
[----:B------:R-:W2:Y:S04]  /*18e40*/  LDL.LU.64 R246, [R1+0x770] ;  /* 0x0007700001f67983 */ /* 0x000ea80000300a00 */
[----:B------:R4:W-:Y:S04]  /*18e50*/  LDGSTS.E [R10+0x4800c], desc[UR8][R22.64], !P4 ;  /* 0x4800c000160a7fae */ /* 0x0009e8000e121848 */
[----:B------:R1:W-:Y:S01]  /*18e60*/  LDGSTS.E [R10+0x4c00c], desc[UR8][R20.64], !P4 ;  /* 0x4c00c000140a7fae */ /* 0x0003e2000e121848 */
[----:B---3--:R-:W-:-:S04]  /*18e70*/  IMAD.WIDE R24, R251, 0x4, R18 ;  /* 0x00000004fb187825 */ /* 0x008fc800078e0212 */
[C---:B----4-:R-:W-:Y:S01]  /*18e80*/  IMAD.WIDE R22, R251.reuse, 0x4, R16 ;  /* 0x00000004fb167825 */ /* 0x050fe200078e0210 */
[----:B------:R-:W-:Y:S04]  /*18e90*/  STL.64 [R1+0x570], R24 ;  /* 0x0005701801007387 */ /* 0x000fe80000100a00 */
[----:B------:R-:W-:Y:S04]  /*18ea0*/  STL.64 [R1+0x578], R22 ;  /* 0x0005781601007387 */ /* 0x000fe80000100a00 */
[----:B------:R-:W3:Y:S04]  /*18eb0*/  LDL.LU.64 R16, [R1+0x5b0] ;  /* 0x0005b00001107983 */ /* 0x000ee80000300a00 */
[----:B------:R4:W-:Y:S01]  /*18ec0*/  LDGSTS.E [R10+0x50000], desc[UR8][R24.64], !P1 ;  /* 0x50000000180a7fae */ /* 0x0009e2000c921848 */
[----:B-1----:R-:W-:-:S03]  /*18ed0*/  IMAD.WIDE R20, R251, 0x4, R70 ;  /* 0x00000004fb147825 */ /* 0x002fc600078e0246 */
[----:B------:R1:W-:Y:S04]  /*18ee0*/  LDGSTS.E [R10+0x54000], desc[UR8][R22.64], !P1 ;  /* 0x54000000160a7fae */ /* 0x0003e8000c921848 */
[----:B------:R1:W-:Y:S01]  /*18ef0*/  LDGSTS.E [R10+0x50004], desc[UR8][R20.64], !P3 ;  /* 0x50004000140a7fae */ /* 0x0003e2000d921848 */
[----:B--2---:R-:W-:-:S03]  /*18f00*/  IMAD.WIDE R18, R251, 0x4, R12 ;  /* 0x00000004fb127825 */ /* 0x004fc600078e020c */
[----:B------:R-:W2:Y:S04]  /*18f10*/  LDL.LU.64 R12, [R1+0x5b8] ;  /* 0x0005b800010c7983 */ /* 0x000ea80000300a00 */
[----:B------:R-:W-:Y:S04]  /*18f20*/  STL.64 [R1+0x580], R20 ;  /* 0x0005801401007387 */ /* 0x000fe80000100a00 */
[----:B------:R4:W-:Y:S04]  /*18f30*/  STL.64 [R1+0x588], R18 ;  /* 0x0005881201007387 */ /* 0x0009e80000100a00 */
[----:B------:R-:W-:Y:S01]  /*18f40*/  LDGSTS.E [R10+0x54004], desc[UR8][R18.64], !P3 ;  /* 0x54004000120a7fae */ /* 0x000fe2000d921848 */
[----:B------:R-:W-:-:S03]  /*18f50*/  IMAD.WIDE R26, R251, 0x4, R62 ;  /* 0x00000004fb1a7825 */ /* 0x000fc600078e023e */
[----:B----4-:R-:W4:Y:S04]  /*18f60*/  LDL.LU.64 R18, [R1+0x5c0] ;  /* 0x0005c00001127983 */ /* 0x010f280000300a00 */
[----:B------:R-:W4:Y:S01]  /*18f70*/  LDL.LU.64 R70, [R1+0x5c8] ;  /* 0x0005c80001467983 */ /* 0x000f220000300a00 */
[----:B------:R-:W-:-:S03]  /*18f80*/  IMAD.WIDE R24, R251, 0x4, R66 ;  /* 0x00000004fb187825 */ /* 0x000fc600078e0242 */
[----:B------:R-:W-:Y:S04]  /*18f90*/  STL.64 [R1+0x590], R26 ;  /* 0x0005901a01007387 */ /* 0x000fe80000100a00 */
[----:B------:R-:W4:Y:S04]  /*18fa0*/  LDL.LU.64 R62, [R1+0x5d0] ;  /* 0x0005d000013e7983 */ /* 0x000f280000300a00 */
[----:B------:R3:W-:Y:S04]  /*18fb0*/  STL.64 [R1+0x598], R24 ;  /* 0x0005981801007387 */ /* 0x0007e80000100a00 */
[----:B------:R-:W4:Y:S01]  /*18fc0*/  LDL.LU.64 R66, [R1+0x5d8] ;  /* 0x0005d80001427983 */ /* 0x000f220000300a00 */
[----:B-1----:R-:W-:-:S04]  /*18fd0*/  IMAD.WIDE R22, R251, 0x4, R248 ;  /* 0x00000004fb167825 */ /* 0x002fc800078e02f8 */
[----:B------:R-:W-:Y:S01]  /*18fe0*/  IMAD.WIDE R20, R251, 0x4, R246 ;  /* 0x00000004fb147825 */ /* 0x000fe200078e02f6 */
[----:B------:R2:W-:Y:S04]  /*18ff0*/  STL.64 [R1+0x5a0], R22 ;  /* 0x0005a01601007387 */ /* 0x0005e80000100a00 */
[----:B------:R-:W4:Y:S04]  /*19000*/  LDL.LU.64 R248, [R1+0x5e0] ;  /* 0x0005e00001f87983 */ /* 0x000f280000300a00 */
[----:B------:R-:W4:Y:S01]  /*19010*/  LDL.LU.64 R246, [R1+0x5e8] ;  /* 0x0005e80001f67983 */ /* 0x000f220000300a00 */
[----:B------:R-:W-:-:S02]  /*19020*/  ISETP.GE.U32.AND P0, PT, R15, 0x7ffffe2e, PT ;  /* 0x7ffffe2e0f00780c */ /* 0x000fc40003f06070 */
[----:B------:R-:W-:Y:S01]  /*19030*/  ISETP.GE.U32.AND P6, PT, R14, 0x7ffffe2d, PT ;  /* 0x7ffffe2d0e00780c */ /* 0x000fe20003fc6070 */
[----:B------:R4:W-:Y:S01]  /*19040*/  STL.64 [R1+0x5a8], R20 ;  /* 0x0005a81401007387 */ /* 0x0009e20000100a00 */
[----:B------:R-:W-:Y:S01]  /*19050*/  ISETP.GE.U32.AND P5, PT, R5, 0x7ffffe10, PT ;  /* 0x7ffffe100500780c */ /* 0x000fe20003fa6070 */
[----:B------:R-:W1:Y:S08]  /*19060*/  LDC R15, c[0x0][0x230] ;  /* 0x00008c00ff0f7b82 */ /* 0x000e700000000800 */
[----:B------:R-:W-:Y:S01]  /*19070*/  LDGSTS.E [R10+0x50008], desc[UR8][R26.64], !P0 ;  /* 0x500080001a0a7fae */ /* 0x000fe2000c121848 */
[----:B------:R-:W-:Y:S01]  /*19080*/  ISETP.GE.U32.AND P4, PT, R2, 0x7ffffe0f, PT ;  /* 0x7ffffe0f0200780c */ /* 0x000fe20003f86070 */
[----:B------:R-:W1:Y:S02]  /*19090*/  LDC R14, c[0x0][0x230] ;  /* 0x00008c00ff0e7b82 */ /* 0x000e640000000800 */
[----:B------:R3:W-:Y:S04]  /*190a0*/  LDGSTS.E [R10+0x54008], desc[UR8][R24.64], !P0 ;  /* 0x54008000180a7fae */ /* 0x0007e8000c121848 */
[----:B------:R2:W-:Y:S01]  /*190b0*/  LDGSTS.E [R10+0x5000c], desc[UR8][R22.64], !P6 ;  /* 0x5000c000160a7fae */ /* 0x0005e2000f121848 */
[----:B------:R-:W-:Y:S01]  /*190c0*/  IADD3 R4, R4, -0x173, RZ ;  /* 0xfffffe8d04047810 */ /* 0x000fe20007ffe0ff */
[----:B------:R-:W-:Y:S01]  /*190d0*/  VIADD R3, R3, 0xfffffe8c ;  /* 0xfffffe8c03037836 */ /* 0x000fe20000000000 */
[----:B------:R-:W1:Y:S01]  /*190e0*/  LDC R5, c[0x0][0x230] ;  /* 0x00008c00ff057b82 */ /* 0x000e620000000800 */
[----:B------:R4:W-:Y:S01]  /*190f0*/  LDGSTS.E [R10+0x5400c], desc[UR8][R20.64], !P6 ;  /* 0x5400c000140a7fae */ /* 0x0009e2000f121848 */
[----:B---3--:R-:W-:-:S03]  /*19100*/  IMAD.WIDE R24, R251, 0x4, R16 ;  /* 0x00000004fb187825 */ /* 0x008fc600078e0210 */
[----:B------:R-:W3:Y:S03]  /*19110*/  LDL.LU.64 R16, [R1+0xbd8] ;  /* 0x000bd80001107983 */ /* 0x000ee60000300a00 */
[----:B------:R-:W3:Y:S01]  /*19120*/  LDC R2, c[0x0][0x230] ;  /* 0x00008c00ff027b82 */ /* 0x000ee20000000800 */
[----:B------:R4:W-:Y:S04]  /*19130*/  STL.64 [R1+0x5b0], R24 ;  /* 0x0005b01801007387 */ /* 0x0009e80000100a00 */
[----:B------:R4:W-:Y:S01]  /*19140*/  LDGSTS.E [R10+0x58000], desc[UR8][R24.64], !P5 ;  /* 0x58000000180a7fae */ /* 0x0009e2000e921848 */
[----:B--2---:R-:W-:-:S03]  /*19150*/  IMAD.WIDE R22, R251, 0x4, R12 ;  /* 0x00000004fb167825 */ /* 0x004fc600078e020c */
[----:B------:R-:W2:Y:S04]  /*19160*/  LDL.LU.64 R12, [R1+0xbd0] ;  /* 0x000bd000010c7983 */ /* 0x000ea80000300a00 */
[----:B------:R1:W-:Y:S04]  /*19170*/  STL.64 [R1+0x5b8], R22 ;  /* 0x0005b81601007387 */ /* 0x0003e80000100a00 */
[----:B------:R1:W-:Y:S01]  /*19180*/  LDGSTS.E [R10+0x5c000], desc[UR8][R22.64], !P5 ;  /* 0x5c000000160a7fae */ /* 0x0003e2000e921848 */
[----:B----4-:R-:W-:-:S04]  /*19190*/  IMAD.WIDE R20, R251, 0x4, R18 ;  /* 0x00000004fb147825 */ /* 0x010fc800078e0212 */
[C---:B------:R-:W-:Y:S01]  /*191a0*/  IMAD.WIDE R18, R251.reuse, 0x4, R70 ;  /* 0x00000004fb127825 */ /* 0x040fe200078e0246 */
[----:B------:R4:W-:Y:S04]  /*191b0*/  LDGSTS.E [R10+0x58004], desc[UR8][R20.64], !P4 ;  /* 0x58004000140a7fae */ /* 0x0009e8000e121848 */
[----:B------:R-:W2:Y:S01]  /*191c0*/  LDL.LU.64 R70, [R1+0xbc0] ;  /* 0x000bc00001467983 */ /* 0x000ea20000300a00 */
[----:B------:R-:W-:-:S03]  /*191d0*/  IMAD.WIDE R24, R251, 0x4, R62 ;  /* 0x00000004fb187825 */ /* 0x000fc600078e023e */
[----:B------:R4:W-:Y:S04]  /*191e0*/  STL.64 [R1+0x5c0], R20 ;  /* 0x0005c01401007387 */ /* 0x0009e80000100a00 */
[----:B------:R4:W-:Y:S01]  /*191f0*/  STL.64 [R1+0x5c8], R18 ;  /* 0x0005c81201007387 */ /* 0x0009e20000100a00 */
[----:B-1----:R-:W-:-:S03]  /*19200*/  IMAD.WIDE R22, R251, 0x4, R66 ;  /* 0x00000004fb167825 */ /* 0x002fc600078e0242 */
[----:B------:R1:W-:Y:S04]  /*19210*/  LDGSTS.E [R10+0x5c004], desc[UR8][R18.64], !P4 ;  /* 0x5c004000120a7fae */ /* 0x0003e8000e121848 */
[----:B------:R-:W-:Y:S04]  /*19220*/  STL.64 [R1+0x5d0], R24 ;  /* 0x0005d01801007387 */ /* 0x000fe80000100a00 */
[----:B------:R-:W-:Y:S04]  /*19230*/  STL.64 [R1+0x5d8], R22 ;  /* 0x0005d81601007387 */ /* 0x000fe80000100a00 */
[----:B------:R-:W2:Y:S01]  /*19240*/  LDL.LU.64 R66, [R1+0xbb8] ;  /* 0x000bb80001427983 */ /* 0x000ea20000300a00 */
[----:B----4-:R-:W-:-:S03]  /*19250*/  IMAD.WIDE R20, R251, 0x4, R248 ;  /* 0x00000004fb147825 */ /* 0x010fc600078e02f8 */
[----:B------:R-:W4:Y:S01]  /*19260*/  LDL.LU.64 R248, [R1+0xbb0] ;  /* 0x000bb00001f87983 */ /* 0x000f220000300a00 */
[----:B-1----:R-:W-:-:S03]  /*19270*/  IMAD.WIDE R18, R251, 0x4, R246 ;  /* 0x00000004fb127825 */ /* 0x002fc600078e02f6 */
[----:B------:R-:W-:Y:S04]  /*19280*/  STL.64 [R1+0x5e0], R20 ;  /* 0x0005e01401007387 */ /* 0x000fe80000100a00 */
[----:B------:R1:W-:Y:S04]  /*19290*/  STL.64 [R1+0x5e8], R18 ;  /* 0x0005e81201007387 */ /* 0x0003e80000100a00 */
[----:B------:R-:W4:Y:S01]  /*192a0*/  LDL.LU.64 R246, [R1+0xba8] ;  /* 0x000ba80001f67983 */ /* 0x000f220000300a00 */
[----:B------:R-:W-:Y:S01]  /*192b0*/  VIADD R15, R15, 0xfffffeeb ;  /* 0xfffffeeb0f0f7836 */ /* 0x000fe20000000000 */
[----:B------:R-:W-:-:S02]  /*192c0*/  IADD3 R14, R14, -0x116, RZ ;  /* 0xfffffeea0e0e7810 */ /* 0x000fc40007ffe0ff */
[----:B------:R-:W-:Y:S02]  /*192d0*/  ISETP.GE.U32.AND P1, PT, R4, 0x7ffffe0e, PT ;  /* 0x7ffffe0e0400780c */ /* 0x000fe40003f26070 */
[----:B------:R-:W-:Y:S01]  /*192e0*/  ISETP.GE.U32.AND P3, PT, R3, 0x7ffffe0d, PT ;  /* 0x7ffffe0d0300780c */ /* 0x000fe20003f66070 */
[----:B------:R-:W-:Y:S01]  /*192f0*/  VIADD R5, R5, 0xfffffee9 ;  /* 0xfffffee905057836 */ /* 0x000fe20000000000 */
[----:B------:R-:W-:Y:S01]  /*19300*/  ISETP.GE.U32.AND P0, PT, R15, 0x7ffffe6c, PT ;  /* 0x7ffffe6c0f00780c */ /* 0x000fe20003f06070 */
[C---:B------:R-:W-:Y:S01]  /*19310*/  IMAD.WIDE R8, R251.reuse, 0x4, R8 ;  /* 0x00000004fb087825 */ /* 0x040fe200078e0208 */
[----:B------:R-:W-:Y:S01]  /*19320*/  ISETP.GE.U32.AND P6, PT, R14, 0x7ffffe6b, PT ;  /* 0x7ffffe6b0e00780c */ /* 0x000fe20003fc6070 */
[----:B------:R-:W1:Y:S06]  /*19330*/  LDC R15, c[0x0][0x230] ;  /* 0x00008c00ff0f7b82 */ /* 0x000e6c0000000800 */
[----:B------:R-:W-:Y:S02]  /*19340*/  LDGSTS.E [R10+0x58008], desc[UR8][R24.64], !P1 ;  /* 0x58008000180a7fae */ /* 0x000fe4000c921848 */
[----:B------:R-:W1:Y:S02]  /*19350*/  LDC R14, c[0x0][0x230] ;  /* 0x00008c00ff0e7b82 */ /* 0x000e640000000800 */
[----:B------:R-:W-:Y:S01]  /*19360*/  LDGSTS.E [R10+0x5c008], desc[UR8][R22.64], !P1 ;  /* 0x5c008000160a7fae */ /* 0x000fe2000c921848 */
[----:B---3--:R-:W-:-:S03]  /*19370*/  IMAD.WIDE R16, R251, 0x4, R16 ;  /* 0x00000004fb107825 */ /* 0x008fc600078e0210 */
[----:B------:R-:W-:Y:S02]  /*19380*/  LDGSTS.E [R10+0x5800c], desc[UR8][R20.64], !P3 ;  /* 0x5800c000140a7fae */ /* 0x000fe4000d921848 */
[----:B------:R-:W3:Y:S02]  /*19390*/  LDC R4, c[0x0][0x230] ;  /* 0x00008c00ff047b82 */ /* 0x000ee40000000800 */
[----:B------:R1:W-:Y:S04]  /*193a0*/  LDGSTS.E [R10+0x5c00c], desc[UR8][R18.64], !P3 ;  /* 0x5c00c000120a7fae */ /* 0x0003e8000d921848 */
[----:B------:R-:W-:Y:S02]  /*193b0*/  STL.64 [R1+0x5f0], R16 ;  /* 0x0005f01001007387 */ /* 0x000fe40000100a00 */
[----:B------:R-:W3:Y:S02]  /*193c0*/  LDC R3, c[0x0][0x230] ;  /* 0x00008c00ff037b82 */ /* 0x000ee40000000800 */
[----:B------:R-:W-:Y:S01]  /*193d0*/  LDGSTS.E [R11+0x40000], desc[UR8][R16.64], !P0 ;  /* 0x40000000100b7fae */ /* 0x000fe2000c121848 */
[----:B--2---:R-:W-:-:S05]  /*193e0*/  IMAD.WIDE R12, R251, 0x4, R12 ;  /* 0x00000004fb0c7825 */ /* 0x004fca00078e020c */
[----:B------:R2:W-:Y:S04]  /*193f0*/  STL.64 [R1+0x600], R12 ;  /* 0x0006000c01007387 */ /* 0x0005e80000100a00 */
[----:B------:R-:W3:Y:S04]  /*19400*/  LDL.LU.64 R62, [R1+0x9f0] ;  /* 0x0009f000013e7983 */ /* 0x000ee80000300a00 */
[----:B------:R-:W-:Y:S01]  /*19410*/  LDGSTS.E [R11+0x44000], desc[UR8][R12.64], !P0 ;  /* 0x440000000c0b7fae */ /* 0x000fe2000c121848 */
[----:B------:R-:W-:Y:S01]  /*19420*/  ISETP.GE.U32.AND P5, PT, R5, 0x7ffffe6a, PT ;  /* 0x7ffffe6a0500780c */ /* 0x000fe20003fa6070 */
[----:B-1----:R-:W-:Y:S01]  /*19430*/  VIADD R15, R15, 0xfffffec9 ;  /* 0xfffffec90f0f7836 */ /* 0x002fe20000000000 */
[----:B------:R-:W-:Y:S01]  /*19440*/  IADD3 R14, R14, -0x138, RZ ;  /* 0xfffffec80e0e7810 */ /* 0x000fe20007ffe0ff */
[----:B------:R-:W-:Y:S01]  /*19450*/  LDGSTS.E [R11+0x40004], desc[UR8][R8.64], !P6 ;  /* 0x40004000080b7fae */ /* 0x000fe2000f121848 */
[----:B------:R-:W-:-:S04]  /*19460*/  IMAD.WIDE R18, R251, 0x4, R70 ;  /* 0x00000004fb127825 */ /* 0x000fc800078e0246 */
[C---:B----4-:R-:W-:Y:S01]  /*19470*/  IMAD.WIDE R20, R251.reuse, 0x4, R248 ;  /* 0x00000004fb147825 */ /* 0x050fe200078e02f8 */
[----:B------:R1:W-:Y:S03]  /*19480*/  STL.64 [R1+0x620], R18 ;  /* 0x0006201201007387 */ /* 0x0003e60000100a00 */
[----:B------:R-:W-:Y:S01]  /*19490*/  VIADD R2, R2, 0xfffffee8 ;  /* 0xfffffee802027836 */ /* 0x000fe20000000000 */
[----:B--2---:R-:W2:Y:S01]  /*194a0*/  LDL.LU.64 R12, [R1+0x9e8] ;  /* 0x0009e800010c7983 */ /* 0x004ea20000300a00 */
[----:B---3--:R-:W-:Y:S01]  /*194b0*/  IADD3 R4, R4, -0x135, RZ ;  /* 0xfffffecb04047810 */ /* 0x008fe20007ffe0ff */
[----:B------:R-:W-:Y:S01]  /*194c0*/  IMAD.WIDE R6, R251, 0x4, R6 ;  /* 0x00000004fb067825 */ /* 0x000fe200078e0206 */
[----:B------:R-:W3:Y:S01]  /*194d0*/  LDC R5, c[0x0][0x230] ;  /* 0x00008c00ff057b82 */ /* 0x000ee20000000800 */
[----:B------:R-:W4:Y:S04]  /*194e0*/  LDL.LU.64 R16, [R1+0x9e0] ;  /* 0x0009e00001107983 */ /* 0x000f280000300a00 */
[----:B------:R-:W3:Y:S01]  /*194f0*/  LDL.LU.64 R70, [R1+0x9d8] ;  /* 0x0009d80001467983 */ /* 0x000ee20000300a00 */
[----:B------:R-:W-:-:S03]  /*19500*/  ISETP.GE.U32.AND P0, PT, R15, 0x7ffffe4a, PT ;  /* 0x7ffffe4a0f00780c */ /* 0x000fc60003f06070 */
[----:B------:R1:W-:Y:S01]  /*19510*/  LDGSTS.E [R11+0x44004], desc[UR8][R18.64], !P6 ;  /* 0x44004000120b7fae */ /* 0x0003e2000f121848 */
[----:B------:R-:W-:Y:S01]  /*19520*/  ISETP.GE.U32.AND P6, PT, R14, 0x7ffffe49, PT ;  /* 0x7ffffe490e00780c */ /* 0x000fe20003fc6070 */
[C---:B------:R-:W-:Y:S02]  /*19530*/  IMAD.WIDE R14, R251.reuse, 0x4, R66 ;  /* 0x00000004fb0e7825 */ /* 0x040fe400078e0242 */
[----:B------:R1:W-:Y:S04]  /*19540*/  STL.64 [R1+0x12e0], R8 ;  /* 0x0012e00801007387 */ /* 0x0003e80000100a00 */
[----:B------:R1:W-:Y:S02]  /*19550*/  STL.64 [R1+0x630], R14 ;  /* 0x0006300e01007387 */ /* 0x0003e40000100a00 */
[----:B-1----:R-:W-:-:S02]  /*19560*/  IMAD.WIDE R18, R251, 0x4, R246 ;  /* 0x00000004fb127825 */ /* 0x002fc400078e02f6 */
[----:B------:R1:W-:Y:S01]  /*19570*/  STL.64 [R1+0x640], R20 ;  /* 0x0006401401007387 */ /* 0x0003e20000100a00 */
[----:B------:R-:W-:Y:S02]  /*19580*/  ISETP.GE.U32.AND P4, PT, R2, 0x7ffffe69, PT ;  /* 0x7ffffe690200780c */ /* 0x000fe40003f86070 */
[----:B------:R-:W-:Y:S01]  /*19590*/  ISETP.GE.U32.AND P1, PT, R4, 0x7ffffe4c, PT ;  /* 0x7ffffe4c0400780c */ /* 0x000fe20003f26070 */
[----:B------:R-:W-:Y:S01]  /*195a0*/  LDGSTS.E [R11+0x40008], desc[UR8][R14.64], !P5 ;  /* 0x400080000e0b7fae */ /* 0x000fe2000e921848 */
[----:B------:R-:W3:Y:S03]  /*195b0*/  LDC R9, c[0x0][0x230] ;  /* 0x00008c00ff097b82 */ /* 0x000ee60000000800 */
[----:B------:R1:W-:Y:S01]  /*195c0*/  LDGSTS.E [R11+0x44008], desc[UR8][R20.64], !P5 ;  /* 0x44008000140b7fae */ /* 0x0003e2000e921848 */
[----:B------:R-:W-:-:S04]  /*195d0*/  VIADD R3, R3, 0xfffffeca ;  /* 0xfffffeca03037836 */ /* 0x000fc80000000000 */
[----:B------:R-:W3:Y:S01]  /*195e0*/  LDC R8, c[0x0][0x230] ;  /* 0x00008c00ff087b82 */ /* 0x000ee20000000800 */
[----:B------:R4:W-:Y:S04]  /*195f0*/  LDGSTS.E [R11+0x4000c], desc[UR8][R18.64], !P4 ;  /* 0x4000c000120b7fae */ /* 0x0009e8000e121848 */
[----:B------:R-:W3:Y:S03]  /*19600*/  LDL.LU.64 R14, [R1+0x9d0] ;  /* 0x0009d000010e7983 */ /* 0x000ee60000300a00 */
[----:B------:R-:W3:Y:S01]  /*19610*/  LDC R2, c[0x0][0x230] ;  /* 0x00008c00ff027b82 */ /* 0x000ee20000000800 */
[----:B------:R4:W-:Y:S04]  /*19620*/  STL.64 [R1+0x650], R18 ;  /* 0x0006501201007387 */ /* 0x0009e80000100a00 */
[----:B------:R-:W3:Y:S01]  /*19630*/  LDL.LU.64 R66, [R1+0x9c8] ;  /* 0x0009c80001427983 */ /* 0x000ee20000300a00 */
[----:B--2---:R-:W-:-:S03]  /*19640*/  IMAD.WIDE R12, R251, 0x4, R12 ;  /* 0x00000004fb0c7825 */ /* 0x004fc600078e020c */
[----:B------:R-:W2:Y:S01]  /*19650*/  LDL.LU.64 R248, [R1+0x9c0] ;  /* 0x0009c00001f87983 */ /* 0x000ea20000300a00 */
[----:B------:R-:W2:Y:S03]  /*19660*/  LDC R4, c[0x0][0x230] ;  /* 0x00008c00ff047b82 */ /* 0x000ea60000000800 */
[----:B------:R-:W2:Y:S01]  /*19670*/  LDL.LU.64 R246, [R1+0x9b8] ;  /* 0x0009b80001f67983 */ /* 0x000ea20000300a00 */
[----:B-1----:R-:W-:-:S03]  /*19680*/  IMAD.WIDE R20, R251, 0x4, R62 ;  /* 0x00000004fb147825 */ /* 0x002fc600078e023e */
[----:B------:R1:W-:Y:S01]  /*19690*/  LDGSTS.E [R11+0x4400c], desc[UR8][R6.64], !P4 ;  /* 0x4400c000060b7fae */ /* 0x0003e2000e121848 */
[----:B----4-:R-:W-:-:S03]  /*196a0*/  IMAD.WIDE R18, R251, 0x4, R16 ;  /* 0x00000004fb127825 */ /* 0x010fc600078e0210 */
[----:B------:R1:W-:Y:S04]  /*196b0*/  STL.64 [R1+0x12e8], R6 ;  /* 0x0012e80601007387 */ /* 0x0003e80000100a00 */
[----:B------:R4:W-:Y:S01]  /*196c0*/  STL.64 [R1+0x670], R20 ;  /* 0x0006701401007387 */ /* 0x0009e20000100a00 */
[----:B------:R-:W-:Y:S01]  /*196d0*/  ISETP.GE.U32.AND P3, PT, R3, 0x7ffffe4b, PT ;  /* 0x7ffffe4b0300780c */ /* 0x000fe20003f66070 */
[C---:B---3--:R-:W-:Y:S02]  /*196e0*/  IMAD.WIDE R22, R251.reuse, 0x4, R14 ;  /* 0x00000004fb167825 */ /* 0x048fe400078e020e */
[----:B------:R3:W-:Y:S01]  /*196f0*/  STL.64 [R1+0x678], R12 ;  /* 0x0006780c01007387 */ /* 0x0007e20000100a00 */
[----:B------:R-:W2:Y:S01]  /*19700*/  LDC R3, c[0x0][0x230] ;  /* 0x00008c00ff037b82 */ /* 0x000ea20000000800 */
[----:B-1----:R-:W-:-:S02]  /*19710*/  IMAD.WIDE R6, R251, 0x4, R70 ;  /* 0x00000004fb067825 */ /* 0x002fc400078e0246 */
[----:B------:R-:W2:Y:S04]  /*19720*/  LDL.LU.64 R62, [R1+0x768] ;  /* 0x00076800013e7983 */ /* 0x000ea80000300a00 */
[----:B------:R-:W2:Y:S04]  /*19730*/  LDL.LU.64 R16, [R1+0x6f0] ;  /* 0x0006f00001107983 */ /* 0x000ea80000300a00 */
[----:B------:R-:W-:Y:S04]  /*19740*/  STL.64 [R1+0x680], R18 ;  /* 0x0006801201007387 */ /* 0x000fe80000100a00 */
[----:B------:R4:W-:Y:S04]  /*19750*/  LDGSTS.E [R11+0x48000], desc[UR8][R20.64], !P1 ;  /* 0x48000000140b7fae */ /* 0x0009e8000c921848 */
[----:B------:R1:W-:Y:S04]  /*19760*/  STL.64 [R1+0x688], R6 ;  /* 0x0006880601007387 */ /* 0x0003e80000100a00 */
[----:B------:R-:W2:Y:S04]  /*19770*/  LDL.LU.64 R70, [R1+0x6f8] ;  /* 0x0006f80001467983 */ /* 0x000ea80000300a00 */
[----:B------:R-:W-:Y:S01]  /*19780*/  LDGSTS.E [R11+0x4c000], desc[UR8][R12.64], !P1 ;  /* 0x4c0000000c0b7fae */ /* 0x000fe2000c921848 */
[----:B----4-:R-:W-:-:S03]  /*19790*/  IMAD.WIDE R20, R251, 0x4, R66 ;  /* 0x00000004fb147825 */ /* 0x010fc600078e0242 */
[----:B------:R-:W-:Y:S04]  /*197a0*/  LDGSTS.E [R11+0x48004], desc[UR8][R18.64], !P3 ;  /* 0x48004000120b7fae */ /* 0x000fe8000d921848 */
[----:B------:R1:W-:Y:S04]  /*197b0*/  LDGSTS.E [R11+0x4c004], desc[UR8][R6.64], !P3 ;  /* 0x4c004000060b7fae */ /* 0x0003e8000d921848 */
[----:B---3--:R-:W3:Y:S04]  /*197c0*/  LDL.LU.64 R12, [R1+0x700] ;  /* 0x00070000010c7983 */ /* 0x008ee80000300a00 */
[----:B------:R4:W-:Y:S01]  /*197d0*/  STL.64 [R1+0x690], R22 ;  /* 0x0006901601007387 */ /* 0x0009e20000100a00 */
[----:B-1----:R-:W-:Y:S01]  /*197e0*/  VIADD R7, R9, 0xfffffe8b ;  /* 0xfffffe8b09077836 */ /* 0x002fe20000000000 */
[----:B------:R-:W-:-:S02]  /*197f0*/  IADD3 R6, R8, -0x176, RZ ;  /* 0xfffffe8a08067810 */ /* 0x000fc40007ffe0ff */
[----:B------:R1:W-:Y:S04]  /*19800*/  STL.64 [R1+0x698], R20 ;  /* 0x0006981401007387 */ /* 0x0003e80000100a00 */
[----:B------:R-:W3:Y:S04]  /*19810*/  LDL.LU.64 R14, [R1+0x708] ;  /* 0x00070800010e7983 */ /* 0x000ee80000300a00 */
[----:B------:R-:W3:Y:S01]  /*19820*/  LDL.LU.64 R66, [R1+0x710] ;  /* 0x0007100001427983 */ /* 0x000ee20000300a00 */
[----:B------:R-:W-:-:S03]  /*19830*/  VIADD R5, R5, 0xfffffeab ;  /* 0xfffffeab05057836 */ /* 0x000fc60000000000 */
[----:B------:R4:W-:Y:S04]  /*19840*/  LDGSTS.E [R11+0x48008], desc[UR8][R22.64], !P0 ;  /* 0x48008000160b7fae */ /* 0x0009e8000c121848 */
[----:B------:R1:W-:Y:S01]  /*19850*/  LDGSTS.E [R11+0x4c008], desc[UR8][R20.64], !P0 ;  /* 0x4c008000140b7fae */ /* 0x0003e2000c121848 */
[----:B--2---:R-:W-:-:S04]  /*19860*/  IMAD.WIDE R18, R251, 0x4, R248 ;  /* 0x00000004fb127825 */ /* 0x004fc800078e02f8 */
[----:B------:R-:W-:Y:S01]  /*19870*/  IMAD.WIDE R8, R251, 0x4, R246 ;  /* 0x00000004fb087825 */ /* 0x000fe200078e02f6 */
[----:B------:R2:W-:Y:S04]  /*19880*/  STL.64 [R1+0x6a0], R18 ;  /* 0x0006a01201007387 */ /* 0x0005e80000100a00 */
[----:B------:R3:W-:Y:S04]  /*19890*/  STL.64 [R1+0x6a8], R8 ;  /* 0x0006a80801007387 */ /* 0x0007e80000100a00 */
[----:B------:R-:W3:Y:S04]  /*198a0*/  LDL.LU.64 R248, [R1+0x718] ;  /* 0x0007180001f87983 */ /* 0x000ee80000300a00 */
[----:B------:R-:W3:Y:S01]  /*198b0*/  LDL.LU.64 R246, [R1+0x720] ;  /* 0x0007200001f67983 */ /* 0x000ee20000300a00 */
[----:B------:R-:W-:-:S03]  /*198c0*/  VIADD R2, R2, 0xfffffeaa ;  /* 0xfffffeaa02027836 */ /* 0x000fc60000000000 */
[----:B------:R2:W-:Y:S01]  /*198d0*/  LDGSTS.E [R11+0x4800c], desc[UR8][R18.64], !P6 ;  /* 0x4800c000120b7fae */ /* 0x0005e2000f121848 */
[----:B------:R-:W-:Y:S02]  /*198e0*/  ISETP.GE.U32.AND P5, PT, R5, 0x7ffffe2c, PT ;  /* 0x7ffffe2c0500780c */ /* 0x000fe40003fa6070 */
[----:B------:R-:W-:Y:S01]  /*198f0*/  ISETP.GE.U32.AND P4, PT, R2, 0x7ffffe2b, PT ;  /* 0x7ffffe2b0200780c */ /* 0x000fe20003f86070 */
[----:B------:R3:W-:Y:S01]  /*19900*/  LDGSTS.E [R11+0x4c00c], desc[UR8][R8.64], !P6 ;  /* 0x4c00c000080b7fae */ /* 0x0007e2000f121848 */
[----:B------:R-:W-:Y:S01]  /*19910*/  IADD3 R4, R4, -0x157, RZ ;  /* 0xfffffea904047810 */ /* 0x000fe20007ffe0ff */
[----:B------:R-:W3:Y:S01]  /*19920*/  LDC R5, c[0x0][0x230] ;  /* 0x00008c00ff057b82 */ /* 0x000ee20000000800 */
[----:B----4-:R-:W-:-:S04]  /*19930*/  IMAD.WIDE R22, R251, 0x4, R62 ;  /* 0x00000004fb167825 */ /* 0x010fc800078e023e */
[----:B-1----:R-:W-:Y:S01]  /*19940*/  IMAD.WIDE R20, R251, 0x4, R16 ;  /* 0x00000004fb147825 */ /* 0x002fe200078e0210 */
[----:B------:R1:W-:Y:S03]  /*19950*/  STL.64 [R1+0x6e8], R22 ;  /* 0x0006e81601007387 */ /* 0x0003e60000100a00 */
[----:B------:R-:W-:Y:S01]  /*19960*/  VIADD R3, R3, 0xfffffea8 ;  /* 0xfffffea803037836 */ /* 0x000fe20000000000 */
[----:B------:R4:W-:Y:S01]  /*19970*/  STL.64 [R1+0x6f0], R20 ;  /* 0x0006f01401007387 */ /* 0x0009e20000100a00 */
[----:B------:R-:W-:Y:S01]  /*19980*/  ISETP.GE.U32.AND P0, PT, R7, 0x7ffffe0c, PT ;  /* 0x7ffffe0c0700780c */ /* 0x000fe20003f06070 */
[----:B------:R-:W4:Y:S02]  /*19990*/  LDC R2, c[0x0][0x230] ;  /* 0x00008c00ff027b82 */ /* 0x000f240000000800 */
[----:B------:R1:W-:Y:S04]  /*199a0*/  LDGSTS.E [R11+0x50000], desc[UR8][R22.64], !P5 ;  /* 0x50000000160b7fae */ /* 0x0003e8000e921848 */
[----:B------:R4:W-:Y:S01]  /*199b0*/  LDGSTS.E [R11+0x54000], desc[UR8][R20.64], !P5 ;  /* 0x54000000140b7fae */ /* 0x0009e2000e921848 */
[----:B--2---:R-:W-:-:S04]  /*199c0*/  IMAD.WIDE R18, R251, 0x4, R70 ;  /* 0x00000004fb127825 */ /* 0x004fc800078e0246 */
[----:B---3--:R-:W-:Y:S01]  /*199d0*/  IMAD.WIDE R8, R251, 0x4, R12 ;  /* 0x00000004fb087825 */ /* 0x008fe200078e020c */
[----:B------:R2:W-:Y:S01]  /*199e0*/  LDGSTS.E [R11+0x50004], desc[UR8][R18.64], !P4 ;  /* 0x50004000120b7fae */ /* 0x0005e2000e121848 */
[----:B------:R-:W-:Y:S01]  /*199f0*/  ISETP.GE.U32.AND P1, PT, R4, 0x7ffffe2a, PT ;  /* 0x7ffffe2a0400780c */ /* 0x000fe20003f26070 */
[----:B------:R-:W3:Y:S02]  /*19a00*/  LDC R7, c[0x0][0x230] ;  /* 0x00008c00ff077b82 */ /* 0x000ee40000000800 */
[----:B------:R-:W3:Y:S04]  /*19a10*/  LDL.LU.64 R12, [R1+0x728] ;  /* 0x00072800010c7983 */ /* 0x000ee80000300a00 */
[----:B------:R-:W3:Y:S01]  /*19a20*/  LDL.LU.64 R16, [R1+0x730] ;  /* 0x0007300001107983 */ /* 0x000ee20000300a00 */
[----:B------:R-:W-:Y:S01]  /*19a30*/  ISETP.GE.U32.AND P3, PT, R3, 0x7ffffe29, PT ;  /* 0x7ffffe290300780c */ /* 0x000fe20003f66070 */
[----:B------:R-:W-:Y:S01]  /*19a40*/  VIADD R5, R5, 0xfffffe89 ;  /* 0xfffffe8905057836 */ /* 0x000fe20000000000 */
[----:B------:R-:W-:Y:S01]  /*19a50*/  ISETP.GE.U32.AND P6, PT, R6, 0x7ffffe0b, PT ;  /* 0x7ffffe0b0600780c */ /* 0x000fe20003fc6070 */
[----:B------:R2:W-:Y:S01]  /*19a60*/  STL.64 [R1+0x6f8], R18 ;  /* 0x0006f81201007387 */ /* 0x0005e20000100a00 */
[C---:B-1----:R-:W-:Y:S01]  /*19a70*/  IMAD.WIDE R22, R251.reuse, 0x4, R14 ;  /* 0x00000004fb167825 */ /* 0x042fe200078e020e */
[----:B------:R-:W1:Y:S02]  /*19a80*/  LDC R4, c[0x0][0x230] ;  /* 0x00008c00ff047b82 */ /* 0x000e640000000800 */
[----:B------:R3:W-:Y:S04]  /*19a90*/  STL.64 [R1+0x700], R8 ;  /* 0x0007000801007387 */ /* 0x0007e80000100a00 */
[----:B------:R-:W3:Y:S01]  /*19aa0*/  LDL.LU.64 R62, [R1+0x738] ;  /* 0x00073800013e7983 */ /* 0x000ee20000300a00 */
[----:B----4-:R-:W-:-:S03]  /*19ab0*/  IMAD.WIDE R20, R251, 0x4, R66 ;  /* 0x00000004fb147825 */ /* 0x010fc600078e0242 */
[----:B------:R4:W-:Y:S01]  /*19ac0*/  LDGSTS.E [R11+0x54004], desc[UR8][R8.64], !P4 ;  /* 0x54004000080b7fae */ /* 0x0009e2000e121848 */
[----:B------:R-:W-:Y:S01]  /*19ad0*/  ISETP.GE.U32.AND P5, PT, R5, 0x7ffffe0a, PT ;  /* 0x7ffffe0a0500780c */ /* 0x000fe20003fa6070 */
[----:B------:R-:W-:Y:S01]  /*19ae0*/  VIADD R2, R2, 0xfffffe88 ;  /* 0xfffffe8802027836 */ /* 0x000fe20000000000 */
[----:B------:R-:W1:Y:S01]  /*19af0*/  LDC R3, c[0x0][0x230] ;  /* 0x00008c00ff037b82 */ /* 0x000e620000000800 */
[----:B------:R-:W4:Y:S04]  /*19b00*/  LDL.LU.64 R70, [R1+0x740] ;  /* 0x0007400001467983 */ /* 0x000f280000300a00 */
[----:B------:R-:W-:Y:S03]  /*19b10*/  STL.64 [R1+0x708], R22 ;  /* 0x0007081601007387 */ /* 0x000fe60000100a00 */
[----:B------:R-:W1:Y:S01]  /*19b20*/  LDC R6, c[0x0][0x230] ;  /* 0x00008c00ff067b82 */ /* 0x000e620000000800 */
[----:B------:R-:W-:Y:S04]  /*19b30*/  STL.64 [R1+0x710], R20 ;  /* 0x0007101401007387 */ /* 0x000fe80000100a00 */
[----:B------:R-:W4:Y:S01]  /*19b40*/  LDL.LU.64 R14, [R1+0x748] ;  /* 0x00074800010e7983 */ /* 0x000f220000300a00 */
[----:B--2---:R-:W-:-:S03]  /*19b50*/  IMAD.WIDE R18, R251, 0x4, R248 ;  /* 0x00000004fb127825 */ /* 0x004fc600078e02f8 */
[----:B------:R-:W2:Y:S01]  /*19b60*/  LDL.LU.64 R66, [R1+0x750] ;  /* 0x0007500001427983 */ /* 0x000ea20000300a00 */
[----:B---3--:R-:W-:-:S04]  /*19b70*/  IMAD.WIDE R12, R251, 0x4, R12 ;  /* 0x00000004fb0c7825 */ /* 0x008fc800078e020c */
[C---:B----4-:R-:W-:Y:S01]  /*19b80*/  IMAD.WIDE R8, R251.reuse, 0x4, R246 ;  /* 0x00000004fb087825 */ /* 0x050fe200078e02f6 */
[----:B------:R3:W-:Y:S03]  /*19b90*/  STL.64 [R1+0x718], R18 ;  /* 0x0007181201007387 */ /* 0x0007e60000100a00 */
[C---:B------:R-:W-:Y:S01]  /*19ba0*/  IMAD.WIDE R16, R251.reuse, 0x4, R16 ;  /* 0x00000004fb107825 */ /* 0x040fe200078e0210 */
[----:B------:R4:W-:Y:S01]  /*19bb0*/  STL.64 [R1+0x720], R8 ;  /* 0x0007200801007387 */ /* 0x0009e20000100a00 */
[----:B-1----:R-:W-:Y:S01]  /*19bc0*/  IADD3 R4, R4, -0x119, RZ ;  /* 0xfffffee704047810 */ /* 0x002fe20007ffe0ff */
[----:B------:R-:W1:Y:S02]  /*19bd0*/  LDC R5, c[0x0][0x230] ;  /* 0x00008c00ff057b82 */ /* 0x000e640000000800 */
[----:B------:R-:W2:Y:S04]  /*19be0*/  LDL.LU.64 R248, [R1+0x758] ;  /* 0x0007580001f87983 */ /* 0x000ea80000300a00 */
[----:B------:R-:W2:Y:S04]  /*19bf0*/  LDL.LU.64 R246, [R1+0x760] ;  /* 0x0007600001f67983 */ /* 0x000ea80000300a00 */
[----:B------:R-:W-:Y:S04]  /*19c00*/  LDGSTS.E [R11+0x50008], desc[UR8][R22.64], !P1 ;  /* 0x50008000160b7fae */ /* 0x000fe8000c921848 */
[----:B------:R-:W-:Y:S04]  /*19c10*/  LDGSTS.E [R11+0x54008], desc[UR8][R20.64], !P1 ;  /* 0x54008000140b7fae */ /* 0x000fe8000c921848 */
[----:B------:R3:W-:Y:S04]  /*19c20*/  LDGSTS.E [R11+0x5000c], desc[UR8][R18.64], !P3 ;  /* 0x5000c000120b7fae */ /* 0x0007e8000d921848 */
[----:B------:R4:W-:Y:S04]  /*19c30*/  LDGSTS.E [R11+0x5400c], desc[UR8][R8.64], !P3 ;  /* 0x5400c000080b7fae */ /* 0x0009e8000d921848 */
[----:B------:R1:W-:Y:S01]  /*19c40*/  STL.64 [R1+0x728], R12 ;  /* 0x0007280c01007387 */ /* 0x0003e20000100a00 */
[----:B---3--:R-:W-:-:S03]  /*19c50*/  IMAD.WIDE R18, R251, 0x4, R62 ;  /* 0x00000004fb127825 */ /* 0x008fc600078e023e */
[----:B------:R3:W-:Y:S01]  /*19c60*/  STL.64 [R1+0x730], R16 ;  /* 0x0007301001007387 */ /* 0x0007e20000100a00 */
[----:B----4-:R-:W-:-:S03]  /*19c70*/  IMAD.WIDE R8, R251, 0x4, R70 ;  /* 0x00000004fb087825 */ /* 0x010fc600078e0246 */
[----:B------:R-:W4:Y:S04]  /*19c80*/  LDL.LU.64 R62, [R1+0xb98] ;  /* 0x000b9800013e7983 */ /* 0x000f280000300a00 */
[----:B------:R-:W-:Y:S04]  /*19c90*/  LDGSTS.E [R11+0x58000], desc[UR8][R12.64], !P0 ;  /* 0x580000000c0b7fae */ /* 0x000fe8000c121848 */
[----:B------:R-:W-:Y:S04]  /*19ca0*/  STL.64 [R1+0x738], R18 ;  /* 0x0007381201007387 */ /* 0x000fe80000100a00 */
[----:B------:R-:W-:Y:S04]  /*19cb0*/  LDGSTS.E [R11+0x5c000], desc[UR8][R16.64], !P0 ;  /* 0x5c000000100b7fae */ /* 0x000fe8000c121848 */
[----:B-1----:R-:W4:Y:S04]  /*19cc0*/  LDL.LU.64 R12, [R1+0xb90] ;  /* 0x000b9000010c7983 */ /* 0x002f280000300a00 */
[----:B------:R-:W-:Y:S04]  /*19cd0*/  STL.64 [R1+0x740], R8 ;  /* 0x0007400801007387 */ /* 0x000fe80000100a00 */
[----:B---3--:R-:W3:Y:S04]  /*19ce0*/  LDL.LU.64 R16, [R1+0xb88] ;  /* 0x000b880001107983 */ /* 0x008ee80000300a00 */
[----:B------:R-:W3:Y:S01]  /*19cf0*/  LDL.LU.64 R70, [R1+0xb80] ;  /* 0x000b800001467983 */ /* 0x000ee20000300a00 */
[----:B------:R-:W-:-:S03]  /*19d00*/  IMAD.WIDE R14, R251, 0x4, R14 ;  /* 0x00000004fb0e7825 */ /* 0x000fc600078e020e */
[----:B------:R1:W-:Y:S04]  /*19d10*/  LDGSTS.E [R11+0x58004], desc[UR8][R18.64], !P6 ;  /* 0x58004000120b7fae */ /* 0x0003e8000f121848 */
[----:B------:R1:W-:Y:S04]  /*19d20*/  LDGSTS.E [R11+0x5c004], desc[UR8][R8.64], !P6 ;  /* 0x5c004000080b7fae */ /* 0x0003e8000f121848 */
[----:B------:R1:W-:Y:S04]  /*19d30*/  STL.64 [R1+0x748], R14 ;  /* 0x0007480e01007387 */ /* 0x0003e80000100a00 */
[----:B------:R-:W-:Y:S01]  /*19d40*/  LDGSTS.E [R11+0x58008], desc[UR8][R14.64], !P5 ;  /* 0x580080000e0b7fae */ /* 0x000fe2000e921848 */
[----:B--2---:R-:W-:-:S05]  /*19d50*/  IMAD.WIDE R20, R251, 0x4, R66 ;  /* 0x00000004fb147825 */ /* 0x004fca00078e0242 */
[----:B------:R-:W-:Y:S04]  /*19d60*/  STL.64 [R1+0x750], R20 ;  /* 0x0007501401007387 */ /* 0x000fe80000100a00 */
[----:B-1----:R-:W2:Y:S01]  /*19d70*/  LDL.LU.64 R14, [R1+0xb78] ;  /* 0x000b7800010e7983 */ /* 0x002ea20000300a00 */
[----:B------:R-:W-:Y:S02]  /*19d80*/  ISETP.GE.U32.AND P4, PT, R2, 0x7ffffe09, PT ;  /* 0x7ffffe090200780c */ /* 0x000fe40003f86070 */
[----:B------:R-:W-:Y:S01]  /*19d90*/  ISETP.GE.U32.AND P1, PT, R4, 0x7ffffe68, PT ;  /* 0x7ffffe680400780c */ /* 0x000fe20003f26070 */
[----:B------:R-:W-:Y:S01]  /*19da0*/  LDGSTS.E [R11+0x5c008], desc[UR8][R20.64], !P5 ;  /* 0x5c008000140b7fae */ /* 0x000fe2000e921848 */
[----:B------:R-:W-:Y:S01]  /*19db0*/  VIADD R3, R3, 0xfffffee6 ;  /* 0xfffffee603037836 */ /* 0x000fe20000000000 */
[----:B------:R-:W1:Y:S01]  /*19dc0*/  LDC R2, c[0x0][0x230] ;  /* 0x00008c00ff027b82 */ /* 0x000e620000000800 */
[----:B------:R-:W-:-:S04]  /*19dd0*/  IMAD.WIDE R18, R251, 0x4, R248 ;  /* 0x00000004fb127825 */ /* 0x000fc800078e02f8 */
[----:B------:R-:W-:Y:S01]  /*19de0*/  VIADD R7, R7, 0xfffffee5 ;  /* 0xfffffee507077836 */ /* 0x000fe20000000000 */
[----:B------:R4:W-:Y:S01]  /*19df0*/  STL.64 [R1+0x758], R18 ;  /* 0x0007581201007387 */ /* 0x0009e20000100a00 */
[C---:B------:R-:W-:Y:S01]  /*19e00*/  IMAD.WIDE R8, R251.reuse, 0x4, R246 ;  /* 0x00000004fb087825 */ /* 0x040fe200078e02f6 */
[----:B------:R-:W-:Y:S01]  /*19e10*/  IADD3 R6, R6, -0x11c, RZ ;  /* 0xfffffee406067810 */ /* 0x000fe20007ffe0ff */
[----:B------:R-:W1:Y:S01]  /*19e20*/  LDC R4, c[0x0][0x230] ;  /* 0x00008c00ff047b82 */ /* 0x000e620000000800 */
[----:B------:R-:W2:Y:S04]  /*19e30*/  LDL.LU.64 R66, [R1+0xb70] ;  /* 0x000b700001427983 */ /* 0x000ea80000300a00 */
[----:B------:R-:W-:Y:S04]  /*19e40*/  STL.64 [R1+0x760], R8 ;  /* 0x0007600801007387 */ /* 0x000fe80000100a00 */
[----:B------:R-:W2:Y:S04]  /*19e50*/  LDL.LU.64 R248, [R1+0xb68] ;  /* 0x000b680001f87983 */ /* 0x000ea80000300a00 */
[----:B------:R-:W2:Y:S04]  /*19e60*/  LDL.LU.64 R246, [R1+0xb60] ;  /* 0x000b600001f67983 */ /* 0x000ea80000300a00 */
[----:B------:R4:W-:Y:S04]  /*19e70*/  LDGSTS.E [R11+0x5800c], desc[UR8][R18.64], !P4 ;  /* 0x5800c000120b7fae */ /* 0x0009e8000e121848 */
[----:B------:R3:W-:Y:S04]  /*19e80*/  LDGSTS.E [R11+0x5c00c], desc[UR8][R8.64], !P4 ;  /* 0x5c00c000080b7fae */ /* 0x0007e8000e121848 */
[----:B------:R3:W-:Y:S01]  /*19e90*/  STL.64 [R1+0x12f0], R10 ;  /* 0x0012f00a01007387 */ /* 0x0007e20000100a00 */
[----:B----4-:R-:W-:-:S05]  /*19ea0*/  IMAD.WIDE R18, R251, 0x4, R62 ;  /* 0x00000004fb127825 */ /* 0x010fca00078e023e */
[----:B------:R-:W-:Y:S01]  /*19eb0*/  STL.64 [R1+0x768], R18 ;  /* 0x0007681201007387 */ /* 0x000fe20000100a00 */
[----:B------:R-:W-:-:S03]  /*19ec0*/  IMAD.WIDE R12, R251, 0x4, R12 ;  /* 0x00000004fb0c7825 */ /* 0x000fc600078e020c */
[----:B------:R4:W-:Y:S04]  /*19ed0*/  LDGSTS.E [R243+0x40000], desc[UR8][R18.64], !P1 ;  /* 0x4000000012f37fae */ /* 0x0009e8000c921848 */
[----:B------:R1:W-:Y:S01]  /*19ee0*/  STL.64 [R1+0x770], R12 ;  /* 0x0007700c01007387 */ /* 0x0003e20000100a00 */
[----:B---3--:R-:W-:-:S03]  /*19ef0*/  IMAD.WIDE R10, R251, 0x4, R16 ;  /* 0x00000004fb0a7825 */ /* 0x008fc600078e0210 */
[----:B------:R-:W-:Y:S01]  /*19f00*/  LDGSTS.E [R243+0x44000], desc[UR8][R12.64], !P1 ;  /* 0x440000000cf37fae */ /* 0x000fe2000c921848 */
[----:B------:R-:W-:-:S03]  /*19f10*/  IMAD.WIDE R8, R251, 0x4, R70 ;  /* 0x00000004fb087825 */ /* 0x000fc600078e0246 */
[----:B------:R-:W3:Y:S04]  /*19f20*/  LDL.LU.64 R16, [R1+0x9b0] ;  /* 0x0009b00001107983 */ /* 0x000ee80000300a00 */
[----:B------:R-:W3:Y:S04]  /*19f30*/  LDL.LU.64 R62, [R1+0x9a8] ;  /* 0x0009a800013e7983 */ /* 0x000ee80000300a00 */
[----:B------:R4:W-:Y:S01]  /*19f40*/  STL.64 [R1+0x778], R10 ;  /* 0x0007780a01007387 */ /* 0x0009e20000100a00 */
[----:B------:R-:W-:Y:S01]  /*19f50*/  ISETP.GE.U32.AND P3, PT, R3, 0x7ffffe67, PT ;  /* 0x7ffffe670300780c */ /* 0x000fe20003f66070 */
[----:B--2---:R-:W-:-:S02]  /*19f60*/  IMAD.WIDE R20, R251, 0x4, R14 ;  /* 0x00000004fb147825 */ /* 0x004fc400078e020e */
[----:B------:R2:W-:Y:S01]  /*19f70*/  STL.64 [R1+0x780], R8 ;  /* 0x0007800801007387 */ /* 0x0005e20000100a00 */
[----:B------:R-:W-:Y:S01]  /*19f80*/  ISETP.GE.U32.AND P0, PT, R7, 0x7ffffe66, PT ;  /* 0x7ffffe660700780c */ /* 0x000fe20003f06070 */
[----:B------:R-:W3:Y:S02]  /*19f90*/  LDC R3, c[0x0][0x230] ;  /* 0x00008c00ff037b82 */ /* 0x000ee40000000800 */
[----:B------:R-:W3:Y:S04]  /*19fa0*/  LDL.LU.64 R70, [R1+0x9a0] ;  /* 0x0009a00001467983 */ /* 0x000ee80000300a00 */
[----:B-1----:R-:W3:Y:S01]  /*19fb0*/  LDL.LU.64 R12, [R1+0x998] ;  /* 0x00099800010c7983 */ /* 0x002ee20000300a00 */
[----:B------:R-:W-:Y:S01]  /*19fc0*/  ISETP.GE.U32.AND P6, PT, R6, 0x7ffffe65, PT ;  /* 0x7ffffe650600780c */ /* 0x000fe20003fc6070 */
[----:B------:R-:W-:Y:S01]  /*19fd0*/  VIADD R5, R5, 0xfffffec7 ;  /* 0xfffffec705057836 */ /* 0x000fe20000000000 */
[----:B------:R-:W1:Y:S01]  /*19fe0*/  LDC R7, c[0x0][0x230] ;  /* 0x00008c00ff077b82 */ /* 0x000e620000000800 */
[----:B------:R-:W-:Y:S04]  /*19ff0*/  STL.64 [R1+0x788], R20 ;  /* 0x0007881401007387 */ /* 0x000fe80000100a00 */
[----:B------:R4:W-:Y:S01]  /*1a000*/  LDGSTS.E [R243+0x40004], desc[UR8][R10.64], !P3 ;  /* 0x400040000af37fae */ /* 0x0009e2000d921848 */
[----:B------:R-:W-:Y:S01]  /*1a010*/  VIADD R2, R2, 0xfffffec6 ;  /* 0xfffffec602027836 */ /* 0x000fe20000000000 */
[----:B------:R-:W-:Y:S01]  /*1a020*/  IADD3 R4, R4, -0x13b, RZ ;  /* 0xfffffec504047810 */ /* 0x000fe20007ffe0ff */
[----:B------:R-:W1:Y:S01]  /*1a030*/  LDC R6, c[0x0][0x230] ;  /* 0x00008c00ff067b82 */ /* 0x000e620000000800 */
[----:B------:R2:W-:Y:S01]  /*1a040*/  LDGSTS.E [R243+0x44004], desc[UR8][R8.64], !P3 ;  /* 0x4400400008f37fae */ /* 0x0005e2000d921848 */
[----:B----4-:R-:W-:Y:S01]  /*1a050*/  IMAD.WIDE R18, R251, 0x4, R66 ;  /* 0x00000004fb127825 */ /* 0x010fe200078e0242 */
[----:B------:R-:W-:-:S02]  /*1a060*/  ISETP.GE.U32.AND P5, PT, R5, 0x7ffffe48, PT ;  /* 0x7ffffe480500780c */ /* 0x000fc40003fa6070 */
[----:B------:R-:W-:Y:S01]  /*1a070*/  LDGSTS.E [R243+0x40008], desc[UR8][R20.64], !P0 ;  /* 0x4000800014f37fae */ /* 0x000fe2000c121848 */
[----:B------:R-:W-:-:S03]  /*1a080*/  IMAD.WIDE R10, R251, 0x4, R248 ;  /* 0x00000004fb0a7825 */ /* 0x000fc600078e02f8 */
[----:B------:R4:W-:Y:S01]  /*1a090*/  STL.64 [R1+0x790], R18 ;  /* 0x0007901201007387 */ /* 0x0009e20000100a00 */
[----:B------:R-:W-:Y:S01]  /*1a0a0*/  ISETP.GE.U32.AND P4, PT, R2, 0x7ffffe47, PT ;  /* 0x7ffffe470200780c */ /* 0x000fe20003f86070 */
[----:B------:R-:W4:Y:S01]  /*1a0b0*/  LDC R5, c[0x0][0x230] ;  /* 0x00008c00ff057b82 */ /* 0x000f220000000800 */
[C---:B--2---:R-:W-:Y:S01]  /*1a0c0*/  IMAD.WIDE R8, R251.reuse, 0x4, R246 ;  /* 0x00000004fb087825 */ /* 0x044fe200078e02f6 */
[----:B------:R-:W2:Y:S04]  /*1a0d0*/  LDL.LU.64 R14, [R1+0x990] ;  /* 0x00099000010e7983 */ /* 0x000ea80000300a00 */
[----:B------:R-:W2:Y:S01]  /*1a0e0*/  LDL.LU.64 R66, [R1+0x988] ;  /* 0x0009880001427983 */ /* 0x000ea20000300a00 */
[----:B---3--:R-:W-:-:S03]  /*1a0f0*/  IMAD.WIDE R16, R251, 0x4, R16 ;  /* 0x00000004fb107825 */ /* 0x008fc600078e0210 */
[----:B------:R3:W-:Y:S01]  /*1a100*/  STL.64 [R1+0x798], R10 ;  /* 0x0007980a01007387 */ /* 0x0007e20000100a00 */
[----:B------:R-:W-:Y:S01]  /*1a110*/  ISETP.GE.U32.AND P1, PT, R4, 0x7ffffe46, PT ;  /* 0x7ffffe460400780c */ /* 0x000fe20003f26070 */
[----:B------:R-:W2:Y:S02]  /*1a120*/  LDC R2, c[0x0][0x230] ;  /* 0x00008c00ff027b82 */ /* 0x000ea40000000800 */
[----:B------:R3:W-:Y:S04]  /*1a130*/  STL.64 [R1+0x7a0], R8 ;  /* 0x0007a00801007387 */ /* 0x0007e80000100a00 */
[----:B------:R-:W2:Y:S01]  /*1a140*/  LDL.LU.64 R248, [R1+0x980] ;  /* 0x0009800001f87983 */ /* 0x000ea20000300a00 */
[----:B------:R-:W-:Y:S02]  /*1a150*/  VIADD R3, R3, 0xfffffec4 ;  /* 0xfffffec403037836 */ /* 0x000fe40000000000 */
[----:B-1----:R-:W-:Y:S01]  /*1a160*/  VIADD R7, R7, 0xfffffea7 ;  /* 0xfffffea707077836 */ /* 0x002fe20000000000 */
[----:B------:R-:W2:Y:S01]  /*1a170*/  LDL.LU.64 R246, [R1+0x978] ;  /* 0x0009780001f67983 */ /* 0x000ea20000300a00 */
[----:B------:R-:W-:Y:S01]  /*1a180*/  IADD3 R6, R6, -0x15a, RZ ;  /* 0xfffffea606067810 */ /* 0x000fe20007ffe0ff */
[----:B------:R-:W1:Y:S02]  /*1a190*/  LDC R4, c[0x0][0x230] ;  /* 0x00008c00ff047b82 */ /* 0x000e640000000800 */
[----:B------:R4:W-:Y:S04]  /*1a1a0*/  LDGSTS.E [R243+0x44008], desc[UR8][R18.64], !P0 ;  /* 0x4400800012f37fae */ /* 0x0009e8000c121848 */
[----:B------:R3:W-:Y:S04]  /*1a1b0*/  LDGSTS.E [R243+0x4000c], desc[UR8][R10.64], !P6 ;  /* 0x4000c0000af37fae */ /* 0x0007e8000f121848 */
[----:B------:R3:W-:Y:S01]  /*1a1c0*/  LDGSTS.E [R243+0x4400c], desc[UR8][R8.64], !P6 ;  /* 0x4400c00008f37fae */ /* 0x0007e2000f121848 */
[----:B----4-:R-:W-:-:S03]  /*1a1d0*/  IMAD.WIDE R18, R251, 0x4, R62 ;  /* 0x00000004fb127825 */ /* 0x010fc600078e023e */
[----:B------:R4:W-:Y:S04]  /*1a1e0*/  STL.64 [R1+0x7a8], R16 ;  /* 0x0007a81001007387 */ /* 0x0009e80000100a00 */
[----:B------:R2:W-:Y:S04]  /*1a1f0*/  STL.64 [R1+0x7b0], R18 ;  /* 0x0007b01201007387 */ /* 0x0005e80000100a00 */
[----:B------:R-:W2:Y:S04]  /*1a200*/  LDL.LU.64 R62, [R1+0x7e8] ;  /* 0x0007e800013e7983 */ /* 0x000ea80000300a00 */
[----:B------:R-:W-:Y:S04]  /*1a210*/  LDGSTS.E [R243+0x48000], desc[UR8][R16.64], !P5 ;  /* 0x4800000010f37fae */ /* 0x000fe8000e921848 */
[----:B------:R1:W-:Y:S01]  /*1a220*/  LDGSTS.E [R243+0x4c000], desc[UR8][R18.64], !P5 ;  /* 0x4c00000012f37fae */ /* 0x0003e2000e921848 */
[----:B---3--:R-:W-:-:S04]  /*1a230*/  IMAD.WIDE R10, R251, 0x4, R70 ;  /* 0x00000004fb0a7825 */ /* 0x008fc800078e0246 */
[C---:B------:R-:W-:Y:S01]  /*1a240*/  IMAD.WIDE R8, R251.reuse, 0x4, R12 ;  /* 0x00000004fb087825 */ /* 0x040fe200078e020c */
[----:B------:R3:W-:Y:S04]  /*1a250*/  LDGSTS.E [R243+0x48004], desc[UR8][R10.64], !P4 ;  /* 0x480040000af37fae */ /* 0x0007e8000e121848 */
[----:B------:R-:W3:Y:S04]  /*1a260*/  LDL.LU.64 R12, [R1+0x6e0] ;  /* 0x0006e000010c7983 */ /* 0x000ee80000300a00 */
[----:B------:R3:W-:Y:S04]  /*1a270*/  STL.64 [R1+0x7b8], R10 ;  /* 0x0007b80a01007387 */ /* 0x0007e80000100a00 */
[----:B------:R3:W-:Y:S04]  /*1a280*/  STL.64 [R1+0x7c0], R8 ;  /* 0x0007c00801007387 */ /* 0x0007e80000100a00 */
[----:B----4-:R-:W4:Y:S04]  /*1a290*/  LDL.LU.64 R16, [R1+0x6d8] ;  /* 0x0006d80001107983 */ /* 0x010f280000300a00 */
[----:B------:R-:W4:Y:S04]  /*1a2a0*/  LDL.LU.64 R70, [R1+0x6d0] ;  /* 0x0006d00001467983 */ /* 0x000f280000300a00 */
[----:B------:R3:W-:Y:S01]  /*1a2b0*/  LDGSTS.E [R243+0x4c004], desc[UR8][R8.64], !P4 ;  /* 0x4c00400008f37fae */ /* 0x0007e2000e121848 */
[----:B--2---:R-:W-:-:S04]  /*1a2c0*/  IMAD.WIDE R20, R251, 0x4, R14 ;  /* 0x00000004fb147825 */ /* 0x004fc800078e020e */
        /* <DEDUP_REMOVED lines=8> */
[----:B------:R-:W-:Y:S01]  /*1a350*/  ISETP.GE.U32.AND P6, PT, R6, 0x7ffffe27, PT ;  /* 0x7ffffe270600780c */ /* 0x000fe20003fc6070 */
[----:B------:R-:W-:Y:S01]  /*1a360*/  VIADD R5, R5, 0xfffffea5 ;  /* 0xfffffea505057836 */ /* 0x000fe20000000000 */
[----:B------:R-:W2:Y:S01]  /*1a370*/  LDC R3, c[0x0][0x230] ;  /* 0x00008c00ff037b82 */ /* 0x000ea20000000800 */
[----:B------:R1:W-:Y:S01]  /*1a380*/  LDGSTS.E [R243+0x4c008], desc[UR8][R18.64], !P1 ;  /* 0x4c00800012f37fae */ /* 0x0003e2000c921848 */
[----:B------:R-:W-:Y:S01]  /*1a390*/  VIADD R2, R2, 0xfffffea4 ;  /* 0xfffffea402027836 */ /* 0x000fe20000000000 */
[----:B------:R-:W-:-:S05]  /*1a3a0*/  IADD3 R4, R4, -0x179, RZ ;  /* 0xfffffe8704047810 */ /* 0x000fca0007ffe0ff */
[----:B------:R-:W2:Y:S08]  /*1a3b0*/  LDC R7, c[0x0][0x230] ;  /* 0x00008c00ff077b82 */ /* 0x000eb00000000800 */
[----:B------:R-:W2:Y:S01]  /*1a3c0*/  LDC R6, c[0x0][0x230] ;  /* 0x00008c00ff067b82 */ /* 0x000ea20000000800 */
[----:B---3--:R-:W-:-:S04]  /*1a3d0*/  IMAD.WIDE R10, R251, 0x4, R248 ;  /* 0x00000004fb0a7825 */ /* 0x008fc800078e02f8 */
[C---:B------:R-:W-:Y:S01]  /*1a3e0*/  IMAD.WIDE R8, R251.reuse, 0x4, R246 ;  /* 0x00000004fb087825 */ /* 0x040fe200078e02f6 */
[----:B------:R4:W-:Y:S04]  /*1a3f0*/  STL.64 [R1+0x7d8], R10 ;  /* 0x0007d80a01007387 */ /* 0x0009e80000100a00 */
[----:B------:R3:W-:Y:S04]  /*1a400*/  STL.64 [R1+0x7e0], R8 ;  /* 0x0007e00801007387 */ /* 0x0007e80000100a00 */
[----:B------:R-:W2:Y:S04]  /*1a410*/  LDL.LU.64 R248, [R1+0x6b8] ;  /* 0x0006b80001f87983 */ /* 0x000ea80000300a00 */
[----:B------:R-:W2:Y:S04]  /*1a420*/  LDL.LU.64 R246, [R1+0x6b0] ;  /* 0x0006b00001f67983 */ /* 0x000ea80000300a00 */
[----:B------:R4:W-:Y:S04]  /*1a430*/  LDGSTS.E [R243+0x4800c], desc[UR8][R10.64], !P3 ;  /* 0x4800c0000af37fae */ /* 0x0009e8000d921848 */
[----:B------:R3:W-:Y:S01]  /*1a440*/  LDGSTS.E [R243+0x4c00c], desc[UR8][R8.64], !P3 ;  /* 0x4c00c00008f37fae */ /* 0x0007e2000d921848 */
[----:B-1----:R-:W-:-:S05]  /*1a450*/  IMAD.WIDE R18, R251, 0x4, R62 ;  /* 0x00000004fb127825 */ /* 0x002fca00078e023e */
[----:B------:R-:W-:Y:S04]  /*1a460*/  STL.64 [R1+0x7e8], R18 ;  /* 0x0007e81201007387 */ /* 0x000fe80000100a00 */
[----:B------:R1:W-:Y:S01]  /*1a470*/  LDGSTS.E [R243+0x50000], desc[UR8][R18.64], !P0 ;  /* 0x5000000012f37fae */ /* 0x0003e2000c121848 */
[----:B------:R-:W-:-:S05]  /*1a480*/  IMAD.WIDE R12, R251, 0x4, R12 ;  /* 0x00000004fb0c7825 */ /* 0x000fca00078e020c */
[----:B------:R1:W-:Y:S04]  /*1a490*/  STL.64 [R1+0x6e0], R12 ;  /* 0x0006e00c01007387 */ /* 0x0003e80000100a00 */
[----:B------:R-:W-:Y:S01]  /*1a4a0*/  LDGSTS.E [R243+0x54000], desc[UR8][R12.64], !P0 ;  /* 0x540000000cf37fae */ /* 0x000fe2000c121848 */
[----:B----4-:R-:W-:-:S03]  /*1a4b0*/  IMAD.WIDE R10, R251, 0x4, R16 ;  /* 0x00000004fb0a7825 */ /* 0x010fc600078e0210 */
[----:B------:R-:W4:Y:S01]  /*1a4c0*/  LDL.LU.64 R16, [R1+0x668] ;  /* 0x0006680001107983 */ /* 0x000f220000300a00 */
[----:B---3--:R-:W-:-:S03]  /*1a4d0*/  IMAD.WIDE R8, R251, 0x4, R70 ;  /* 0x00000004fb087825 */ /* 0x008fc600078e0246 */
[----:B------:R-:W3:Y:S04]  /*1a4e0*/  LDL.LU.64 R62, [R1+0x658] ;  /* 0x00065800013e7983 */ /* 0x000ee80000300a00 */
[----:B------:R2:W-:Y:S04]  /*1a4f0*/  STL.64 [R1+0x6d8], R10 ;  /* 0x0006d80a01007387 */ /* 0x0005e80000100a00 */
[----:B------:R2:W-:Y:S04]  /*1a500*/  STL.64 [R1+0x6d0], R8 ;  /* 0x0006d00801007387 */ /* 0x0005e80000100a00 */
[----:B------:R-:W3:Y:S04]  /*1a510*/  LDL.LU.64 R70, [R1+0x648] ;  /* 0x0006480001467983 */ /* 0x000ee80000300a00 */
[----:B-1----:R-:W3:Y:S04]  /*1a520*/  LDL.LU.64 R12, [R1+0x638] ;  /* 0x00063800010c7983 */ /* 0x002ee80000300a00 */
[----:B------:R1:W-:Y:S04]  /*1a530*/  LDGSTS.E [R243+0x50004], desc[UR8][R10.64], !P6 ;  /* 0x500040000af37fae */ /* 0x0003e8000f121848 */
[----:B------:R1:W-:Y:S01]  /*1a540*/  LDGSTS.E [R243+0x54004], desc[UR8][R8.64], !P6 ;  /* 0x5400400008f37fae */ /* 0x0003e2000f121848 */
[----:B--2---:R-:W-:-:S04]  /*1a550*/  IMAD.WIDE R20, R251, 0x4, R14 ;  /* 0x00000004fb147825 */ /* 0x004fc800078e020e */
[C---:B------:R-:W-:Y:S01]  /*1a560*/  IMAD.WIDE R18, R251.reuse, 0x4, R66 ;  /* 0x00000004fb127825 */ /* 0x040fe200078e0242 */
[----:B------:R-:W-:Y:S04]  /*1a570*/  STL.64 [R1+0x6c8], R20 ;  /* 0x0006c81401007387 */ /* 0x000fe80000100a00 */
[----:B------:R3:W-:Y:S04]  /*1a580*/  STL.64 [R1+0x6c0], R18 ;  /* 0x0006c01201007387 */ /* 0x0007e80000100a00 */
[----:B------:R-:W2:Y:S04]  /*1a590*/  LDL.LU.64 R14, [R1+0x628] ;  /* 0x00062800010e7983 */ /* 0x000ea80000300a00 */
[----:B------:R-:W2:Y:S01]  /*1a5a0*/  LDL.LU.64 R66, [R1+0x618] ;  /* 0x0006180001427983 */ /* 0x000ea20000300a00 */
[----:B-1----:R-:W-:-:S04]  /*1a5b0*/  IMAD.WIDE R10, R251, 0x4, R248 ;  /* 0x00000004fb0a7825 */ /* 0x002fc800078e02f8 */
[----:B------:R-:W-:Y:S01]  /*1a5c0*/  IMAD.WIDE R8, R251, 0x4, R246 ;  /* 0x00000004fb087825 */ /* 0x000fe200078e02f6 */
[----:B------:R1:W-:Y:S04]  /*1a5d0*/  STL.64 [R1+0x6b8], R10 ;  /* 0x0006b80a01007387 */ /* 0x0003e80000100a00 */
[----:B------:R1:W-:Y:S04]  /*1a5e0*/  STL.64 [R1+0x6b0], R8 ;  /* 0x0006b00801007387 */ /* 0x0003e80000100a00 */
[----:B------:R-:W2:Y:S04]  /*1a5f0*/  LDL.LU.64 R248, [R1+0x608] ;  /* 0x0006080001f87983 */ /* 0x000ea80000300a00 */
[----:B------:R-:W2:Y:S01]  /*1a600*/  LDL.LU.64 R246, [R1+0x5f8] ;  /* 0x0005f80001f67983 */ /* 0x000ea20000300a00 */
[----:B------:R-:W-:-:S02]  /*1a610*/  ISETP.GE.U32.AND P5, PT, R5, 0x7ffffe26, PT ;  /* 0x7ffffe260500780c */ /* 0x000fc40003fa6070 */
[----:B------:R-:W-:Y:S01]  /*1a620*/  ISETP.GE.U32.AND P4, PT, R2, 0x7ffffe25, PT ;  /* 0x7ffffe250200780c */ /* 0x000fe20003f86070 */
[----:B------:R-:W-:Y:S01]  /*1a630*/  VIADD R3, R3, 0xfffffe86 ;  /* 0xfffffe8603037836 */ /* 0x000fe20000000000 */
[----:B------:R-:W-:Y:S01]  /*1a640*/  ISETP.GE.U32.AND P1, PT, R4, 0x7ffffe08, PT ;  /* 0x7ffffe080400780c */ /* 0x000fe20003f26070 */
[----:B------:R-:W2:Y:S08]  /*1a650*/  LDC R5, c[0x0][0x230] ;  /* 0x00008c00ff057b82 */ /* 0x000eb00000000800 */
[----:B------:R-:W-:Y:S01]  /*1a660*/  LDGSTS.E [R243+0x50008], desc[UR8][R20.64], !P5 ;  /* 0x5000800014f37fae */ /* 0x000fe2000e921848 */
[----:B------:R-:W-:Y:S01]  /*1a670*/  ISETP.GE.U32.AND P3, PT, R3, 0x7ffffe07, PT ;  /* 0x7ffffe070300780c */ /* 0x000fe20003f66070 */
[----:B------:R-:W-:Y:S01]  /*1a680*/  VIADD R7, R7, 0xfffffe85 ;  /* 0xfffffe8507077836 */ /* 0x000fe20000000000 */
[----:B------:R-:W2:Y:S01]  /*1a690*/  LDC R2, c[0x0][0x230] ;  /* 0x00008c00ff027b82 */ /* 0x000ea20000000800 */
[----:B------:R3:W-:Y:S04]  /*1a6a0*/  LDGSTS.E [R243+0x54008], desc[UR8][R18.64], !P5 ;  /* 0x5400800012f37fae */ /* 0x0007e8000e921848 */
[----:B------:R1:W-:Y:S01]  /*1a6b0*/  LDGSTS.E [R243+0x5000c], desc[UR8][R10.64], !P4 ;  /* 0x5000c0000af37fae */ /* 0x0003e2000e121848 */
[----:B------:R-:W-:-:S02]  /*1a6c0*/  IADD3 R6, R6, -0x17c, RZ ;  /* 0xfffffe8406067810 */ /* 0x000fc40007ffe0ff */
[----:B------:R-:W2:Y:S01]  /*1a6d0*/  LDC R4, c[0x0][0x230] ;  /* 0x00008c00ff047b82 */ /* 0x000ea20000000800 */
[----:B------:R1:W-:Y:S01]  /*1a6e0*/  LDGSTS.E [R243+0x5400c], desc[UR8][R8.64], !P4 ;  /* 0x5400c00008f37fae */ /* 0x0003e2000e121848 */
[----:B----4-:R-:W-:-:S06]  /*1a6f0*/  IMAD.WIDE R16, R251, 0x4, R16 ;  /* 0x00000004fb107825 */ /* 0x010fcc00078e0210 */
[----:B------:R-:W4:Y:S01]  /*1a700*/  LDC R3, c[0x0][0x230] ;  /* 0x00008c00ff037b82 */ /* 0x000f220000000800 */
[C---:B---3--:R-:W-:Y:S01]  /*1a710*/  IMAD.WIDE R18, R251.reuse, 0x4, R62 ;  /* 0x00000004fb127825 */ /* 0x048fe200078e023e */
[----:B------:R3:W-:Y:S04]  /*1a720*/  STL.64 [R1+0x668], R16 ;  /* 0x0006681001007387 */ /* 0x0007e80000100a00 */
[----:B------:R2:W-:Y:S04]  /*1a730*/  STL.64 [R1+0x658], R18 ;  /* 0x0006581201007387 */ /* 0x0005e80000100a00 */
[----:B------:R-:W-:Y:S01]  /*1a740*/  LDGSTS.E [R243+0x58000], desc[UR8][R16.64], !P1 ;  /* 0x5800000010f37fae */ /* 0x000fe2000c921848 */
[----:B-1----:R-:W-:-:S03]  /*1a750*/  IMAD.WIDE R10, R251, 0x4, R70 ;  /* 0x00000004fb0a7825 */ /* 0x002fc600078e0246 */
[----:B------:R1:W-:Y:S01]  /*1a760*/  LDGSTS.E [R243+0x5c000], desc[UR8][R18.64], !P1 ;  /* 0x5c00000012f37fae */ /* 0x0003e2000c921848 */
[----:B------:R-:W-:-:S03]  /*1a770*/  IMAD.WIDE R8, R251, 0x4, R12 ;  /* 0x00000004fb087825 */ /* 0x000fc600078e020c */
[----:B------:R4:W-:Y:S04]  /*1a780*/  LDGSTS.E [R243+0x58004], desc[UR8][R10.64], !P3 ;  /* 0x580040000af37fae */ /* 0x0009e8000d921848 */
[----:B------:R-:W4:Y:S04]  /*1a790*/  LDL.LU.64 R12, [R1+0xb58] ;  /* 0x000b5800010c7983 */ /* 0x000f280000300a00 */
[----:B------:R-:W4:Y:S04]  /*1a7a0*/  LDL.LU.64 R62, [R1+0xb50] ;  /* 0x000b5000013e7983 */ /* 0x000f280000300a00 */
[----:B------:R4:W-:Y:S04]  /*1a7b0*/  STL.64 [R1+0x648], R10 ;  /* 0x0006480a01007387 */ /* 0x0009e80000100a00 */
[----:B------:R4:W-:Y:S04]  /*1a7c0*/  STL.64 [R1+0x638], R8 ;  /* 0x0006380801007387 */ /* 0x0009e80000100a00 */
[----:B---3--:R-:W3:Y:S04]  /*1a7d0*/  LDL.LU.64 R16, [R1+0xb48] ;  /* 0x000b480001107983 */ /* 0x008ee80000300a00 */
[----:B------:R-:W3:Y:S04]  /*1a7e0*/  LDL.LU.64 R70, [R1+0xb40] ;  /* 0x000b400001467983 */ /* 0x000ee80000300a00 */
[----:B------:R4:W-:Y:S01]  /*1a7f0*/  LDGSTS.E [R243+0x5c004], desc[UR8][R8.64], !P3 ;  /* 0x5c00400008f37fae */ /* 0x0009e2000d921848 */
[----:B--2---:R-:W-:-:S04]  /*1a800*/  IMAD.WIDE R20, R251, 0x4, R14 ;  /* 0x00000004fb147825 */ /* 0x004fc800078e020e */
[C---:B-1----:R-:W-:Y:S01]  /*1a810*/  IMAD.WIDE R18, R251.reuse, 0x4, R66 ;  /* 0x00000004fb127825 */ /* 0x042fe200078e0242 */
[----:B------:R-:W-:Y:S04]  /*1a820*/  STL.64 [R1+0x628], R20 ;  /* 0x0006281401007387 */ /* 0x000fe80000100a00 */
[----:B------:R1:W-:Y:S04]  /*1a830*/  STL.64 [R1+0x618], R18 ;  /* 0x0006181201007387 */ /* 0x0003e80000100a00 */
[----:B------:R-:W2:Y:S04]  /*1a840*/  LDL.LU.64 R14, [R1+0xb38] ;  /* 0x000b3800010e7983 */ /* 0x000ea80000300a00 */
[----:B------:R-:W3:Y:S01]  /*1a850*/  LDL.LU.64 R66, [R1+0xb30] ;  /* 0x000b300001427983 */ /* 0x000ee20000300a00 */
[----:B----4-:R-:W-:-:S04]  /*1a860*/  IMAD.WIDE R10, R251, 0x4, R248 ;  /* 0x00000004fb0a7825 */ /* 0x010fc800078e02f8 */
[----:B------:R-:W-:Y:S01]  /*1a870*/  IMAD.WIDE R8, R251, 0x4, R246 ;  /* 0x00000004fb087825 */ /* 0x000fe200078e02f6 */
[----:B------:R3:W-:Y:S04]  /*1a880*/  STL.64 [R1+0x608], R10 ;  /* 0x0006080a01007387 */ /* 0x0007e80000100a00 */
[----:B------:R4:W-:Y:S04]  /*1a890*/  STL.64 [R1+0x5f8], R8 ;  /* 0x0005f80801007387 */ /* 0x0009e80000100a00 */
[----:B------:R-:W4:Y:S04]  /*1a8a0*/  LDL.LU.64 R248, [R1+0xb28] ;  /* 0x000b280001f87983 */ /* 0x000f280000300a00 */
[----:B------:R-:W4:Y:S01]  /*1a8b0*/  LDL.LU.64 R246, [R1+0xb20] ;  /* 0x000b200001f67983 */ /* 0x000f220000300a00 */
[----:B------:R-:W-:-:S02]  /*1a8c0*/  ISETP.GE.U32.AND P0, PT, R7, 0x7ffffe06, PT ;  /* 0x7ffffe060700780c */ /* 0x000fc40003f06070 */
[----:B------:R-:W-:Y:S01]  /*1a8d0*/  ISETP.GE.U32.AND P6, PT, R6, 0x7ffffe05, PT ;  /* 0x7ffffe050600780c */ /* 0x000fe20003fc6070 */
[----:B------:R-:W-:Y:S01]  /*1a8e0*/  VIADD R5, R5, 0xfffffee3 ;  /* 0xfffffee305057836 */ /* 0x000fe20000000000 */
[----:B------:R-:W4:Y:S04]  /*1a8f0*/  LDC R7, c[0x0][0x230] ;  /* 0x00008c00ff077b82 */ /* 0x000f280000000800 */
[----:B------:R-:W-:Y:S01]  /*1a900*/  ISETP.GE.U32.AND P5, PT, R5, 0x7ffffe64, PT ;  /* 0x7ffffe640500780c */ /* 0x000fe20003fa6070 */
[----:B------:R-:W-:-:S03]  /*1a910*/  VIADD R2, R2, 0xfffffee2 ;  /* 0xfffffee202027836 */ /* 0x000fc60000000000 */
[----:B------:R-:W4:Y:S01]  /*1a920*/  LDC R6, c[0x0][0x230] ;  /* 0x00008c00ff067b82 */ /* 0x000f220000000800 */
[----:B------:R-:W-:Y:S04]  /*1a930*/  LDGSTS.E [R243+0x58008], desc[UR8][R20.64], !P0 ;  /* 0x5800800014f37fae */ /* 0x000fe8000c121848 */
[----:B------:R1:W-:Y:S01]  /*1a940*/  LDGSTS.E [R243+0x5c008], desc[UR8][R18.64], !P0 ;  /* 0x5c00800012f37fae */ /* 0x0003e2000c121848 */
[----:B------:R-:W-:Y:S01]  /*1a950*/  IADD3 R4, R4, -0x11f, RZ ;  /* 0xfffffee104047810 */ /* 0x000fe20007ffe0ff */
[----:B------:R-:W-:Y:S01]  /*1a960*/  VIADD R3, R3, 0xfffffee0 ;  /* 0xfffffee003037836 */ /* 0x000fe20000000000 */
[----:B------:R-:W4:Y:S01]  /*1a970*/  LDC R5, c[0x0][0x230] ;  /* 0x00008c00ff057b82 */ /* 0x000f220000000800 */
[----:B------:R3:W-:Y:S04]  /*1a980*/  LDGSTS.E [R243+0x5800c], desc[UR8][R10.64], !P6 ;  /* 0x5800c0000af37fae */ /* 0x0007e8000f121848 */
[----:B------:R4:W-:Y:S01]  /*1a990*/  LDGSTS.E [R243+0x5c00c], desc[UR8][R8.64], !P6 ;  /* 0x5c00c00008f37fae */ /* 0x0009e2000f121848 */
[----:B------:R-:W-:Y:S01]  /*1a9a0*/  ISETP.GE.U32.AND P4, PT, R2, 0x7ffffe63, PT ;  /* 0x7ffffe630200780c */ /* 0x000fe20003f86070 */
[----:B------:R-:W-:-:S04]  /*1a9b0*/  IMAD.WIDE R12, R251, 0x4, R12 ;  /* 0x00000004fb0c7825 */ /* 0x000fc800078e020c */
[C---:B-1----:R-:W-:Y:S01]  /*1a9c0*/  IMAD.WIDE R18, R251.reuse, 0x4, R62 ;  /* 0x00000004fb127825 */ /* 0x042fe200078e023e */
[----:B------:R1:W-:Y:S03]  /*1a9d0*/  STL.64 [R1+0x7f0], R12 ;  /* 0x0007f00c01007387 */ /* 0x0003e60000100a00 */
[C---:B--2---:R-:W-:Y:S01]  /*1a9e0*/  IMAD.WIDE R20, R251.reuse, 0x4, R14 ;  /* 0x00000004fb147825 */ /* 0x044fe200078e020e */
[----:B------:R2:W-:Y:S01]  /*1a9f0*/  STL.64 [R1+0x7f8], R18 ;  /* 0x0007f81201007387 */ /* 0x0005e20000100a00 */
[----:B------:R-:W-:Y:S01]  /*1aa00*/  ISETP.GE.U32.AND P1, PT, R4, 0x7ffffe62, PT ;  /* 0x7ffffe620400780c */ /* 0x000fe20003f26070 */
[----:B------:R-:W2:Y:S01]  /*1aa10*/  LDC R2, c[0x0][0x230] ;  /* 0x00008c00ff027b82 */ /* 0x000ea20000000800 */
[C---:B---3--:R-:W-:Y:S01]  /*1aa20*/  IMAD.WIDE R10, R251.reuse, 0x4, R16 ;  /* 0x00000004fb0a7825 */ /* 0x048fe200078e0210 */
[----:B------:R-:W3:Y:S03]  /*1aa30*/  LDL.LU.64 R62, [R1+0x970] ;  /* 0x00097000013e7983 */ /* 0x000ee60000300a00 */
[C---:B----4-:R-:W-:Y:S01]  /*1aa40*/  IMAD.WIDE R8, R251.reuse, 0x4, R70 ;  /* 0x00000004fb087825 */ /* 0x050fe200078e0246 */
[----:B------:R-:W4:Y:S01]  /*1aa50*/  LDL.LU.64 R16, [R1+0x968] ;  /* 0x0009680001107983 */ /* 0x000f220000300a00 */
[----:B------:R-:W-:Y:S01]  /*1aa60*/  IADD3 R6, R6, -0x13e, RZ ;  /* 0xfffffec206067810 */ /* 0x000fe20007ffe0ff */
[----:B------:R-:W2:Y:S02]  /*1aa70*/  LDC R4, c[0x0][0x230] ;  /* 0x00008c00ff047b82 */ /* 0x000ea40000000800 */
[----:B------:R2:W-:Y:S04]  /*1aa80*/  STL.64 [R1+0x800], R10 ;  /* 0x0008000a01007387 */ /* 0x0005e80000100a00 */
[----:B------:R-:W-:Y:S04]  /*1aa90*/  LDGSTS.E [R244+0x40000], desc[UR8][R12.64], !P5 ;  /* 0x400000000cf47fae */ /* 0x000fe8000e921848 */
[----:B------:R2:W-:Y:S04]  /*1aaa0*/  STL.64 [R1+0x808], R8 ;  /* 0x0008080801007387 */ /* 0x0005e80000100a00 */
[----:B------:R2:W-:Y:S04]  /*1aab0*/  LDGSTS.E [R244+0x44000], desc[UR8][R18.64], !P5 ;  /* 0x4400000012f47fae */ /* 0x0005e8000e921848 */
[----:B-1----:R-:W4:Y:S04]  /*1aac0*/  LDL.LU.64 R12, [R1+0x960] ;  /* 0x00096000010c7983 */ /* 0x002f280000300a00 */
[----:B------:R-:W4:Y:S01]  /*1aad0*/  LDL.LU.64 R70, [R1+0x958] ;  /* 0x0009580001467983 */ /* 0x000f220000300a00 */
[----:B--2---:R-:W-:-:S03]  /*1aae0*/  IMAD.WIDE R18, R251, 0x4, R66 ;  /* 0x00000004fb127825 */ /* 0x004fc600078e0242 */
[----:B------:R-:W2:Y:S04]  /*1aaf0*/  LDL.LU.64 R14, [R1+0x950] ;  /* 0x00095000010e7983 */ /* 0x000ea80000300a00 */
[----:B------:R3:W-:Y:S04]  /*1ab00*/  STL.64 [R1+0x810], R20 ;  /* 0x0008101401007387 */ /* 0x0007e80000100a00 */
[----:B------:R1:W-:Y:S04]  /*1ab10*/  LDGSTS.E [R244+0x40004], desc[UR8][R10.64], !P4 ;  /* 0x400040000af47fae */ /* 0x0003e8000e121848 */
[----:B------:R-:W2:Y:S04]  /*1ab20*/  LDL.LU.64 R66, [R1+0x948] ;  /* 0x0009480001427983 */ /* 0x000ea80000300a00 */
[----:B------:R4:W-:Y:S01]  /*1ab30*/  STL.64 [R1+0x818], R18 ;  /* 0x0008181201007387 */ /* 0x0009e20000100a00 */
[----:B-1----:R-:W-:-:S03]  /*1ab40*/  IMAD.WIDE R10, R251, 0x4, R248 ;  /* 0x00000004fb0a7825 */ /* 0x002fc600078e02f8 */
[----:B------:R1:W-:Y:S04]  /*1ab50*/  LDGSTS.E [R244+0x44004], desc[UR8][R8.64], !P4 ;  /* 0x4400400008f47fae */ /* 0x0003e8000e121848 */
[----:B------:R-:W2:Y:S01]  /*1ab60*/  LDL.LU.64 R248, [R1+0x940] ;  /* 0x0009400001f87983 */ /* 0x000ea20000300a00 */
[----:B------:R-:W-:Y:S01]  /*1ab70*/  VIADD R7, R7, 0xfffffec3 ;  /* 0xfffffec307077836 */ /* 0x000fe20000000000 */
[----:B------:R-:W-:Y:S02]  /*1ab80*/  ISETP.GE.U32.AND P3, PT, R3, 0x7ffffe61, PT ;  /* 0x7ffffe610300780c */ /* 0x000fe40003f66070 */
[----:B------:R-:W-:Y:S01]  /*1ab90*/  ISETP.GE.U32.AND P6, PT, R6, 0x7ffffe43, PT ;  /* 0x7ffffe430600780c */ /* 0x000fe20003fc6070 */
[----:B------:R3:W-:Y:S01]  /*1aba0*/  LDGSTS.E [R244+0x40008], desc[UR8][R20.64], !P1 ;  /* 0x4000800014f47fae */ /* 0x0007e2000c921848 */
[----:B-1----:R-:W-:Y:S01]  /*1abb0*/  IMAD.WIDE R8, R251, 0x4, R246 ;  /* 0x00000004fb087825 */ /* 0x002fe200078e02f6 */
[----:B------:R-:W-:-:S02]  /*1abc0*/  ISETP.GE.U32.AND P0, PT, R7, 0x7ffffe44, PT ;  /* 0x7ffffe440700780c */ /* 0x000fc40003f06070 */
[----:B------:R-:W2:Y:S01]  /*1abd0*/  LDL.LU.64 R246, [R1+0x938] ;  /* 0x0009380001f67983 */ /* 0x000ea20000300a00 */
[----:B------:R-:W1:Y:S03]  /*1abe0*/  LDC R7, c[0x0][0x230] ;  /* 0x00008c00ff077b82 */ /* 0x000e660000000800 */
[----:B------:R4:W-:Y:S05]  /*1abf0*/  LDGSTS.E [R244+0x44008], desc[UR8][R18.64], !P1 ;  /* 0x4400800012f47fae */ /* 0x0009ea000c921848 */
[----:B------:R-:W1:Y:S01]  /*1ac00*/  LDC R6, c[0x0][0x230] ;  /* 0x00008c00ff067b82 */ /* 0x000e620000000800 */
[----:B------:R4:W-:Y:S04]  /*1ac10*/  STL.64 [R1+0x820], R10 ;  /* 0x0008200a01007387 */ /* 0x0009e80000100a00 */
[----:B------:R4:W-:Y:S01]  /*1ac20*/  LDGSTS.E [R244+0x4000c], desc[UR8][R10.64], !P3 ;  /* 0x4000c0000af47fae */ /* 0x0009e2000d921848 */
[----:B------:R-:W-:-:S02]  /*1ac30*/  VIADD R5, R5, 0xfffffec1 ;  /* 0xfffffec105057836 */ /* 0x000fc40000000000 */
[----:B------:R-:W2:Y:S01]  /*1ac40*/  LDC R3, c[0x0][0x230] ;  /* 0x00008c00ff037b82 */ /* 0x000ea20000000800 */
[----:B------:R4:W-:Y:S04]  /*1ac50*/  STL.64 [R1+0x828], R8 ;  /* 0x0008280801007387 */ /* 0x0009e80000100a00 */
[----:B------:R4:W-:Y:S01]  /*1ac60*/  LDGSTS.E [R244+0x4400c], desc[UR8][R8.64], !P3 ;  /* 0x4400c00008f47fae */ /* 0x0009e2000d921848 */
[----:B------:R-:W-:Y:S01]  /*1ac70*/  ISETP.GE.U32.AND P5, PT, R5, 0x7ffffe42, PT ;  /* 0x7ffffe420500780c */ /* 0x000fe20003fa6070 */
[----:B-1----:R-:W-:Y:S02]  /*1ac80*/  VIADD R7, R7, 0xfffffea1 ;  /* 0xfffffea107077836 */ /* 0x002fe40000000000 */
[----:B------:R-:W-:Y:S01]  /*1ac90*/  VIADD R2, R2, 0xfffffec0 ;  /* 0xfffffec002027836 */ /* 0x000fe20000000000 */
[----:B------:R-:W-:Y:S01]  /*1aca0*/  IADD3 R4, R4, -0x15d, RZ ;  /* 0xfffffea304047810 */ /* 0x000fe20007ffe0ff */
[----:B------:R-:W1:Y:S01]  /*1acb0*/  S2R R61, SR_TID.X ;  /* 0x00000000003d7919 */ /* 0x000e620000002100 */
[----:B------:R-:W1:Y:S01]  /*1acc0*/  LDC R5, c[0x0][0x230] ;  /* 0x00008c00ff057b82 */ /* 0x000e620000000800 */
[----:B------:R-:W-:Y:S01]  /*1acd0*/  IADD3 R6, R6, -0x160, RZ ;  /* 0xfffffea006067810 */ /* 0x000fe20007ffe0ff */
[----:B---3--:R-:W-:-:S04]  /*1ace0*/  IMAD.WIDE R20, R251, 0x4, R62 ;  /* 0x00000004fb147825 */ /* 0x008fc800078e023e */
[C---:B----4-:R-:W-:Y:S01]  /*1acf0*/  IMAD.WIDE R18, R251.reuse, 0x4, R16 ;  /* 0x00000004fb127825 */ /* 0x050fe200078e0210 */
[----:B------:R-:W-:Y:S04]  /*1ad00*/  STL.64 [R1+0x830], R20 ;  /* 0x0008301401007387 */ /* 0x000fe80000100a00 */
[----:B------:R-:W3:Y:S04]  /*1ad10*/  LDL.LU.64 R16, [R1+0x568] ;  /* 0x0005680001107983 */ /* 0x000ee80000300a00 */
[----:B------:R-:W-:Y:S04]  /*1ad20*/  STL.64 [R1+0x838], R18 ;  /* 0x0008381201007387 */ /* 0x000fe80000100a00 */
[----:B------:R-:W-:Y:S04]  /*1ad30*/  LDGSTS.E [R244+0x48000], desc[UR8][R20.64], !P0 ;  /* 0x4800000014f47fae */ /* 0x000fe8000c121848 */
[----:B------:R-:W-:Y:S01]  /*1ad40*/  LDGSTS.E [R244+0x4c000], desc[UR8][R18.64], !P0 ;  /* 0x4c00000012f47fae */ /* 0x000fe2000c121848 */
[----:B------:R-:W-:-:S03]  /*1ad50*/  IMAD.WIDE R10, R251, 0x4, R12 ;  /* 0x00000004fb0a7825 */ /* 0x000fc600078e020c */
[----:B------:R-:W4:Y:S01]  /*1ad60*/  LDL.LU.64 R12, [R1+0x558] ;  /* 0x00055800010c7983 */ /* 0x000f220000300a00 */
[----:B------:R-:W-:-:S03]  /*1ad70*/  IMAD.WIDE R8, R251, 0x4, R70 ;  /* 0x00000004fb087825 */ /* 0x000fc600078e0246 */
[----:B------:R1:W-:Y:S04]  /*1ad80*/  STL.64 [R1+0x840], R10 ;  /* 0x0008400a01007387 */ /* 0x0003e80000100a00 */
[----:B------:R-:W4:Y:S04]  /*1ad90*/  LDL.LU.64 R62, [R1+0x548] ;  /* 0x00054800013e7983 */ /* 0x000f280000300a00 */
[----:B------:R-:W4:Y:S01]  /*1ada0*/  LDL.LU.64 R70, [R1+0x538] ;  /* 0x0005380001467983 */ /* 0x000f220000300a00 */
[----:B--2---:R-:W-:-:S03]  /*1adb0*/  IMAD.WIDE R14, R251, 0x4, R14 ;  /* 0x00000004fb0e7825 */ /* 0x004fc600078e020e */
[----:B------:R1:W-:Y:S01]  /*1adc0*/  LDGSTS.E [R244+0x48004], desc[UR8][R10.64], !P6 ;  /* 0x480040000af47fae */ /* 0x0003e2000f121848 */
[----:B------:R-:W-:-:S03]  /*1add0*/  ISETP.GE.U32.AND P0, PT, R7, 0x7ffffe22, PT ;  /* 0x7ffffe220700780c */ /* 0x000fc60003f06070 */
[----:B------:R2:W-:Y:S04]  /*1ade0*/  STL.64 [R1+0x848], R8 ;  /* 0x0008480801007387 */ /* 0x0005e80000100a00 */
[----:B------:R2:W-:Y:S01]  /*1adf0*/  LDGSTS.E [R244+0x4c004], desc[UR8][R8.64], !P6 ;  /* 0x4c00400008f47fae */ /* 0x0005e2000f121848 */
[----:B------:R-:W-:Y:S01]  /*1ae00*/  ISETP.GE.U32.AND P6, PT, R6, 0x7ffffe21, PT ;  /* 0x7ffffe210600780c */ /* 0x000fe20003fc6070 */
[C---:B-1----:R-:W-:Y:S02]  /*1ae10*/  IMAD.WIDE R10, R251.reuse, 0x4, R66 ;  /* 0x00000004fb0a7825 */ /* 0x042fe400078e0242 */
[----:B------:R1:W-:Y:S02]  /*1ae20*/  STL.64 [R1+0x850], R14 ;  /* 0x0008500e01007387 */ /* 0x0003e40000100a00 */
[----:B--2---:R-:W-:-:S02]  /*1ae30*/  IMAD.WIDE R8, R251, 0x4, R248 ;  /* 0x00000004fb087825 */ /* 0x004fc400078e02f8 */
[----:B------:R-:W-:Y:S04]  /*1ae40*/  STL.64 [R1+0x858], R10 ;  /* 0x0008580a01007387 */ /* 0x000fe80000100a00 */
[----:B------:R-:W-:Y:S01]  /*1ae50*/  LDGSTS.E [R244+0x48008], desc[UR8][R14.64], !P5 ;  /* 0x480080000ef47fae */ /* 0x000fe2000e921848 */
[----:B------:R-:W-:-:S03]  /*1ae60*/  IMAD.WIDE R6, R251, 0x4, R246 ;  /* 0x00000004fb067825 */ /* 0x000fc600078e02f6 */
[----:B------:R-:W-:Y:S01]  /*1ae70*/  STL.64 [R1+0x860], R8 ;  /* 0x0008600801007387 */ /* 0x000fe20000100a00 */
[----:B------:R-:W-:Y:S02]  /*1ae80*/  ISETP.GE.U32.AND P4, PT, R2, 0x7ffffe41, PT ;  /* 0x7ffffe410200780c */ /* 0x000fe40003f86070 */
[----:B------:R-:W-:Y:S01]  /*1ae90*/  ISETP.GE.U32.AND P1, PT, R4, 0x7ffffe24, PT ;  /* 0x7ffffe240400780c */ /* 0x000fe20003f26070 */
[----:B------:R-:W-:Y:S01]  /*1aea0*/  LDGSTS.E [R244+0x4c008], desc[UR8][R10.64], !P5 ;  /* 0x4c0080000af47fae */ /* 0x000fe2000e921848 */
[----:B------:R-:W-:Y:S01]  /*1aeb0*/  VIADD R3, R3, 0xfffffea2 ;  /* 0xfffffea203037836 */ /* 0x000fe20000000000 */
[----:B------:R-:W2:Y:S02]  /*1aec0*/  LDC R4, c[0x0][0x230] ;  /* 0x00008c00ff047b82 */ /* 0x000ea40000000800 */
[----:B-1----:R-:W2:Y:S04]  /*1aed0*/  LDL.LU.64 R14, [R1+0x528] ;  /* 0x00052800010e7983 */ /* 0x002ea80000300a00 */
[----:B------:R1:W-:Y:S01]  /*1aee0*/  STL.64 [R1+0x868], R6 ;  /* 0x0008680601007387 */ /* 0x0003e20000100a00 */
[----:B------:R-:W-:Y:S01]  /*1aef0*/  LOP3.LUT R61, R61, 0x7f, RZ, 0xc0, !PT ;  /* 0x0000007f3d3d7812 */ /* 0x000fe200078ec0ff */
[----:B------:R-:W2:Y:S02]  /*1af00*/  LDC R2, c[0x0][0x230] ;  /* 0x00008c00ff027b82 */ /* 0x000ea40000000800 */
[----:B------:R-:W2:Y:S04]  /*1af10*/  LDL.LU.64 R66, [R1+0x518] ;  /* 0x0005180001427983 */ /* 0x000ea80000300a00 */
[----:B------:R-:W2:Y:S04]  /*1af20*/  LDL.LU.64 R248, [R1+0x508] ;  /* 0x0005080001f87983 */ /* 0x000ea80000300a00 */
[----:B------:R-:W2:Y:S04]  /*1af30*/  LDL.LU.64 R246, [R1+0x4f8] ;  /* 0x0004f80001f67983 */ /* 0x000ea80000300a00 */
[----:B------:R-:W-:Y:S04]  /*1af40*/  LDGSTS.E [R244+0x4800c], desc[UR8][R8.64], !P4 ;  /* 0x4800c00008f47fae */ /* 0x000fe8000e121848 */
[----:B------:R1:W-:Y:S01]  /*1af50*/  LDGSTS.E [R244+0x4c00c], desc[UR8][R6.64], !P4 ;  /* 0x4c00c00006f47fae */ /* 0x0003e2000e121848 */
[----:B------:R-:W-:Y:S01]  /*1af60*/  ISETP.GE.U32.AND P3, PT, R3, 0x7ffffe23, PT ;  /* 0x7ffffe230300780c */ /* 0x000fe20003f66070 */
[C---:B---3--:R-:W-:Y:S01]  /*1af70*/  IMAD.WIDE R16, R251.reuse, 0x4, R16 ;  /* 0x00000004fb107825 */ /* 0x048fe200078e0210 */
[----:B-1----:R-:W1:Y:S04]  /*1af80*/  LDC R6, c[0x0][0x230] ;  /* 0x00008c00ff067b82 */ /* 0x002e680000000800 */
[----:B------:R3:W-:Y:S04]  /*1af90*/  STL.64 [R1+0x568], R16 ;  /* 0x0005681001007387 */ /* 0x0007e80000100a00 */
[----:B------:R-:W-:Y:S01]  /*1afa0*/  LDGSTS.E [R244+0x50000], desc[UR8][R16.64], !P1 ;  /* 0x5000000010f47fae */ /* 0x000fe2000c921848 */
[C---:B----4-:R-:W-:Y:S01]  /*1afb0*/  IMAD.WIDE R12, R251.reuse, 0x4, R12 ;  /* 0x00000004fb0c7825 */ /* 0x050fe200078e020c */
[----:B------:R-:W4:Y:S03]  /*1afc0*/  LDC R3, c[0x0][0x230] ;  /* 0x00008c00ff037b82 */ /* 0x000f260000000800 */
[C---:B------:R-:W-:Y:S01]  /*1afd0*/  IMAD.WIDE R10, R251.reuse, 0x4, R62 ;  /* 0x00000004fb0a7825 */ /* 0x040fe200078e023e */
[----:B------:R1:W-:Y:S03]  /*1afe0*/  STL.64 [R1+0x558], R12 ;  /* 0x0005580c01007387 */ /* 0x0003e60000100a00 */
[C---:B------:R-:W-:Y:S01]  /*1aff0*/  IMAD.WIDE R8, R251.reuse, 0x4, R70 ;  /* 0x00000004fb087825 */ /* 0x040fe200078e0246 */
[----:B------:R2:W-:Y:S04]  /*1b000*/  STL.64 [R1+0x548], R10 ;  /* 0x0005480a01007387 */ /* 0x0005e80000100a00 */
[----:B---3--:R-:W3:Y:S04]  /*1b010*/  LDL.LU.64 R16, [R1+0x4e8] ;  /* 0x0004e80001107983 */ /* 0x008ee80000300a00 */
[----:B------:R-:W-:Y:S04]  /*1b020*/  LDGSTS.E [R244+0x54000], desc[UR8][R12.64], !P1 ;  /* 0x540000000cf47fae */ /* 0x000fe8000c921848 */
[----:B------:R4:W-:Y:S04]  /*1b030*/  STL.64 [R1+0x538], R8 ;  /* 0x0005380801007387 */ /* 0x0009e80000100a00 */
[----:B------:R4:W-:Y:S04]  /*1b040*/  LDGSTS.E [R244+0x50004], desc[UR8][R10.64], !P3 ;  /* 0x500040000af47fae */ /* 0x0009e8000d921848 */
[----:B-1----:R-:W3:Y:S04]  /*1b050*/  LDL.LU.64 R12, [R1+0x4d8] ;  /* 0x0004d800010c7983 */ /* 0x002ee80000300a00 */
[----:B------:R-:W3:Y:S04]  /*1b060*/  LDL.LU.64 R62, [R1+0x4c8] ;  /* 0x0004c800013e7983 */ /* 0x000ee80000300a00 */
[----:B------:R-:W3:Y:S04]  /*1b070*/  LDL.LU.64 R70, [R1+0x4b8] ;  /* 0x0004b80001467983 */ /* 0x000ee80000300a00 */
[----:B------:R1:W-:Y:S01]  /*1b080*/  LDGSTS.E [R244+0x54004], desc[UR8][R8.64], !P3 ;  /* 0x5400400008f47fae */ /* 0x0003e2000d921848 */
[----:B--2---:R-:W-:-:S04]  /*1b090*/  IMAD.WIDE R22, R251, 0x4, R14 ;  /* 0x00000004fb167825 */ /* 0x004fc800078e020e */
[C---:B------:R-:W-:Y:S01]  /*1b0a0*/  IMAD.WIDE R20, R251.reuse, 0x4, R66 ;  /* 0x00000004fb147825 */ /* 0x040fe200078e0242 */
[----:B------:R-:W-:Y:S03]  /*1b0b0*/  STL.64 [R1+0x528], R22 ;  /* 0x0005281601007387 */ /* 0x000fe60000100a00 */
[C---:B----4-:R-:W-:Y:S01]  /*1b0c0*/  IMAD.WIDE R10, R251.reuse, 0x4, R248 ;  /* 0x00000004fb0a7825 */ /* 0x050fe200078e02f8 */
[----:B------:R-:W-:Y:S03]  /*1b0d0*/  STL.64 [R1+0x518], R20 ;  /* 0x0005181401007387 */ /* 0x000fe60000100a00 */
[----:B-1----:R-:W-:Y:S01]  /*1b0e0*/  IMAD.WIDE R8, R251, 0x4, R246 ;  /* 0x00000004fb087825 */ /* 0x002fe200078e02f6 */
[----:B------:R-:W2:Y:S04]  /*1b0f0*/  LDL.LU.64 R14, [R1+0x4a8] ;  /* 0x0004a800010e7983 */ /* 0x000ea80000300a00 */
[----:B------:R-:W4:Y:S04]  /*1b100*/  LDL.LU.64 R66, [R1+0x498] ;  /* 0x0004980001427983 */ /* 0x000f280000300a00 */
[----:B------:R1:W-:Y:S04]  /*1b110*/  STL.64 [R1+0x508], R10 ;  /* 0x0005080a01007387 */ /* 0x0003e80000100a00 */
[----:B------:R3:W-:Y:S04]  /*1b120*/  STL.64 [R1+0x878], R8 ;  /* 0x0008780801007387 */ /* 0x0007e80000100a00 */
[----:B------:R-:W4:Y:S04]  /*1b130*/  LDL.LU.64 R248, [R1+0x468] ;  /* 0x0004680001f87983 */ /* 0x000f280000300a00 */
[----:B------:R-:W4:Y:S01]  /*1b140*/  LDL.LU.64 R246, [R1+0x460] ;  /* 0x0004600001f67983 */ /* 0x000f220000300a00 */
[----:B------:R-:W-:-:S02]  /*1b150*/  VIADD R18, R4, 0xfffffe80 ;  /* 0xfffffe8004127836 */ /* 0x000fc40000000000 */
[----:B------:R-:W-:Y:S01]  /*1b160*/  VIADD R5, R5, 0xfffffe83 ;  /* 0xfffffe8305057836 */ /* 0x000fe20000000000 */
[----:B------:R-:W-:Y:S01]  /*1b170*/  LDGSTS.E [R244+0x50008], desc[UR8][R22.64], !P0 ;  /* 0x5000800016f47fae */ /* 0x000fe2000c121848 */
[----:B------:R-:W4:Y:S01]  /*1b180*/  LDC R4, c[0x0][0x230] ;  /* 0x00008c00ff047b82 */ /* 0x000f220000000800 */
[----:B------:R-:W-:Y:S02]  /*1b190*/  ISETP.GE.AND P1, PT, R61, R18, PT ;  /* 0x000000123d00720c */ /* 0x000fe40003f26270 */
[----:B------:R-:W-:Y:S01]  /*1b1a0*/  ISETP.GE.U32.AND P5, PT, R5, 0x7ffffe04, PT ;  /* 0x7ffffe040500780c */ /* 0x000fe20003fa6070 */
[----:B------:R-:W-:Y:S04]  /*1b1b0*/  LDGSTS.E [R244+0x54008], desc[UR8][R20.64], !P0 ;  /* 0x5400800014f47fae */ /* 0x000fe8000c121848 */
[----:B------:R-:W1:Y:S01]  /*1b1c0*/  LDC R61, c[0x0][0x230] ;  /* 0x00008c00ff3d7b82 */ /* 0x000e620000000800 */
[----:B------:R-:W-:Y:S01]  /*1b1d0*/  SEL R7, RZ, 0x4, P1 ;  /* 0x00000004ff077807 */ /* 0x000fe20000800000 */
[----:B------:R1:W-:Y:S01]  /*1b1e0*/  LDGSTS.E [R244+0x5000c], desc[UR8][R10.64], !P6 ;  /* 0x5000c0000af47fae */ /* 0x0003e2000f121848 */
[----:B------:R-:W-:-:S03]  /*1b1f0*/  VIADD R2, R2, 0xfffffe82 ;  /* 0xfffffe8202027836 */ /* 0x000fc60000000000 */
[----:B------:R3:W-:Y:S02]  /*1b200*/  LDGSTS.E [R244+0x5400c], desc[UR8][R8.64], !P6 ;  /* 0x5400c00008f47fae */ /* 0x0007e4000f121848 */
[----:B------:R-:W1:Y:S02]  /*1b210*/  LDC R5, c[0x0][0x230] ;  /* 0x00008c00ff057b82 */ /* 0x000e640000000800 */
[----:B-1----:R-:W-:-:S05]  /*1b220*/  VIADD R61, R61, 0x7f ;  /* 0x0000007f3d3d7836 */ /* 0x002fca0000000000 */
[----:B------:R-:W-:-:S04]  /*1b230*/  ISETP.GT.AND P1, PT, R61, 0x1ff, PT ;  /* 0x000001ff3d00780c */ /* 0x000fc80003f24270 */
[----:B------:R-:W-:Y:S01]  /*1b240*/  SEL R7, R7, RZ, P1 ;  /* 0x000000ff07077207 */ /* 0x000fe20000800000 */
[----:B------:R-:W-:-:S03]  /*1b250*/  VIADD R10, R6, 0xfffffe7e ;  /* 0xfffffe7e060a7836 */ /* 0x000fc60000000000 */
[----:B------:R-:W-:Y:S02]  /*1b260*/  ISETP.NE.U32.AND P1, PT, R7, RZ, PT ;  /* 0x000000ff0700720c */ /* 0x000fe40003f25070 */
[----:B------:R-:W-:Y:S02]  /*1b270*/  ISETP.GE.U32.AND P4, PT, R2, 0x7ffffe03, PT ;  /* 0x7ffffe030200780c */ /* 0x000fe40003f86070 */
[----:B------:R-:W-:Y:S01]  /*1b280*/  ISETP.GE.U32.AND P0, PT, R18, 0x7ffffe01, PT ;  /* 0x7ffffe011200780c */ /* 0x000fe20003f06070 */
[----:B------:R-:W-:Y:S01]  /*1b290*/  VIADD R5, R5, 0xfffffe7d ;  /* 0xfffffe7d05057836 */ /* 0x000fe20000000000 */
[----:B------:R-:W-:Y:S01]  /*1b2a0*/  IADD3 R3, R3, -0x17f, RZ ;  /* 0xfffffe8103037810 */ /* 0x000fe20007ffe0ff */
[----:B------:R-:W1:Y:S03]  /*1b2b0*/  LDC R2, c[0x0][0x230] ;  /* 0x00008c00ff027b82 */ /* 0x000e660000000800 */
[----:B------:R-:W-:-:S05]  /*1b2c0*/  ISETP.GE.U32.AND P3, PT, R3, 0x7ffffe02, PT ;  /* 0x7ffffe020300780c */ /* 0x000fca0003f66070 */
[----:B------:R-:W1:Y:S01]  /*1b2d0*/  LDC R3, c[0x0][0x230] ;  /* 0x00008c00ff037b82 */ /* 0x000e620000000800 */
[----:B---3--:R-:W-:-:S05]  /*1b2e0*/  IMAD.WIDE R16, R251, 0x4, R16 ;  /* 0x00000004fb107825 */ /* 0x008fca00078e0210 */
[----:B------:R-:W-:Y:S04]  /*1b2f0*/  STL.64 [R1+0x4e8], R16 ;  /* 0x0004e81001007387 */ /* 0x000fe80000100a00 */
[----:B------:R-:W-:Y:S01]  /*1b300*/  LDGSTS.E [R244+0x58000], desc[UR8][R16.64], !P5 ;  /* 0x5800000010f47fae */ /* 0x000fe2000e921848 */
[----:B------:R-:W-:-:S04]  /*1b310*/  IMAD.WIDE R12, R251, 0x4, R12 ;  /* 0x00000004fb0c7825 */ /* 0x000fc800078e020c */
[C---:B------:R-:W-:Y:S01]  /*1b320*/  IMAD.WIDE R8, R251.reuse, 0x4, R62 ;  /* 0x00000004fb087825 */ /* 0x040fe200078e023e */
[----:B------:R3:W-:Y:S03]  /*1b330*/  STL.64 [R1+0x870], R12 ;  /* 0x0008700c01007387 */ /* 0x0007e60000100a00 */
[C---:B------:R-:W-:Y:S01]  /*1b340*/  IMAD.WIDE R6, R251.reuse, 0x4, R70 ;  /* 0x00000004fb067825 */ /* 0x040fe200078e0246 */
[----:B------:R1:W-:Y:S04]  /*1b350*/  STL.64 [R1+0x4c8], R8 ;  /* 0x0004c80801007387 */ /* 0x0003e80000100a00 */
[----:B------:R1:W-:Y:S04]  /*1b360*/  STL.64 [R1+0x4f8], R6 ;  /* 0x0004f80601007387 */ /* 0x0003e80000100a00 */
[----:B------:R-:W3:Y:S04]  /*1b370*/  LDL.LU.64 R64, [R1+0x458] ;  /* 0x0004580001407983 */ /* 0x000ee80000300a00 */
[----:B------:R-:W3:Y:S04]  /*1b380*/  LDL.LU.64 R20, [R1+0x450] ;  /* 0x0004500001147983 */ /* 0x000ee80000300a00 */
[----:B------:R-:W3:Y:S04]  /*1b390*/  LDL.LU.64 R74, [R1+0x448] ;  /* 0x00044800014a7983 */ /* 0x000ee80000300a00 */
[----:B------:R-:W3:Y:S04]  /*1b3a0*/  LDL.LU.64 R18, [R1+0x418] ;  /* 0x0004180001127983 */ /* 0x000ee80000300a00 */
[----:B------:R-:W-:Y:S01]  /*1b3b0*/  LDGSTS.E [R244+0x5c000], desc[UR8][R12.64], !P5 ;  /* 0x5c0000000cf47fae */ /* 0x000fe2000e921848 */
[----:B------:R-:W-:Y:S01]  /*1b3c0*/  ISETP.GE.U32.AND P5, PT, R10, 0x7ffffdff, PT ;  /* 0x7ffffdff0a00780c */ /* 0x000fe20003fa6070 */
[----:B--2---:R-:W-:-:S02]  /*1b3d0*/  IMAD.WIDE R14, R251, 0x4, R14 ;  /* 0x00000004fb0e7825 */ /* 0x004fc400078e020e */
[----:B------:R1:W-:Y:S02]  /*1b3e0*/  LDGSTS.E [R244+0x58004], desc[UR8][R8.64], !P4 ;  /* 0x5800400008f47fae */ /* 0x0003e4000e121848 */
[----:B----4-:R-:W-:Y:S02]  /*1b3f0*/  IMAD.WIDE R10, R251, 0x4, R66 ;  /* 0x00000004fb0a7825 */ /* 0x010fe400078e0242 */
[----:B------:R2:W-:Y:S01]  /*1b400*/  LDGSTS.E [R244+0x5c004], desc[UR8][R6.64], !P4 ;  /* 0x5c00400006f47fae */ /* 0x0005e2000e121848 */
[----:B------:R-:W-:-:S03]  /*1b410*/  ISETP.GE.U32.AND P4, PT, R5, 0x7ffffdfe, PT ;  /* 0x7ffffdfe0500780c */ /* 0x000fc60003f86070 */
[----:B---3--:R-:W3:Y:S01]  /*1b420*/  LDL.LU.64 R12, [R1+0x410] ;  /* 0x00041000010c7983 */ /* 0x008ee20000300a00 */
[----:B-1----:R-:W-:-:S03]  /*1b430*/  IADD3 R8, R4, -0x184, RZ ;  /* 0xfffffe7c04087810 */ /* 0x002fc60007ffe0ff */
[----:B------:R1:W-:Y:S01]  /*1b440*/  STL.64 [R1+0x4a8], R14 ;  /* 0x0004a80e01007387 */ /* 0x0003e20000100a00 */
[----:B--2---:R-:W-:-:S03]  /*1b450*/  IMAD.WIDE R6, R251, 0x4, R248 ;  /* 0x00000004fb067825 */ /* 0x004fc600078e02f8 */
[----:B------:R-:W2:Y:S01]  /*1b460*/  LDL.LU.64 R62, [R1+0x408] ;  /* 0x00040800013e7983 */ /* 0x000ea20000300a00 */
[----:B------:R-:W-:-:S03]  /*1b470*/  IMAD.WIDE R4, R251, 0x4, R246 ;  /* 0x00000004fb047825 */ /* 0x000fc600078e02f6 */
[----:B------:R-:W-:Y:S04]  /*1b480*/  STL.64 [R1+0x4d8], R10 ;  /* 0x0004d80a01007387 */ /* 0x000fe80000100a00 */
[----:B------:R-:W-:Y:S04]  /*1b490*/  STL.64 [R1+0x12f8], R250 ;  /* 0x0012f8fa01007387 */ /* 0x000fe80000100a00 */
[----:B------:R-:W-:Y:S04]  /*1b4a0*/  STL.64 [R1+0x498], R6 ;  /* 0x0004980601007387 */ /* 0x000fe80000100a00 */
[----:B------:R-:W4:Y:S04]  /*1b4b0*/  LDL.LU.64 R70, [R1+0x3d8] ;  /* 0x0003d80001467983 */ /* 0x000f280000300a00 */
[----:B------:R-:W-:Y:S04]  /*1b4c0*/  STL.64 [R1+0x4b8], R4 ;  /* 0x0004b80401007387 */ /* 0x000fe80000100a00 */
[----:B------:R-:W4:Y:S04]  /*1b4d0*/  LDL.LU.64 R66, [R1+0x3d0] ;  /* 0x0003d00001427983 */ /* 0x000f280000300a00 */
[----:B------:R-:W4:Y:S04]  /*1b4e0*/  LDL.LU.64 R246, [R1+0x3c8] ;  /* 0x0003c80001f67983 */ /* 0x000f280000300a00 */
[----:B------:R-:W-:Y:S04]  /*1b4f0*/  STL.64 [R1+0x1300], R244 ;  /* 0x001300f401007387 */ /* 0x000fe80000100a00 */
[----:B------:R-:W4:Y:S04]  /*1b500*/  LDL.LU.64 R16, [R1+0x398] ;  /* 0x0003980001107983 */ /* 0x000f280000300a00 */
[----:B------:R-:W-:Y:S01]  /*1b510*/  LDGSTS.E [R244+0x58008], desc[UR8][R14.64], !P3 ;  /* 0x580080000ef47fae */ /* 0x000fe2000d921848 */
[----:B------:R-:W-:Y:S01]  /*1b520*/  IADD3 R2, R2, -0x181, RZ ;  /* 0xfffffe7f02027810 */ /* 0x000fe20007ffe0ff */
[----:B------:R-:W-:-:S02]  /*1b530*/  VIADD R3, R3, 0xfffffe5f ;  /* 0xfffffe5f03037836 */ /* 0x000fc40000000000 */
[----:B------:R-:W-:Y:S04]  /*1b540*/  LDGSTS.E [R244+0x5c008], desc[UR8][R10.64], !P3 ;  /* 0x5c0080000af47fae */ /* 0x000fe8000d921848 */
[----:B-1----:R-:W4:Y:S04]  /*1b550*/  LDL.LU.64 R14, [R1+0x390] ;  /* 0x00039000010e7983 */ /* 0x002f280000300a00 */
[----:B------:R-:W4:Y:S01]  /*1b560*/  LDL.LU.64 R248, [R1+0x388] ;  /* 0x0003880001f87983 */ /* 0x000f220000300a00 */
[----:B------:R-:W-:Y:S02]  /*1b570*/  ISETP.GE.U32.AND P6, PT, R2, 0x7ffffe00, PT ;  /* 0x7ffffe000200780c */ /* 0x000fe40003fc6070 */
[----:B------:R-:W1:Y:S01]  /*1b580*/  LDC R2, c[0x0][0x230] ;  /* 0x00008c00ff027b82 */ /* 0x000e620000000800 */
[----:B------:R-:W-:Y:S04]  /*1b590*/  LDGSTS.E [R244+0x5800c], desc[UR8][R6.64], !P0 ;  /* 0x5800c00006f47fae */ /* 0x000fe8000c121848 */
[----:B------:R1:W-:Y:S01]  /*1b5a0*/  LDGSTS.E [R244+0x5c00c], desc[UR8][R4.64], !P0 ;  /* 0x5c00c00004f47fae */ /* 0x0003e2000c121848 */
[----:B------:R-:W-:Y:S01]  /*1b5b0*/  ISETP.GE.U32.AND P0, PT, R3, 0x7ffffde0, PT ;  /* 0x7ffffde00300780c */ /* 0x000fe20003f06070 */
[----:B------:R-:W-:-:S04]  /*1b5c0*/  IMAD.WIDE R208, R252, 0x4, R20 ;  /* 0x00000004fcd07825 */ /* 0x000fc800078e0214 */
[----:B------:R-:W-:-:S04]  /*1b5d0*/  IMAD.WIDE R178, R252, 0x4, R74 ;  /* 0x00000004fcb27825 */ /* 0x000fc800078e024a */
[----:B---3--:R-:W-:-:S04]  /*1b5e0*/  IMAD.WIDE R206, R252, 0x4, R12 ;  /* 0x00000004fcce7825 */ /* 0x008fc800078e020c */
[----:B--2---:R-:W-:-:S04]  /*1b5f0*/  IMAD.WIDE R176, R252, 0x4, R62 ;  /* 0x00000004fcb07825 */ /* 0x004fc800078e023e */
[----:B----4-:R-:W-:-:S04]  /*1b600*/  IMAD.WIDE R204, R252, 0x4, R66 ;  /* 0x00000004fccc7825 */ /* 0x010fc800078e0242 */
[----:B------:R-:W-:Y:S01]  /*1b610*/  IMAD.WIDE R174, R252, 0x4, R246 ;  /* 0x00000004fcae7825 */ /* 0x000fe200078e02f6 */
[----:B------:R-:W-:Y:S01]  /*1b620*/  ISETP.GE.U32.AND P3, PT, R8, 0x7ffffdfd, PT ;  /* 0x7ffffdfd0800780c */ /* 0x000fe20003f66070 */
[----:B------:R-:W0:Y:S02]  /*1b630*/  LDGDEPBAR ;  /* 0x00000000000079af */ /* 0x000e240000000000 */
[----:B-1----:R-:W-:Y:S02]  /*1b640*/  VIADD R61, R2, 0xfffffe5e ;  /* 0xfffffe5e023d7836 */ /* 0x002fe40000000000 */
[----:B------:R-:W-:-:S03]  /*1b650*/  IMAD.WIDE R2, R252, 0x4, R64 ;  /* 0x00000004fc027825 */ /* 0x000fc600078e0240 */
[----:B------:R-:W-:Y:S04]  /*1b660*/  STL.64 [R1+0x1308], R60 ;  /* 0x0013083c01007387 */ /* 0x000fe80000100a00 */
[----:B------:R1:W-:Y:S04]  /*1b670*/  STL.64 [R1+0xb58], R2 ;  /* 0x000b580201007387 */ /* 0x0003e80000100a00 */
[----:B------:R-:W2:Y:S01]  /*1b680*/  LDL.LU.64 R64, [R1+0x358] ;  /* 0x0003580001407983 */ /* 0x000ea20000300a00 */
[----:B-1----:R-:W-:-:S05]  /*1b690*/  IMAD.WIDE R2, R252, 0x4, R18 ;  /* 0x00000004fc027825 */ /* 0x002fca00078e0212 */
[----:B------:R-:W-:Y:S04]  /*1b6a0*/  STL.64 [R1+0xb70], R2 ;  /* 0x000b700201007387 */ /* 0x000fe80000100a00 */
[----:B------:R-:W3:Y:S04]  /*1b6b0*/  LDL.LU.64 R18, [R1+0x350] ;  /* 0x0003500001127983 */ /* 0x000ee80000300a00 */
[----:B------:R-:W4:Y:S04]  /*1b6c0*/  LDL.LU.64 R12, [R1+0x348] ;  /* 0x00034800010c7983 */ /* 0x000f280000300a00 */
[----:B------:R-:W-:Y:S04]  /*1b6d0*/  STL.64 [R1+0xb50], R208 ;  /* 0x000b50d001007387 */ /* 0x000fe80000100a00 */
[----:B------:R-:W-:Y:S04]  /*1b6e0*/  STL.64 [R1+0x1310], R208 ;  /* 0x001310d001007387 */ /* 0x000fe80000100a00 */
[----:B------:R-:W4:Y:S04]  /*1b6f0*/  LDL.LU.64 R62, [R1+0x318] ;  /* 0x00031800013e7983 */ /* 0x000f280000300a00 */
[----:B------:R-:W-:Y:S04]  /*1b700*/  STL.64 [R1+0xb48], R178 ;  /* 0x000b48b201007387 */ /* 0x000fe80000100a00 */
[----:B------:R1:W-:Y:S04]  /*1b710*/  STL.64 [R1+0x1318], R178 ;  /* 0x001318b201007387 */ /* 0x0003e80000100a00 */
[----:B------:R-:W4:Y:S01]  /*1b720*/  LDL.LU.64 R20, [R1+0x310] ;  /* 0x0003100001147983 */ /* 0x000f220000300a00 */
[----:B-1----:R-:W-:-:S03]  /*1b730*/  IMAD.WIDE R178, R252, 0x4, R70 ;  /* 0x00000004fcb27825 */ /* 0x002fc600078e0246 */
[----:B------:R-:W4:Y:S04]  /*1b740*/  LDL.LU.64 R70, [R1+0x308] ;  /* 0x0003080001467983 */ /* 0x000f280000300a00 */
[----:B------:R-:W-:Y:S04]  /*1b750*/  STL.64 [R1+0xb68], R206 ;  /* 0x000b68ce01007387 */ /* 0x000fe80000100a00 */
[----:B------:R-:W-:Y:S04]  /*1b760*/  STL.64 [R1+0x1320], R206 ;  /* 0x001320ce01007387 */ /* 0x000fe80000100a00 */
[----:B------:R-:W4:Y:S01]  /*1b770*/  LDL.LU.64 R246, [R1+0x2d8] ;  /* 0x0002d80001f67983 */ /* 0x000f220000300a00 */
[----:B------:R-:W-:-:S03]  /*1b780*/  IMAD.WIDE R208, R252, 0x4, R16 ;  /* 0x00000004fcd07825 */ /* 0x000fc600078e0210 */
[----:B------:R-:W4:Y:S04]  /*1b790*/  LDL.LU.64 R66, [R1+0x2d0] ;  /* 0x0002d00001427983 */ /* 0x000f280000300a00 */
[----:B------:R-:W-:Y:S04]  /*1b7a0*/  STL.64 [R1+0xb88], R178 ;  /* 0x000b88b201007387 */ /* 0x000fe80000100a00 */
[----:B------:R1:W-:Y:S01]  /*1b7b0*/  STL.64 [R1+0x1328], R178 ;  /* 0x001328b201007387 */ /* 0x0003e20000100a00 */
[----:B------:R-:W-:-:S03]  /*1b7c0*/  IMAD.WIDE R202, R252, 0x4, R14 ;  /* 0x00000004fcca7825 */ /* 0x000fc600078e020e */
[----:B------:R-:W-:Y:S04]  /*1b7d0*/  STL.64 [R1+0xb60], R176 ;  /* 0x000b60b001007387 */ /* 0x000fe80000100a00 */
[----:B------:R-:W4:Y:S01]  /*1b7e0*/  LDL.LU.64 R16, [R1+0x2c8] ;  /* 0x0002c80001107983 */ /* 0x000f220000300a00 */
[----:B------:R-:W-:-:S03]  /*1b7f0*/  IMAD.WIDE R172, R252, 0x4, R248 ;  /* 0x00000004fcac7825 */ /* 0x000fc600078e02f8 */
[----:B------:R-:W-:Y:S04]  /*1b800*/  STL.64 [R1+0xb80], R204 ;  /* 0x000b80cc01007387 */ /* 0x000fe80000100a00 */
[----:B------:R-:W4:Y:S04]  /*1b810*/  LDL.LU.64 R14, [R1+0x298] ;  /* 0x00029800010e7983 */ /* 0x000f280000300a00 */
[----:B------:R-:W4:Y:S04]  /*1b820*/  LDL.LU.64 R74, [R1+0x290] ;  /* 0x00029000014a7983 */ /* 0x000f280000300a00 */
[----:B------:R-:W4:Y:S04]  /*1b830*/  LDL.LU.64 R248, [R1+0x288] ;  /* 0x0002880001f87983 */ /* 0x000f280000300a00 */
[----:B------:R1:W-:Y:S04]  /*1b840*/  STL.64 [R1+0xba0], R208 ;  /* 0x000ba0d001007387 */ /* 0x0003e80000100a00 */
[----:B------:R-:W-:Y:S04]  /*1b850*/  STL.64 [R1+0xb78], R174 ;  /* 0x000b78ae01007387 */ /* 0x000fe80000100a00 */
[----:B------:R-:W-:Y:S01]  /*1b860*/  STL.64 [R1+0xb98], R202 ;  /* 0x000b98ca01007387 */ /* 0x000fe20000100a00 */
[----:B--2---:R-:W-:-:S04]  /*1b870*/  IMAD.WIDE R60, R252, 0x4, R64 ;  /* 0x00000004fc3c7825 */ /* 0x004fc800078e0240 */
[C---:B---3--:R-:W-:Y:S02]  /*1b880*/  IMAD.WIDE R200, R252.reuse, 0x4, R18 ;  /* 0x00000004fcc87825 */ /* 0x048fe400078e0212 */
[----:B------:R-:W2:Y:S02]  /*1b890*/  LDL.LU.64 R18, [R1+0x250] ;  /* 0x0002500001127983 */ /* 0x000ea40000300a00 */
[C---:B----4-:R-:W-:Y:S02]  /*1b8a0*/  IMAD.WIDE R170, R252.reuse, 0x4, R12 ;  /* 0x00000004fcaa7825 */ /* 0x050fe400078e020c */
[----:B------:R-:W3:Y:S04]  /*1b8b0*/  LDL.LU.64 R12, [R1+0x248] ;  /* 0x00024800010c7983 */ /* 0x000ee80000300a00 */
[----:B------:R4:W-:Y:S04]  /*1b8c0*/  STL.64 [R1+0xbb8], R60 ;  /* 0x000bb83c01007387 */ /* 0x0009e80000100a00 */
[----:B------:R-:W-:Y:S01]  /*1b8d0*/  STL.64 [R1+0xb90], R172 ;  /* 0x000b90ac01007387 */ /* 0x000fe20000100a00 */
[----:B------:R-:W-:-:S03]  /*1b8e0*/  IMAD.WIDE R244, R252, 0x4, R62 ;  /* 0x00000004fcf47825 */ /* 0x000fc600078e023e */
[----:B------:R-:W4:Y:S04]  /*1b8f0*/  LDL.LU.64 R62, [R1+0x218] ;  /* 0x00021800013e7983 */ /* 0x000f280000300a00 */
[----:B------:R-:W-:Y:S01]  /*1b900*/  STL.64 [R1+0xbb0], R200 ;  /* 0x000bb0c801007387 */ /* 0x000fe20000100a00 */
[----:B------:R-:W-:-:S04]  /*1b910*/  IMAD.WIDE R198, R252, 0x4, R20 ;  /* 0x00000004fcc67825 */ /* 0x000fc800078e0214 */
[C---:B------:R-:W-:Y:S02]  /*1b920*/  IMAD.WIDE R168, R252.reuse, 0x4, R70 ;  /* 0x00000004fca87825 */ /* 0x040fe400078e0246 */
[----:B------:R-:W4:Y:S04]  /*1b930*/  LDL.LU.64 R70, [R1+0x210] ;  /* 0x0002100001467983 */ /* 0x000f280000300a00 */
[----:B------:R1:W-:Y:S04]  /*1b940*/  STL.64 [R1+0xbd0], R244 ;  /* 0x000bd0f401007387 */ /* 0x0003e80000100a00 */
[----:B------:R-:W-:Y:S01]  /*1b950*/  STL.64 [R1+0xba8], R170 ;  /* 0x000ba8aa01007387 */ /* 0x000fe20000100a00 */
[----:B------:R-:W-:-:S03]  /*1b960*/  IMAD.WIDE R250, R252, 0x4, R246 ;  /* 0x00000004fcfa7825 */ /* 0x000fc600078e02f6 */
[----:B------:R-:W4:Y:S01]  /*1b970*/  LDL.LU.64 R246, [R1+0x1d8] ;  /* 0x0001d80001f67983 */ /* 0x000f220000300a00 */
[----:B------:R-:W-:-:S03]  /*1b980*/  IMAD.WIDE R196, R252, 0x4, R66 ;  /* 0x00000004fcc47825 */ /* 0x000fc600078e0242 */
[----:B------:R-:W-:Y:S04]  /*1b990*/  STL.64 [R1+0xbc8], R198 ;  /* 0x000bc8c601007387 */ /* 0x000fe80000100a00 */
[----:B------:R-:W4:Y:S04]  /*1b9a0*/  LDL.LU.64 R20, [R1+0x1d0] ;  /* 0x0001d00001147983 */ /* 0x000f280000300a00 */
[----:B------:R-:W4:Y:S01]  /*1b9b0*/  LDL.LU.64 R66, [R1+0x198] ;  /* 0x0001980001427983 */ /* 0x000f220000300a00 */
[----:B------:R-:W-:-:S03]  /*1b9c0*/  IMAD.WIDE R166, R252, 0x4, R16 ;  /* 0x00000004fca67825 */ /* 0x000fc600078e0210 */
[----:B------:R-:W4:Y:S04]  /*1b9d0*/  LDL.LU.64 R16, [R1+0x190] ;  /* 0x0001900001107983 */ /* 0x000f280000300a00 */
[----:B------:R1:W-:Y:S01]  /*1b9e0*/  STL.64 [R1+0xbe8], R250 ;  /* 0x000be8fa01007387 */ /* 0x0003e20000100a00 */
[----:B------:R-:W-:-:S03]  /*1b9f0*/  IMAD.WIDE R10, R252, 0x4, R14 ;  /* 0x00000004fc0a7825 */ /* 0x000fc600078e020e */
[----:B------:R-:W-:Y:S04]  /*1ba00*/  STL.64 [R1+0xbc0], R168 ;  /* 0x000bc0a801007387 */ /* 0x000fe80000100a00 */
[----:B------:R-:W4:Y:S01]  /*1ba10*/  LDL.LU.64 R14, [R1+0x158] ;  /* 0x00015800010e7983 */ /* 0x000f220000300a00 */
[----:B------:R-:W-:-:S03]  /*1ba20*/  IMAD.WIDE R164, R252, 0x4, R248 ;  /* 0x00000004fca47825 */ /* 0x000fc600078e02f8 */
[----:B------:R-:W-:Y:S04]  /*1ba30*/  STL.64 [R1+0xbe0], R196 ;  /* 0x000be0c401007387 */ /* 0x000fe80000100a00 */
[----:B------:R-:W4:Y:S04]  /*1ba40*/  LDL.LU.64 R64, [R1+0x150] ;  /* 0x0001500001407983 */ /* 0x000f280000300a00 */
[----:B------:R-:W4:Y:S01]  /*1ba50*/  LDL.LU.64 R248, [R1+0x118] ;  /* 0x0001180001f87983 */ /* 0x000f220000300a00 */
[----:B------:R-:W-:-:S03]  /*1ba60*/  IMAD.WIDE R194, R252, 0x4, R74 ;  /* 0x00000004fcc27825 */ /* 0x000fc600078e024a */
[----:B------:R1:W-:Y:S04]  /*1ba70*/  STL.64 [R1+0xc00], R10 ;  /* 0x000c000a01007387 */ /* 0x0003e80000100a00 */
[----:B------:R-:W-:Y:S04]  /*1ba80*/  STL.64 [R1+0xbd8], R166 ;  /* 0x000bd8a601007387 */ /* 0x000fe80000100a00 */
[----:B------:R-:W4:Y:S04]  /*1ba90*/  LDL.LU.64 R74, [R1+0x110] ;  /* 0x00011000014a7983 */ /* 0x000f280000300a00 */
[----:B------:R-:W-:Y:S01]  /*1baa0*/  STL.64 [R1+0xbf8], R194 ;  /* 0x000bf8c201007387 */ /* 0x000fe20000100a00 */
[----:B--2---:R-:W-:-:S04]  /*1bab0*/  IMAD.WIDE R6, R252, 0x4, R18 ;  /* 0x00000004fc067825 */ /* 0x004fc800078e0212 */
[C---:B---3--:R-:W-:Y:S02]  /*1bac0*/  IMAD.WIDE R192, R252.reuse, 0x4, R12 ;  /* 0x00000004fcc07825 */ /* 0x048fe400078e020c */
[----:B------:R-:W2:Y:S04]  /*1bad0*/  LDL.LU.64 R12, [R1+0xd8] ;  /* 0x0000d800010c7983 */ /* 0x000ea80000300a00 */
[----:B------:R-:W3:Y:S01]  /*1bae0*/  LDL.LU.64 R18, [R1+0xd0] ;  /* 0x0000d00001127983 */ /* 0x000ee20000300a00 */
[----:B----4-:R-:W-:-:S03]  /*1baf0*/  IMAD.WIDE R8, R252, 0x4, R62 ;  /* 0x00000004fc087825 */ /* 0x010fc600078e023e */
[----:B------:R-:W4:Y:S04]  /*1bb00*/  LDL.LU.64 R62, [R1+0x98] ;  /* 0x00009800013e7983 */ /* 0x000f280000300a00 */
[----:B------:R1:W-:Y:S04]  /*1bb10*/  STL.64 [R1+0xc10], R6 ;  /* 0x000c100601007387 */ /* 0x0003e80000100a00 */
[----:B------:R-:W-:Y:S04]  /*1bb20*/  STL.64 [R1+0xbf0], R164 ;  /* 0x000bf0a401007387 */ /* 0x000fe80000100a00 */
[----:B------:R-:W-:Y:S04]  /*1bb30*/  STL.64 [R1+0xc08], R192 ;  /* 0x000c08c001007387 */ /* 0x000fe80000100a00 */
[----:B------:R1:W-:Y:S01]  /*1bb40*/  STL.64 [R1+0xc20], R8 ;  /* 0x000c200801007387 */ /* 0x0003e20000100a00 */
[----:B------:R-:W-:-:S04]  /*1bb50*/  IMAD.WIDE R190, R252, 0x4, R70 ;  /* 0x00000004fcbe7825 */ /* 0x000fc800078e0246 */
[C---:B------:R-:W-:Y:S02]  /*1bb60*/  IMAD.WIDE R4, R252.reuse, 0x4, R246 ;  /* 0x00000004fc047825 */ /* 0x040fe400078e02f6 */
[----:B------:R-:W4:Y:S04]  /*1bb70*/  LDL.LU.64 R246, [R1+0x90] ;  /* 0x0000900001f67983 */ /* 0x000f280000300a00 */
[----:B------:R-:W4:Y:S01]  /*1bb80*/  LDL.LU.64 R70, [R1+0x440] ;  /* 0x0004400001467983 */ /* 0x000f220000300a00 */
[----:B------:R-:W-:-:S04]  /*1bb90*/  IMAD.WIDE R188, R252, 0x4, R20 ;  /* 0x00000004fcbc7825 */ /* 0x000fc800078e0214 */
[C---:B------:R-:W-:Y:S02]  /*1bba0*/  IMAD.WIDE R218, R252.reuse, 0x4, R66 ;  /* 0x00000004fcda7825 */ /* 0x040fe400078e0242 */
[----:B------:R-:W4:Y:S04]  /*1bbb0*/  LDL.LU.64 R66, [R1+0x438] ;  /* 0x0004380001427983 */ /* 0x000f280000300a00 */
[----:B------:R-:W-:Y:S01]  /*1bbc0*/  STL.64 [R1+0xc18], R190 ;  /* 0x000c18be01007387 */ /* 0x000fe20000100a00 */
[----:B------:R-:W-:-:S03]  /*1bbd0*/  IMAD.WIDE R186, R252, 0x4, R16 ;  /* 0x00000004fcba7825 */ /* 0x000fc600078e0210 */
[----:B------:R1:W-:Y:S04]  /*1bbe0*/  STL.64 [R1+0xc30], R4 ;  /* 0x000c300401007387 */ /* 0x0003e80000100a00 */
[----:B------:R-:W4:Y:S04]  /*1bbf0*/  LDL.LU.64 R20, [R1+0x430] ;  /* 0x0004300001147983 */ /* 0x000f280000300a00 */
[----:B------:R-:W4:Y:S01]  /*1bc00*/  LDL.LU.64 R16, [R1+0x428] ;  /* 0x0004280001107983 */ /* 0x000f220000300a00 */
[----:B------:R-:W-:-:S03]  /*1bc10*/  IMAD.WIDE R216, R252, 0x4, R14 ;  /* 0x00000004fcd87825 */ /* 0x000fc600078e020e */
[----:B------:R-:W4:Y:S04]  /*1bc20*/  LDL.LU.64 R14, [R1+0x420] ;  /* 0x00042000010e7983 */ /* 0x000f280000300a00 */
[----:B------:R1:W-:Y:S04]  /*1bc30*/  STL.64 [R1+0xc48], R218 ;  /* 0x000c48da01007387 */ /* 0x0003e80000100a00 */
[----:B------:R-:W-:Y:S01]  /*1bc40*/  STL.64 [R1+0xc28], R188 ;  /* 0x000c28bc01007387 */ /* 0x000fe20000100a00 */
[----:B------:R-:W-:-:S03]  /*1bc50*/  IMAD.WIDE R214, R252, 0x4, R248 ;  /* 0x00000004fcd67825 */ /* 0x000fc600078e02f8 */
[----:B------:R-:W4:Y:S01]  /*1bc60*/  LDL.LU.64 R248, [R1+0x400] ;  /* 0x0004000001f87983 */ /* 0x000f220000300a00 */
[----:B------:R-:W-:-:S03]  /*1bc70*/  IMAD.WIDE R184, R252, 0x4, R64 ;  /* 0x00000004fcb87825 */ /* 0x000fc600078e0240 */
[----:B------:R1:W-:Y:S04]  /*1bc80*/  STL.64 [R1+0xc58], R216 ;  /* 0x000c58d801007387 */ /* 0x0003e80000100a00 */
[----:B------:R-:W-:Y:S01]  /*1bc90*/  STL.64 [R1+0xc38], R186 ;  /* 0x000c38ba01007387 */ /* 0x000fe20000100a00 */
[----:B------:R-:W-:-:S03]  /*1bca0*/  IMAD.WIDE R182, R252, 0x4, R74 ;  /* 0x00000004fcb67825 */ /* 0x000fc600078e024a */
[----:B------:R-:W4:Y:S01]  /*1bcb0*/  LDL.LU.64 R74, [R1+0x3f8] ;  /* 0x0003f800014a7983 */ /* 0x000f220000300a00 */
[----:B--2---:R-:W-:-:S03]  /*1bcc0*/  IMAD.WIDE R212, R252, 0x4, R12 ;  /* 0x00000004fcd47825 */ /* 0x004fc600078e020c */
[----:B------:R-:W2:Y:S04]  /*1bcd0*/  LDL.LU.64 R12, [R1+0x3f0] ;  /* 0x0003f000010c7983 */ /* 0x000ea80000300a00 */
[----:B------:R1:W-:Y:S01]  /*1bce0*/  STL.64 [R1+0xc68], R214 ;  /* 0x000c68d601007387 */ /* 0x0003e20000100a00 */
[----:B---3--:R-:W-:-:S03]  /*1bcf0*/  IMAD.WIDE R180, R252, 0x4, R18 ;  /* 0x00000004fcb47825 */ /* 0x008fc600078e0212 */
[----:B------:R-:W-:Y:S01]  /*1bd00*/  STL.64 [R1+0xc50], R184 ;  /* 0x000c50b801007387 */ /* 0x000fe20000100a00 */
[----:B----4-:R-:W-:-:S03]  /*1bd10*/  IMAD.WIDE R210, R252, 0x4, R62 ;  /* 0x00000004fcd27825 */ /* 0x010fc600078e023e */
[----:B------:R-:W3:Y:S04]  /*1bd20*/  LDL.LU.64 R62, [R1+0x3e8] ;  /* 0x0003e800013e7983 */ /* 0x000ee80000300a00 */
[----:B------:R-:W4:Y:S04]  /*1bd30*/  LDL.LU.64 R64, [R1+0x3e0] ;  /* 0x0003e00001407983 */ /* 0x000f280000300a00 */
[----:B------:R1:W-:Y:S04]  /*1bd40*/  STL.64 [R1+0xc78], R212 ;  /* 0x000c78d401007387 */ /* 0x0003e80000100a00 */
[----:B------:R-:W-:Y:S01]  /*1bd50*/  STL.64 [R1+0xc60], R182 ;  /* 0x000c60b601007387 */ /* 0x000fe20000100a00 */
[----:B------:R-:W-:-:S04]  /*1bd60*/  IMAD.WIDE R246, R252, 0x4, R246 ;  /* 0x00000004fcf67825 */ /* 0x000fc800078e02f6 */
[C---:B------:R-:W-:Y:S02]  /*1bd70*/  IMAD.WIDE R146, R252.reuse, 0x4, R70 ;  /* 0x00000004fc927825 */ /* 0x040fe400078e0246 */
[----:B------:R-:W4:Y:S04]  /*1bd80*/  LDL.LU.64 R70, [R1+0x3c0] ;  /* 0x0003c00001467983 */ /* 0x000f280000300a00 */
[----:B------:R-:W4:Y:S01]  /*1bd90*/  LDL.LU.64 R18, [R1+0x3b8] ;  /* 0x0003b80001127983 */ /* 0x000f220000300a00 */
[----:B------:R-:W-:-:S03]  /*1bda0*/  IMAD.WIDE R116, R252, 0x4, R66 ;  /* 0x00000004fc747825 */ /* 0x000fc600078e0242 */
[----:B------:R1:W-:Y:S04]  /*1bdb0*/  STL.64 [R1+0xd88], R210 ;  /* 0x000d88d201007387 */ /* 0x0003e80000100a00 */
[----:B------:R1:W-:Y:S04]  /*1bdc0*/  STL.64 [R1+0xc70], R180 ;  /* 0x000c70b401007387 */ /* 0x0003e80000100a00 */
[----:B------:R-:W4:Y:S04]  /*1bdd0*/  LDL.LU.64 R66, [R1+0x3b0] ;  /* 0x0003b00001427983 */ /* 0x000f280000300a00 */
[----:B------:R1:W-:Y:S01]  /*1bde0*/  STL.64 [R1+0xd80], R246 ;  /* 0x000d80f601007387 */ /* 0x0003e20000100a00 */
[----:B------:R-:W-:-:S03]  /*1bdf0*/  IMAD.WIDE R38, R252, 0x4, R16 ;  /* 0x00000004fc267825 */ /* 0x000fc600078e0210 */
[----:B------:R-:W4:Y:S01]  /*1be00*/  LDL.LU.64 R16, [R1+0x3a8] ;  /* 0x0003a80001107983 */ /* 0x000f220000300a00 */
[----:B------:R-:W-:-:S03]  /*1be10*/  IMAD.WIDE R72, R252, 0x4, R14 ;  /* 0x00000004fc487825 */ /* 0x000fc600078e020e */
[----:B------:R-:W-:Y:S04]  /*1be20*/  STL.64 [R1+0x8a8], R146 ;  /* 0x0008a89201007387 */ /* 0x000fe80000100a00 */
[----:B------:R-:W4:Y:S04]  /*1be30*/  LDL.LU.64 R14, [R1+0x3a0] ;  /* 0x0003a000010e7983 */ /* 0x000f280000300a00 */
[----:B------:R-:W-:Y:S01]  /*1be40*/  STL.64 [R1+0x8a0], R116 ;  /* 0x0008a07401007387 */ /* 0x000fe20000100a00 */
[----:B------:R-:W-:-:S03]  /*1be50*/  IMAD.WIDE R144, R252, 0x4, R248 ;  /* 0x00000004fc907825 */ /* 0x000fc600078e02f8 */
[----:B------:R-:W4:Y:S01]  /*1be60*/  LDL.LU.64 R248, [R1+0x380] ;  /* 0x0003800001f87983 */ /* 0x000f220000300a00 */
[----:B------:R-:W-:-:S03]  /*1be70*/  IMAD.WIDE R54, R252, 0x4, R20 ;  /* 0x00000004fc367825 */ /* 0x000fc600078e0214 */
[----:B------:R-:W4:Y:S04]  /*1be80*/  LDL.LU.64 R20, [R1+0x378] ;  /* 0x0003780001147983 */ /* 0x000f280000300a00 */
[----:B------:R-:W-:Y:S01]  /*1be90*/  STL.64 [R1+0x898], R54 ;  /* 0x0008983601007387 */ /* 0x000fe20000100a00 */
[----:B------:R-:W-:-:S03]  /*1bea0*/  IMAD.WIDE R114, R252, 0x4, R74 ;  /* 0x00000004fc727825 */ /* 0x000fc600078e024a */
[----:B------:R-:W4:Y:S04]  /*1beb0*/  LDL.LU.64 R74, [R1+0x370] ;  /* 0x00037000014a7983 */ /* 0x000f280000300a00 */
[----:B------:R-:W-:Y:S04]  /*1bec0*/  STL.64 [R1+0x890], R38 ;  /* 0x0008902601007387 */ /* 0x000fe80000100a00 */
[----:B------:R-:W-:Y:S01]  /*1bed0*/  STL.64 [R1+0x8d0], R144 ;  /* 0x0008d09001007387 */ /* 0x000fe20000100a00 */
[----:B--2---:R-:W-:-:S03]  /*1bee0*/  IMAD.WIDE R96, R252, 0x4, R12 ;  /* 0x00000004fc607825 */ /* 0x004fc600078e020c */
[----:B------:R-:W2:Y:S04]  /*1bef0*/  LDL.LU.64 R12, [R1+0x368] ;  /* 0x00036800010c7983 */ /* 0x000ea80000300a00 */
[----:B------:R-:W-:Y:S04]  /*1bf00*/  STL.64 [R1+0x888], R72 ;  /* 0x0008884801007387 */ /* 0x000fe80000100a00 */
[----:B------:R-:W-:Y:S01]  /*1bf10*/  STL.64 [R1+0x8c8], R114 ;  /* 0x0008c87201007387 */ /* 0x000fe20000100a00 */
[----:B---3--:R-:W-:-:S03]  /*1bf20*/  IMAD.WIDE R84, R252, 0x4, R62 ;  /* 0x00000004fc547825 */ /* 0x008fc600078e023e */
[----:B------:R-:W3:Y:S01]  /*1bf30*/  LDL.LU.64 R62, [R1+0x360] ;  /* 0x00036000013e7983 */ /* 0x000ee20000300a00 */
[----:B----4-:R-:W-:-:S03]  /*1bf40*/  IMAD.WIDE R28, R252, 0x4, R64 ;  /* 0x00000004fc1c7825 */ /* 0x010fc600078e0240 */
        /* <DEDUP_REMOVED lines=9> */
[----:B------:R-:W-:Y:S01]  /*1bfe0*/  STL.64 [R1+0x8f8], R142 ;  /* 0x0008f88e01007387 */ /* 0x000fe20000100a00 */
[----:B------:R-:W-:-:S03]  /*1bff0*/  IMAD.WIDE R36, R252, 0x4, R16 ;  /* 0x00000004fc247825 */ /* 0x000fc600078e0210 */
[----:B------:R-:W-:Y:S04]  /*1c000*/  STL.64 [R1+0x8b0], R28 ;  /* 0x0008b01c01007387 */ /* 0x000fe80000100a00 */
[----:B------:R-:W-:Y:S01]  /*1c010*/  STL.64 [R1+0x8f0], R112 ;  /* 0x0008f07001007387 */ /* 0x000fe20000100a00 */
[----:B------:R-:W-:-:S03]  /*1c020*/  IMAD.WIDE R80, R252, 0x4, R14 ;  /* 0x00000004fc507825 */ /* 0x000fc600078e020e */
[----:B------:R-:W4:Y:S04]  /*1c030*/  LDL.LU.64 R16, [R1+0x320] ;  /* 0x0003200001107983 */ /* 0x000f280000300a00 */
[----:B------:R-:W4:Y:S01]  /*1c040*/  LDL.LU.64 R14, [R1+0x300] ;  /* 0x00030000010e7983 */ /* 0x000f220000300a00 */
[----:B------:R-:W-:-:S03]  /*1c050*/  IMAD.WIDE R140, R252, 0x4, R248 ;  /* 0x00000004fc8c7825 */ /* 0x000fc600078e02f8 */
[----:B------:R-:W-:Y:S04]  /*1c060*/  STL.64 [R1+0x8e8], R52 ;  /* 0x0008e83401007387 */ /* 0x000fe80000100a00 */
[----:B------:R-:W4:Y:S01]  /*1c070*/  LDL.LU.64 R248, [R1+0x2f8] ;  /* 0x0002f80001f87983 */ /* 0x000f220000300a00 */
[----:B------:R-:W-:-:S03]  /*1c080*/  IMAD.WIDE R110, R252, 0x4, R20 ;  /* 0x00000004fc6e7825 */ /* 0x000fc600078e0214 */
[----:B------:R-:W4:Y:S04]  /*1c090*/  LDL.LU.64 R20, [R1+0x2f0] ;  /* 0x0002f00001147983 */ /* 0x000f280000300a00 */
[----:B------:R-:W-:Y:S01]  /*1c0a0*/  STL.64 [R1+0x8e0], R36 ;  /* 0x0008e02401007387 */ /* 0x000fe20000100a00 */
[----:B------:R-:W-:-:S03]  /*1c0b0*/  IMAD.WIDE R104, R252, 0x4, R74 ;  /* 0x00000004fc687825 */ /* 0x000fc600078e024a */
[----:B------:R-:W-:Y:S04]  /*1c0c0*/  STL.64 [R1+0x920], R140 ;  /* 0x0009208c01007387 */ /* 0x000fe80000100a00 */
[----:B------:R-:W-:Y:S04]  /*1c0d0*/  STL.64 [R1+0x8d8], R80 ;  /* 0x0008d85001007387 */ /* 0x000fe80000100a00 */
[----:B------:R-:W-:Y:S04]  /*1c0e0*/  STL.64 [R1+0x918], R110 ;  /* 0x0009186e01007387 */ /* 0x000fe80000100a00 */
[----:B------:R-:W4:Y:S01]  /*1c0f0*/  LDL.LU.64 R74, [R1+0x2e8] ;  /* 0x0002e800014a7983 */ /* 0x000f220000300a00 */
[----:B--2---:R-:W-:-:S03]  /*1c100*/  IMAD.WIDE R90, R252, 0x4, R12 ;  /* 0x00000004fc5a7825 */ /* 0x004fc600078e020c */
[----:B------:R-:W2:Y:S04]  /*1c110*/  LDL.LU.64 R12, [R1+0x2e0] ;  /* 0x0002e000010c7983 */ /* 0x000ea80000300a00 */
[----:B------:R-:W2:Y:S04]  /*1c120*/  LDL.LU.64 R22, [R1+0x2c0] ;  /* 0x0002c00001167983 */ /* 0x000ea80000300a00 */
[----:B------:R-:W-:Y:S01]  /*1c130*/  STL.64 [R1+0x910], R104 ;  /* 0x0009106801007387 */ /* 0x000fe20000100a00 */
[----:B---3--:R-:W-:-:S04]  /*1c140*/  IMAD.WIDE R62, R252, 0x4, R62 ;  /* 0x00000004fc3e7825 */ /* 0x008fc800078e023e */
[C---:B----4-:R-:W-:Y:S02]  /*1c150*/  IMAD.WIDE R138, R252.reuse, 0x4, R64 ;  /* 0x00000004fc8a7825 */ /* 0x050fe400078e0240 */
[----:B------:R-:W3:Y:S02]  /*1c160*/  LDL.LU.64 R64, [R1+0x2b8] ;  /* 0x0002b80001407983 */ /* 0x000ee40000300a00 */
[C---:B------:R-:W-:Y:S02]  /*1c170*/  IMAD.WIDE R108, R252.reuse, 0x4, R70 ;  /* 0x00000004fc6c7825 */ /* 0x040fe400078e0246 */
[----:B------:R-:W4:Y:S02]  /*1c180*/  LDL.LU.64 R70, [R1+0x2b0] ;  /* 0x0002b00001467983 */ /* 0x000f240000300a00 */
[C---:B------:R-:W-:Y:S02]  /*1c190*/  IMAD.WIDE R50, R252.reuse, 0x4, R18 ;  /* 0x00000004fc327825 */ /* 0x040fe400078e0212 */
[----:B------:R-:W-:Y:S04]  /*1c1a0*/  STL.64 [R1+0x908], R90 ;  /* 0x0009085a01007387 */ /* 0x000fe80000100a00 */
[----:B------:R-:W-:Y:S04]  /*1c1b0*/  STL.64 [R1+0x948], R138 ;  /* 0x0009488a01007387 */ /* 0x000fe80000100a00 */
[----:B------:R-:W-:Y:S01]  /*1c1c0*/  STL.64 [R1+0x900], R62 ;  /* 0x0009003e01007387 */ /* 0x000fe20000100a00 */
[----:B------:R-:W-:-:S03]  /*1c1d0*/  IMAD.WIDE R232, R252, 0x4, R66 ;  /* 0x00000004fce87825 */ /* 0x000fc600078e0242 */
[----:B------:R-:W-:Y:S04]  /*1c1e0*/  STL.64 [R1+0x940], R108 ;  /* 0x0009406c01007387 */ /* 0x000fe80000100a00 */
[----:B------:R-:W4:Y:S04]  /*1c1f0*/  LDL.LU.64 R18, [R1+0x2a8] ;  /* 0x0002a80001127983 */ /* 0x000f280000300a00 */
[----:B------:R-:W4:Y:S04]  /*1c200*/  LDL.LU.64 R66, [R1+0x2a0] ;  /* 0x0002a00001427983 */ /* 0x000f280000300a00 */
[----:B------:R-:W-:Y:S04]  /*1c210*/  STL.64 [R1+0x938], R50 ;  /* 0x0009383201007387 */ /* 0x000fe80000100a00 */
[----:B------:R-:W4:Y:S01]  /*1c220*/  LDL.LU.64 R26, [R1+0x280] ;  /* 0x00028000011a7983 */ /* 0x000f220000300a00 */
[----:B------:R-:W-:-:S03]  /*1c230*/  IMAD.WIDE R136, R252, 0x4, R14 ;  /* 0x00000004fc887825 */ /* 0x000fc600078e020e */
[----:B------:R-:W4:Y:S01]  /*1c240*/  LDL.LU.64 R14, [R1+0x270] ;  /* 0x00027000010e7983 */ /* 0x000f220000300a00 */
[----:B------:R-:W-:-:S03]  /*1c250*/  IMAD.WIDE R220, R252, 0x4, R248 ;  /* 0x00000004fcdc7825 */ /* 0x000fc600078e02f8 */
[----:B------:R-:W4:Y:S01]  /*1c260*/  LDL.LU.64 R248, [R1+0x268] ;  /* 0x0002680001f87983 */ /* 0x000f220000300a00 */
[----:B------:R-:W-:-:S03]  /*1c270*/  IMAD.WIDE R92, R252, 0x4, R20 ;  /* 0x00000004fc5c7825 */ /* 0x000fc600078e0214 */
[----:B------:R-:W-:Y:S04]  /*1c280*/  STL.64 [R1+0x930], R232 ;  /* 0x000930e801007387 */ /* 0x000fe80000100a00 */
[----:B------:R-:W4:Y:S04]  /*1c290*/  LDL.LU.64 R24, [R1+0x260] ;  /* 0x0002600001187983 */ /* 0x000f280000300a00 */
[----:B------:R-:W4:Y:S01]  /*1c2a0*/  LDL.LU.64 R20, [R1+0x258] ;  /* 0x0002580001147983 */ /* 0x000f220000300a00 */
[----:B------:R-:W-:-:S03]  /*1c2b0*/  IMAD.WIDE R16, R252, 0x4, R16 ;  /* 0x00000004fc107825 */ /* 0x000fc600078e0210 */
[----:B------:R-:W-:Y:S04]  /*1c2c0*/  STL.64 [R1+0x970], R136 ;  /* 0x0009708801007387 */ /* 0x000fe80000100a00 */
[----:B------:R-:W-:Y:S01]  /*1c2d0*/  STL.64 [R1+0x928], R16 ;  /* 0x0009281001007387 */ /* 0x000fe20000100a00 */
[----:B------:R-:W-:-:S03]  /*1c2e0*/  IMAD.WIDE R234, R252, 0x4, R74 ;  /* 0x00000004fcea7825 */ /* 0x000fc600078e024a */
[----:B------:R-:W-:Y:S04]  /*1c2f0*/  STL.64 [R1+0x968], R220 ;  /* 0x000968dc01007387 */ /* 0x000fe80000100a00 */
[----:B------:R-:W4:Y:S04]  /*1c300*/  LDL.LU.64 R74, [R1+0x68] ;  /* 0x00006800014a7983 */ /* 0x000f280000300a00 */
[----:B------:R-:W-:Y:S01]  /*1c310*/  STL.64 [R1+0x960], R92 ;  /* 0x0009605c01007387 */ /* 0x000fe20000100a00 */
[----:B--2---:R-:W-:-:S03]  /*1c320*/  IMAD.WIDE R134, R252, 0x4, R22 ;  /* 0x00000004fc867825 */ /* 0x004fc600078e0216 */
[----:B------:R-:W2:Y:S01]  /*1c330*/  LDL.LU.64 R22, [R1+0x240] ;  /* 0x0002400001167983 */ /* 0x000ea20000300a00 */
[----:B------:R-:W-:-:S03]  /*1c340*/  IMAD.WIDE R12, R252, 0x4, R12 ;  /* 0x00000004fc0c7825 */ /* 0x000fc600078e020c */
[----:B------:R-:W2:Y:S04]  /*1c350*/  LDL.LU.64 R68, [R1+0x238] ;  /* 0x0002380001447983 */ /* 0x000ea80000300a00 */
[----:B------:R-:W-:Y:S01]  /*1c360*/  STL.64 [R1+0x958], R234 ;  /* 0x000958ea01007387 */ /* 0x000fe20000100a00 */
[----:B---3--:R-:W-:-:S03]  /*1c370*/  IMAD.WIDE R222, R252, 0x4, R64 ;  /* 0x00000004fcde7825 */ /* 0x008fc600078e0240 */
[----:B------:R-:W3:Y:S01]  /*1c380*/  LDL.LU.64 R78, [R1+0x230] ;  /* 0x00023000014e7983 */ /* 0x000ee20000300a00 */
[----:B----4-:R-:W-:-:S03]  /*1c390*/  IMAD.WIDE R48, R252, 0x4, R70 ;  /* 0x00000004fc307825 */ /* 0x010fc600078e0246 */
[----:B------:R-:W4:Y:S04]  /*1c3a0*/  LDL.LU.64 R70, [R1+0x228] ;  /* 0x0002280001467983 */ /* 0x000f280000300a00 */
[----:B------:R-:W-:Y:S04]  /*1c3b0*/  STL.64 [R1+0x998], R134 ;  /* 0x0009988601007387 */ /* 0x000fe80000100a00 */
[----:B------:R-:W-:Y:S04]  /*1c3c0*/  STL.64 [R1+0x950], R12 ;  /* 0x0009500c01007387 */ /* 0x000fe80000100a00 */
[----:B------:R-:W-:Y:S04]  /*1c3d0*/  STL.64 [R1+0x990], R222 ;  /* 0x000990de01007387 */ /* 0x000fe80000100a00 */
[----:B------:R-:W4:Y:S01]  /*1c3e0*/  LDL.LU.64 R64, [R1+0x220] ;  /* 0x0002200001407983 */ /* 0x000f220000300a00 */
[----:B------:R-:W-:-:S03]  /*1c3f0*/  IMAD.WIDE R236, R252, 0x4, R18 ;  /* 0x00000004fcec7825 */ /* 0x000fc600078e0212 */
[----:B------:R-:W4:Y:S04]  /*1c400*/  LDL.LU.64 R18, [R1+0x208] ;  /* 0x0002080001127983 */ /* 0x000f280000300a00 */
[----:B------:R-:W-:Y:S01]  /*1c410*/  STL.64 [R1+0x988], R48 ;  /* 0x0009883001007387 */ /* 0x000fe20000100a00 */
[----:B------:R-:W-:-:S04]  /*1c420*/  IMAD.WIDE R66, R252, 0x4, R66 ;  /* 0x00000004fc427825 */ /* 0x000fc800078e0242 */
[----:B------:R-:W-:-:S04]  /*1c430*/  IMAD.WIDE R132, R252, 0x4, R26 ;  /* 0x00000004fc847825 */ /* 0x000fc800078e021a */
[C---:B------:R-:W-:Y:S02]  /*1c440*/  IMAD.WIDE R224, R252.reuse, 0x4, R14 ;  /* 0x00000004fce07825 */ /* 0x040fe400078e020e */
[----:B------:R-:W4:Y:S04]  /*1c450*/  LDL.LU.64 R14, [R1+0x200] ;  /* 0x00020000010e7983 */ /* 0x000f280000300a00 */
[----:B------:R-:W-:Y:S01]  /*1c460*/  STL.64 [R1+0x980], R236 ;  /* 0x000980ec01007387 */ /* 0x000fe20000100a00 */
[----:B------:R-:W-:-:S03]  /*1c470*/  IMAD.WIDE R102, R252, 0x4, R248 ;  /* 0x00000004fc667825 */ /* 0x000fc600078e02f8 */
[----:B------:R-:W4:Y:S04]  /*1c480*/  LDL.LU.64 R248, [R1+0x1f8] ;  /* 0x0001f80001f87983 */ /* 0x000f280000300a00 */
[----:B------:R-:W-:Y:S01]  /*1c490*/  STL.64 [R1+0x9c0], R132 ;  /* 0x0009c08401007387 */ /* 0x000fe20000100a00 */
[----:B------:R-:W-:-:S03]  /*1c4a0*/  IMAD.WIDE R238, R252, 0x4, R24 ;  /* 0x00000004fcee7825 */ /* 0x000fc600078e0218 */
[----:B------:R-:W-:Y:S01]  /*1c4b0*/  STL.64 [R1+0x978], R66 ;  /* 0x0009784201007387 */ /* 0x000fe20000100a00 */
[----:B------:R-:W-:-:S03]  /*1c4c0*/  IMAD.WIDE R26, R252, 0x4, R20 ;  /* 0x00000004fc1a7825 */ /* 0x000fc600078e0214 */
[----:B------:R-:W-:Y:S04]  /*1c4d0*/  STL.64 [R1+0x9b8], R224 ;  /* 0x0009b8e001007387 */ /* 0x000fe80000100a00 */
[----:B------:R-:W4:Y:S04]  /*1c4e0*/  LDL.LU.64 R24, [R1+0x1f0] ;  /* 0x0001f00001187983 */ /* 0x000f280000300a00 */
[----:B------:R-:W4:Y:S04]  /*1c4f0*/  LDL.LU.64 R20, [R1+0x1e8] ;  /* 0x0001e80001147983 */ /* 0x000f280000300a00 */
[----:B------:R-:W-:Y:S01]  /*1c500*/  STL.64 [R1+0x9b0], R102 ;  /* 0x0009b06601007387 */ /* 0x000fe20000100a00 */
[----:B------:R-:W-:-:S03]  /*1c510*/  IMAD.WIDE R162, R252, 0x4, R74 ;  /* 0x00000004fca27825 */ /* 0x000fc600078e024a */
[----:B------:R-:W4:Y:S01]  /*1c520*/  LDL.LU.64 R74, [R1+0x1e0] ;  /* 0x0001e000014a7983 */ /* 0x000f220000300a00 */
[----:B--2---:R-:W-:-:S03]  /*1c530*/  IMAD.WIDE R130, R252, 0x4, R22 ;  /* 0x00000004fc827825 */ /* 0x004fc600078e0216 */
[----:B------:R-:W2:Y:S04]  /*1c540*/  LDL.LU.64 R22, [R1+0x1c8] ;  /* 0x0001c80001167983 */ /* 0x000ea80000300a00 */
[----:B------:R-:W-:Y:S01]  /*1c550*/  STL.64 [R1+0x9a8], R238 ;  /* 0x0009a8ee01007387 */ /* 0x000fe20000100a00 */
[----:B------:R-:W-:-:S03]  /*1c560*/  IMAD.WIDE R226, R252, 0x4, R68 ;  /* 0x00000004fce27825 */ /* 0x000fc600078e0244 */
[----:B------:R-:W2:Y:S04]  /*1c570*/  LDL.LU.64 R82, [R1+0x1c0] ;  /* 0x0001c00001527983 */ /* 0x000ea80000300a00 */
[----:B------:R1:W-:Y:S04]  /*1c580*/  STL.64 [R1+0x9f0], R162 ;  /* 0x0009f0a201007387 */ /* 0x0003e80000100a00 */
[----:B------:R-:W-:Y:S01]  /*1c590*/  STL.64 [R1+0x9a0], R26 ;  /* 0x0009a01a01007387 */ /* 0x000fe20000100a00 */
[----:B---3--:R-:W-:-:S03]  /*1c5a0*/  IMAD.WIDE R46, R252, 0x4, R78 ;  /* 0x00000004fc2e7825 */ /* 0x008fc600078e024e */
[----:B------:R-:W-:Y:S01]  /*1c5b0*/  STL.64 [R1+0x9e8], R130 ;  /* 0x0009e88201007387 */ /* 0x000fe20000100a00 */
[----:B----4-:R-:W-:-:S03]  /*1c5c0*/  IMAD.WIDE R240, R252, 0x4, R70 ;  /* 0x00000004fcf07825 */ /* 0x010fc600078e0246 */
[----:B------:R-:W3:Y:S04]  /*1c5d0*/  LDL.LU.64 R70, [R1+0x1b8] ;  /* 0x0001b80001467983 */ /* 0x000ee80000300a00 */
[----:B------:R-:W-:Y:S04]  /*1c5e0*/  STL.64 [R1+0x9e0], R226 ;  /* 0x0009e0e201007387 */ /* 0x000fe80000100a00 */
[----:B------:R-:W4:Y:S01]  /*1c5f0*/  LDL.LU.64 R78, [R1+0x1b0] ;  /* 0x0001b000014e7983 */ /* 0x000f220000300a00 */
        /* <DEDUP_REMOVED lines=9> */
[----:B------:R1:W-:Y:S04]  /*1c690*/  STL.64 [R1+0xa20], R160 ;  /* 0x000a20a001007387 */ /* 0x0003e80000100a00 */
[----:B------:R-:W4:Y:S04]  /*1c6a0*/  LDL.LU.64 R248, [R1+0x180] ;  /* 0x0001800001f87983 */ /* 0x000f280000300a00 */
[----:B------:R-:W-:Y:S04]  /*1c6b0*/  STL.64 [R1+0x9c8], R68 ;  /* 0x0009c84401007387 */ /* 0x000fe80000100a00 */
[----:B------:R-:W-:Y:S04]  /*1c6c0*/  STL.64 [R1+0xa18], R128 ;  /* 0x000a188001007387 */ /* 0x000fe80000100a00 */
[----:B------:R-:W4:Y:S01]  /*1c6d0*/  LDL.LU.64 R30, [R1+0x178] ;  /* 0x00017800011e7983 */ /* 0x000f220000300a00 */
[----:B------:R-:W-:-:S03]  /*1c6e0*/  IMAD.WIDE R34, R252, 0x4, R20 ;  /* 0x00000004fc227825 */ /* 0x000fc600078e0214 */
[----:B------:R-:W-:Y:S04]  /*1c6f0*/  STL.64 [R1+0xa10], R228 ;  /* 0x000a10e401007387 */ /* 0x000fe80000100a00 */
[----:B------:R-:W4:Y:S01]  /*1c700*/  LDL.LU.64 R20, [R1+0x170] ;  /* 0x0001700001147983 */ /* 0x000f220000300a00 */
[----:B------:R-:W-:-:S04]  /*1c710*/  IMAD.WIDE R88, R252, 0x4, R24 ;  /* 0x00000004fc587825 */ /* 0x000fc800078e0218 */
[C---:B------:R-:W-:Y:S02]  /*1c720*/  IMAD.WIDE R24, R252.reuse, 0x4, R74 ;  /* 0x00000004fc187825 */ /* 0x040fe400078e024a */
[----:B------:R-:W4:Y:S02]  /*1c730*/  LDL.LU.64 R74, [R1+0x168] ;  /* 0x00016800014a7983 */ /* 0x000f240000300a00 */
[C---:B--2---:R-:W-:Y:S02]  /*1c740*/  IMAD.WIDE R158, R252.reuse, 0x4, R22 ;  /* 0x00000004fc9e7825 */ /* 0x044fe400078e0216 */
[----:B------:R-:W2:Y:S04]  /*1c750*/  LDL.LU.64 R22, [R1+0x160] ;  /* 0x0001600001167983 */ /* 0x000ea80000300a00 */
[----:B------:R-:W2:Y:S01]  /*1c760*/  LDL.LU.64 R32, [R1+0x148] ;  /* 0x0001480001207983 */ /* 0x000ea20000300a00 */
[----:B------:R-:W-:-:S03]  /*1c770*/  IMAD.WIDE R126, R252, 0x4, R82 ;  /* 0x00000004fc7e7825 */ /* 0x000fc600078e0252 */
[----:B------:R-:W-:Y:S04]  /*1c780*/  STL.64 [R1+0xa08], R88 ;  /* 0x000a085801007387 */ /* 0x000fe80000100a00 */
[----:B------:R-:W2:Y:S04]  /*1c790*/  LDL.LU.64 R82, [R1+0x140] ;  /* 0x0001400001527983 */ /* 0x000ea80000300a00 */
[----:B------:R-:W-:Y:S04]  /*1c7a0*/  STL.64 [R1+0xa00], R34 ;  /* 0x000a002201007387 */ /* 0x000fe80000100a00 */
[----:B------:R1:W-:Y:S01]  /*1c7b0*/  STL.64 [R1+0xa50], R158 ;  /* 0x000a509e01007387 */ /* 0x0003e20000100a00 */
[----:B---3--:R-:W-:-:S03]  /*1c7c0*/  IMAD.WIDE R230, R252, 0x4, R70 ;  /* 0x00000004fce67825 */ /* 0x008fc600078e0246 */
[----:B------:R-:W3:Y:S04]  /*1c7d0*/  LDL.LU.64 R70, [R1+0x138] ;  /* 0x0001380001467983 */ /* 0x000ee80000300a00 */
[----:B------:R-:W-:Y:S01]  /*1c7e0*/  STL.64 [R1+0x9f8], R24 ;  /* 0x0009f81801007387 */ /* 0x000fe20000100a00 */
[----:B----4-:R-:W-:-:S03]  /*1c7f0*/  IMAD.WIDE R44, R252, 0x4, R78 ;  /* 0x00000004fc2c7825 */ /* 0x010fc600078e024e */
[----:B------:R-:W-:Y:S04]  /*1c800*/  STL.64 [R1+0xa48], R126 ;  /* 0x000a487e01007387 */ /* 0x000fe80000100a00 */
[----:B------:R-:W-:Y:S01]  /*1c810*/  STL.64 [R1+0xa40], R230 ;  /* 0x000a40e601007387 */ /* 0x000fe20000100a00 */
[----:B------:R-:W-:-:S03]  /*1c820*/  IMAD.WIDE R76, R252, 0x4, R64 ;  /* 0x00000004fc4c7825 */ /* 0x000fc600078e0240 */
        /* <DEDUP_REMOVED lines=9> */
[----:B------:R1:W-:Y:S01]  /*1c8c0*/  STL.64 [R1+0xa80], R156 ;  /* 0x000a809c01007387 */ /* 0x0003e20000100a00 */
[----:B------:R-:W-:-:S03]  /*1c8d0*/  IMAD.WIDE R2, R252, 0x4, R30 ;  /* 0x00000004fc027825 */ /* 0x000fc600078e021e */
[----:B------:R-:W4:Y:S04]  /*1c8e0*/  LDL.LU.64 R30, [R1+0x100] ;  /* 0x00010000011e7983 */ /* 0x000f280000300a00 */
[----:B------:R-:W-:Y:S01]  /*1c8f0*/  STL.64 [R1+0xa28], R78 ;  /* 0x000a284e01007387 */ /* 0x000fe20000100a00 */
[----:B------:R-:W-:-:S03]  /*1c900*/  IMAD.WIDE R98, R252, 0x4, R20 ;  /* 0x00000004fc627825 */ /* 0x000fc600078e0214 */
[----:B------:R-:W-:Y:S04]  /*1c910*/  STL.64 [R1+0xa78], R124 ;  /* 0x000a787c01007387 */ /* 0x000fe80000100a00 */
[----:B------:R-:W4:Y:S01]  /*1c920*/  LDL.LU.64 R20, [R1+0xf8] ;  /* 0x0000f80001147983 */ /* 0x000f220000300a00 */
[----:B------:R-:W-:-:S03]  /*1c930*/  IMAD.WIDE R74, R252, 0x4, R74 ;  /* 0x00000004fc4a7825 */ /* 0x000fc600078e024a */
[----:B------:R-:W-:Y:S04]  /*1c940*/  STL.64 [R1+0xa70], R2 ;  /* 0x000a700201007387 */ /* 0x000fe80000100a00 */
[----:B------:R-:W-:Y:S04]  /*1c950*/  STL.64 [R1+0xa68], R98 ;  /* 0x000a686201007387 */ /* 0x000fe80000100a00 */
[----:B------:R-:W4:Y:S01]  /*1c960*/  LDL.LU.64 R86, [R1+0xf0] ;  /* 0x0000f00001567983 */ /* 0x000f220000300a00 */
[----:B--2---:R-:W-:-:S04]  /*1c970*/  IMAD.WIDE R22, R252, 0x4, R22 ;  /* 0x00000004fc167825 */ /* 0x004fc800078e0216 */
[C---:B------:R-:W-:Y:S02]  /*1c980*/  IMAD.WIDE R154, R252.reuse, 0x4, R32 ;  /* 0x00000004fc9a7825 */ /* 0x040fe400078e0220 */
[----:B------:R-:W2:Y:S04]  /*1c990*/  LDL.LU.64 R32, [R1+0xe8] ;  /* 0x0000e80001207983 */ /* 0x000ea80000300a00 */
[----:B------:R-:W-:Y:S01]  /*1c9a0*/  STL.64 [R1+0xa60], R74 ;  /* 0x000a604a01007387 */ /* 0x000fe20000100a00 */
[----:B------:R-:W-:-:S03]  /*1c9b0*/  IMAD.WIDE R122, R252, 0x4, R82 ;  /* 0x00000004fc7a7825 */ /* 0x000fc600078e0252 */
[----:B------:R2:W-:Y:S01]  /*1c9c0*/  STL.64 [R1+0xab0], R154 ;  /* 0x000ab09a01007387 */ /* 0x0005e20000100a00 */
[----:B---3--:R-:W-:-:S03]  /*1c9d0*/  IMAD.WIDE R58, R252, 0x4, R70 ;  /* 0x00000004fc3a7825 */ /* 0x008fc600078e0246 */
[----:B------:R-:W3:Y:S04]  /*1c9e0*/  LDL.LU.64 R70, [R1+0xe0] ;  /* 0x0000e00001467983 */ /* 0x000ee80000300a00 */
[----:B------:R-:W3:Y:S04]  /*1c9f0*/  LDL.LU.64 R150, [R1+0xc8] ;  /* 0x0000c80001967983 */ /* 0x000ee80000300a00 */
[----:B------:R-:W3:Y:S04]  /*1ca00*/  LDL.LU.64 R118, [R1+0xc0] ;  /* 0x0000c00001767983 */ /* 0x000ee80000300a00 */
[----:B------:R-:W-:Y:S04]  /*1ca10*/  STL.64 [R1+0xa58], R22 ;  /* 0x000a581601007387 */ /* 0x000fe80000100a00 */
[----:B------:R-:W-:Y:S01]  /*1ca20*/  STL.64 [R1+0xaa8], R122 ;  /* 0x000aa87a01007387 */ /* 0x000fe20000100a00 */
[----:B----4-:R-:W-:-:S03]  /*1ca30*/  IMAD.WIDE R42, R252, 0x4, R64 ;  /* 0x00000004fc2a7825 */ /* 0x010fc600078e0240 */
[----:B------:R-:W4:Y:S01]  /*1ca40*/  LDL.LU.64 R56, [R1+0xb8] ;  /* 0x0000b80001387983 */ /* 0x000f220000300a00 */
[----:B------:R-:W-:-:S03]  /*1ca50*/  IMAD.WIDE R18, R252, 0x4, R18 ;  /* 0x00000004fc127825 */ /* 0x000fc600078e0212 */
[----:B------:R-:W-:Y:S04]  /*1ca60*/  STL.64 [R1+0xaa0], R58 ;  /* 0x000aa03a01007387 */ /* 0x000fe80000100a00 */
[----:B------:R-:W4:Y:S04]  /*1ca70*/  LDL.LU.64 R40, [R1+0xb0] ;  /* 0x0000b00001287983 */ /* 0x000f280000300a00 */
[----:B------:R-:W4:Y:S01]  /*1ca80*/  LDL.LU.64 R82, [R1+0xa8] ;  /* 0x0000a80001527983 */ /* 0x000f220000300a00 */
[----:B------:R-:W-:-:S03]  /*1ca90*/  IMAD.WIDE R64, R252, 0x4, R14 ;  /* 0x00000004fc407825 */ /* 0x000fc600078e020e */
[----:B------:R-:W4:Y:S04]  /*1caa0*/  LDL.LU.64 R14, [R1+0xa0] ;  /* 0x0000a000010e7983 */ /* 0x000f280000300a00 */
[----:B------:R-:W4:Y:S01]  /*1cab0*/  LDL.LU.64 R148, [R1+0x88] ;  /* 0x0000880001947983 */ /* 0x000f220000300a00 */
[----:B------:R-:W-:-:S03]  /*1cac0*/  IMAD.WIDE R152, R252, 0x4, R248 ;  /* 0x00000004fc987825 */ /* 0x000fc600078e02f8 */
[----:B------:R-:W4:Y:S04]  /*1cad0*/  LDL.LU.64 R248, [R1+0x80] ;  /* 0x0000800001f87983 */ /* 0x000f280000300a00 */
[----:B------:R-:W-:Y:S04]  /*1cae0*/  STL.64 [R1+0xa98], R42 ;  /* 0x000a982a01007387 */ /* 0x000fe80000100a00 */
[----:B------:R-:W4:Y:S01]  /*1caf0*/  LDL.LU.64 R106, [R1+0x78] ;  /* 0x00007800016a7983 */ /* 0x000f220000300a00 */
[----:B------:R-:W-:-:S03]  /*1cb00*/  IMAD.WIDE R120, R252, 0x4, R30 ;  /* 0x00000004fc787825 */ /* 0x000fc600078e021e */
[----:B------:R-:W-:Y:S04]  /*1cb10*/  STL.64 [R1+0xa90], R18 ;  /* 0x000a901201007387 */ /* 0x000fe80000100a00 */
[----:B------:R4:W-:Y:S04]  /*1cb20*/  STL.64 [R1+0xae0], R152 ;  /* 0x000ae09801007387 */ /* 0x0009e80000100a00 */
[----:B------:R-:W4:Y:S01]  /*1cb30*/  LDL.LU.64 R94, [R1+0x70] ;  /* 0x00007000015e7983 */ /* 0x000f220000300a00 */
[----:B------:R-:W-:-:S03]  /*1cb40*/  IMAD.WIDE R100, R252, 0x4, R20 ;  /* 0x00000004fc647825 */ /* 0x000fc600078e0214 */
[----:B------:R-:W4:Y:S04]  /*1cb50*/  LDL.LU.64 R30, [R1+0x60] ;  /* 0x00006000011e7983 */ /* 0x000f280000300a00 */
[----:B------:R-:W4:Y:S04]  /*1cb60*/  LDL.LU.64 R20, [R1+0x58] ;  /* 0x0000580001147983 */ /* 0x000f280000300a00 */
[----:B------:R-:W-:Y:S04]  /*1cb70*/  STL.64 [R1+0xa88], R64 ;  /* 0x000a884001007387 */ /* 0x000fe80000100a00 */
[----:B------:R-:W-:Y:S04]  /*1cb80*/  STL.64 [R1+0xad8], R120 ;  /* 0x000ad87801007387 */ /* 0x000fe80000100a00 */
[----:B-1----:R-:W4:Y:S01]  /*1cb90*/  LDL.64 R178, [R1+0xb58] ;  /* 0x000b580001b27983 */ /* 0x002f220000100a00 */
[----:B------:R-:W-:-:S03]  /*1cba0*/  IMAD.WIDE R86, R252, 0x4, R86 ;  /* 0x00000004fc567825 */ /* 0x000fc600078e0256 */
[----:B------:R-:W4:Y:S04]  /*1cbb0*/  LDL.64 R206, [R1+0xb70] ;  /* 0x000b700001ce7983 */ /* 0x000f280000100a00 */
[----:B------:R-:W-:Y:S04]  /*1cbc0*/  STL.64 [R1+0xad0], R100 ;  /* 0x000ad06401007387 */ /* 0x000fe80000100a00 */
[----:B------:R-:W-:Y:S01]  /*1cbd0*/  STL.64 [R1+0xac8], R86 ;  /* 0x000ac85601007387 */ /* 0x000fe20000100a00 */
[----:B--2---:R-:W-:-:S05]  /*1cbe0*/  IMAD.WIDE R32, R252, 0x4, R32 ;  /* 0x00000004fc207825 */ /* 0x004fca00078e0220 */
[----:B------:R-:W-:Y:S01]  /*1cbf0*/  STL.64 [R1+0xac0], R32 ;  /* 0x000ac02001007387 */ /* 0x000fe20000100a00 */
[----:B---3--:R-:W-:-:S04]  /*1cc00*/  IMAD.WIDE R70, R252, 0x4, R70 ;  /* 0x00000004fc467825 */ /* 0x008fc800078e0246 */
[----:B------:R-:W-:-:S04]  /*1cc10*/  IMAD.WIDE R150, R252, 0x4, R150 ;  /* 0x00000004fc967825 */ /* 0x000fc800078e0296 */
[C---:B------:R-:W-:Y:S01]  /*1cc20*/  IMAD.WIDE R118, R252.reuse, 0x4, R118 ;  /* 0x00000004fc767825 */ /* 0x040fe200078e0276 */
[----:B------:R1:W-:Y:S04]  /*1cc30*/  STL.64 [R1+0xb10], R150 ;  /* 0x000b109601007387 */ /* 0x0003e80000100a00 */
[----:B------:R-:W-:Y:S01]  /*1cc40*/  STL.64 [R1+0xab8], R70 ;  /* 0x000ab84601007387 */ /* 0x000fe20000100a00 */
[----:B----4-:R-:W-:-:S03]  /*1cc50*/  IMAD.WIDE R56, R252, 0x4, R56 ;  /* 0x00000004fc387825 */ /* 0x010fc600078e0238 */
[----:B------:R-:W-:Y:S01]  /*1cc60*/  STL.64 [R1+0xb08], R118 ;  /* 0x000b087601007387 */ /* 0x000fe20000100a00 */
[----:B------:R-:W-:-:S03]  /*1cc70*/  IMAD.WIDE R40, R252, 0x4, R40 ;  /* 0x00000004fc287825 */ /* 0x000fc600078e0228 */
[----:B------:R-:W-:Y:S01]  /*1cc80*/  STL.64 [R1+0xb00], R56 ;  /* 0x000b003801007387 */ /* 0x000fe20000100a00 */
[----:B------:R-:W-:-:S03]  /*1cc90*/  IMAD.WIDE R82, R252, 0x4, R82 ;  /* 0x00000004fc527825 */ /* 0x000fc600078e0252 */
[----:B------:R-:W-:Y:S01]  /*1cca0*/  STL.64 [R1+0xaf8], R40 ;  /* 0x000af82801007387 */ /* 0x000fe20000100a00 */
[----:B------:R-:W-:-:S04]  /*1ccb0*/  IMAD.WIDE R14, R252, 0x4, R14 ;  /* 0x00000004fc0e7825 */ /* 0x000fc800078e020e */
[C---:B------:R-:W-:Y:S01]  /*1ccc0*/  IMAD.WIDE R148, R252.reuse, 0x4, R148 ;  /* 0x00000004fc947825 */ /* 0x040fe200078e0294 */
[----:B------:R-:W-:Y:S04]  /*1ccd0*/  STL.64 [R1+0xaf0], R82 ;  /* 0x000af05201007387 */ /* 0x000fe80000100a00 */
[----:B------:R2:W-:Y:S01]  /*1cce0*/  STL.64 [R1+0xb40], R148 ;  /* 0x000b409401007387 */ /* 0x0005e20000100a00 */
[----:B------:R-:W-:-:S03]  /*1ccf0*/  IMAD.WIDE R248, R252, 0x4, R248 ;  /* 0x00000004fcf87825 */ /* 0x000fc600078e02f8 */
[----:B------:R-:W-:Y:S01]  /*1cd00*/  STL.64 [R1+0xae8], R14 ;  /* 0x000ae80e01007387 */ /* 0x000fe20000100a00 */
[----:B------:R-:W-:-:S03]  /*1cd10*/  IMAD.WIDE R106, R252, 0x4, R106 ;  /* 0x00000004fc6a7825 */ /* 0x000fc600078e026a */
[----:B------:R3:W-:Y:S04]  /*1cd20*/  STL.64 [R1+0xb38], R248 ;  /* 0x000b38f801007387 */ /* 0x0007e80000100a00 */
[----:B------:R-:W-:Y:S01]  /*1cd30*/  STL.64 [R1+0xb30], R106 ;  /* 0x000b306a01007387 */ /* 0x000fe20000100a00 */
[----:B------:R-:W-:-:S05]  /*1cd40*/  IMAD.WIDE R94, R252, 0x4, R94 ;  /* 0x00000004fc5e7825 */ /* 0x000fca00078e025e */
[----:B------:R-:W-:Y:S04]  /*1cd50*/  STL.64 [R1+0xb28], R94 ;  /* 0x000b285e01007387 */ /* 0x000fe80000100a00 */
[----:B------:R-:W-:Y:S01]  /*1cd60*/  LDGSTS.E [R242+-0x20000], desc[UR8][R178.64], P2 ;  /* 0xe0000000b2f27fae */ /* 0x000fe20009121848 */
[----:B------:R-:W-:-:S03]  /*1cd70*/  IMAD.WIDE R30, R252, 0x4, R30 ;  /* 0x00000004fc1e7825 */ /* 0x000fc600078e021e */
[----:B------:R-:W-:Y:S04]  /*1cd80*/  LDGSTS.E [R242+-0x1fc00], desc[UR8][R206.64], P2 ;  /* 0xe0400000cef27fae */ /* 0x000fe80009121848 */
[----:B------:R-:W4:Y:S01]  /*1cd90*/  LDL.LU.64 R178, [R1+0x1328] ;  /* 0x0013280001b27983 */ /* 0x000f220000300a00 */
[----:B------:R-:W-:-:S03]  /*1cda0*/  IMAD.WIDE R20, R252, 0x4, R20 ;  /* 0x00000004fc147825 */ /* 0x000fc600078e0214 */
[----:B------:R-:W-:Y:S04]  /*1cdb0*/  STL.64 [R1+0xb20], R30 ;  /* 0x000b201e01007387 */ /* 0x000fe80000100a00 */
[----:B------:R-:W2:Y:S04]  /*1cdc0*/  LDL.LU.64 R206, [R1+0x1320] ;  /* 0x0013200001ce7983 */ /* 0x000ea80000300a00 */
[----:B------:R-:W-:Y:S04]  /*1cdd0*/  STL.64 [R1+0xb18], R20 ;  /* 0x000b181401007387 */ /* 0x000fe80000100a00 */
[----:B----4-:R-:W-:Y:S04]  /*1cde0*/  LDGSTS.E [R242+-0x1f800], desc[UR8][R178.64], P2 ;  /* 0xe0800000b2f27fae */ /* 0x010fe80009121848 */
[----:B------:R-:W-:Y:S04]  /*1cdf0*/  LDGSTS.E [R242+-0x1f400], desc[UR8][R208.64], P2 ;  /* 0xe0c00000d0f27fae */ /* 0x000fe80009121848 */
[----:B------:R-:W-:Y:S04]  /*1ce00*/  LDGSTS.E [R242+-0x1f000], desc[UR8][R60.64], P2 ;  /* 0xe10000003cf27fae */ /* 0x000fe80009121848 */
[----:B------:R-:W4:Y:S04]  /*1ce10*/  LDL.LU.64 R178, [R1+0x1318] ;  /* 0x0013180001b27983 */ /* 0x000f280000300a00 */
[----:B------:R-:W3:Y:S04]  /*1ce20*/  LDL.LU.64 R208, [R1+0x1310] ;  /* 0x0013100001d07983 */ /* 0x000ee80000300a00 */
[----:B------:R-:W4:Y:S04]  /*1ce30*/  LDL.LU.64 R60, [R1+0x1308] ;  /* 0x00130800013c7983 */ /* 0x000f280000300a00 */
[----:B------:R-:W-:Y:S04]  /*1ce40*/  LDGSTS.E [R242+-0x1ec00], desc[UR8][R244.64], P2 ;  /* 0xe1400000f4f27fae */ /* 0x000fe80009121848 */
[----:B------:R-:W-:Y:S04]  /*1ce50*/  LDGSTS.E [R242+-0x1e800], desc[UR8][R250.64], P2 ;  /* 0xe1800000faf27fae */ /* 0x000fe80009121848 */
[----:B------:R-:W-:Y:S04]  /*1ce60*/  LDGSTS.E [R242+-0x1e400], desc[UR8][R10.64], P2 ;  /* 0xe1c000000af27fae */ /* 0x000fe80009121848 */
[----:B------:R-:W3:Y:S04]  /*1ce70*/  LDL.LU.64 R244, [R1+0x1300] ;  /* 0x0013000001f47983 */ /* 0x000ee80000300a00 */
[----:B------:R-:W4:Y:S04]  /*1ce80*/  LDL.LU.64 R250, [R1+0x12f8] ;  /* 0x0012f80001fa7983 */ /* 0x000f280000300a00 */
[----:B------:R-:W4:Y:S04]  /*1ce90*/  LDL.LU.64 R10, [R1+0x12f0] ;  /* 0x0012f000010a7983 */ /* 0x000f280000300a00 */
[----:B------:R-:W-:Y:S04]  /*1cea0*/  LDGSTS.E [R242+-0x1e000], desc[UR8][R6.64], P2 ;  /* 0xe200000006f27fae */ /* 0x000fe80009121848 */
[----:B------:R-:W-:Y:S04]  /*1ceb0*/  LDGSTS.E [R242+-0x1dc00], desc[UR8][R8.64], P2 ;  /* 0xe240000008f27fae */ /* 0x000fe80009121848 */
[----:B------:R-:W-:Y:S04]  /*1cec0*/  LDGSTS.E [R242+-0x1d800], desc[UR8][R4.64], P2 ;  /* 0xe280000004f27fae */ /* 0x000fe80009121848 */
[----:B------:R-:W4:Y:S04]  /*1ced0*/  LDL.LU.64 R6, [R1+0x12e8] ;  /* 0x0012e80001067983 */ /* 0x000f280000300a00 */
        /* <DEDUP_REMOVED lines=10> */
[----:B------:R-:W4:Y:S04]  /*1cf80*/  LDL.LU.64 R212, [R1+0x12b8] ;  /* 0x0012b80001d47983 */ /* 0x000f280000300a00 */
[----:B------:R-:W4:Y:S04]  /*1cf90*/  LDL.LU.64 R210, [R1+0x12b0] ;  /* 0x0012b00001d27983 */ /* 0x000f280000300a00 */
[----:B---3--:R-:W-:Y:S04]  /*1cfa0*/  LDGSTS.E [R245+-0x1ff80], desc[UR8][R208.64], P2 ;  /* 0xe0080000d0f57fae */ /* 0x008fe80009121848 */
[----:B--2---:R-:W-:Y:S04]  /*1cfb0*/  LDGSTS.E [R245+-0x1fb80], desc[UR8][R206.64], P2 ;  /* 0xe0480000cef57fae */ /* 0x004fe80009121848 */
[----:B------:R-:W-:Y:S04]  /*1cfc0*/  LDGSTS.E [R245+-0x1f780], desc[UR8][R204.64], P2 ;  /* 0xe0880000ccf57fae */ /* 0x000fe80009121848 */
[----:B------:R-:W2:Y:S04]  /*1cfd0*/  LDL.LU.64 R208, [R1+0x12a8] ;  /* 0x0012a80001d07983 */ /* 0x000ea80000300a00 */
[----:B------:R-:W3:Y:S04]  /*1cfe0*/  LDL.LU.64 R206, [R1+0x12a0] ;  /* 0x0012a00001ce7983 */ /* 0x000ee80000300a00 */
[----:B------:R-:W2:Y:S04]  /*1cff0*/  LDL.LU.64 R204, [R1+0x1298] ;  /* 0x0012980001cc7983 */ /* 0x000ea80000300a00 */
[----:B------:R-:W-:Y:S04]  /*1d000*/  LDGSTS.E [R245+-0x1f380], desc[UR8][R202.64], P2 ;  /* 0xe0c80000caf57fae */ /* 0x000fe80009121848 */
[----:B------:R-:W-:Y:S04]  /*1d010*/  LDGSTS.E [R245+-0x1ef80], desc[UR8][R200.64], P2 ;  /* 0xe1080000c8f57fae */ /* 0x000fe80009121848 */
[----:B------:R-:W-:Y:S04]  /*1d020*/  LDGSTS.E [R245+-0x1eb80], desc[UR8][R198.64], P2 ;  /* 0xe1480000c6f57fae */ /* 0x000fe80009121848 */
[----:B------:R-:W3:Y:S04]  /*1d030*/  LDL.LU.64 R202, [R1+0x1290] ;  /* 0x0012900001ca7983 */ /* 0x000ee80000300a00 */
[----:B------:R-:W2:Y:S04]  /*1d040*/  LDL.LU.64 R200, [R1+0x1288] ;  /* 0x0012880001c87983 */ /* 0x000ea80000300a00 */
[----:B------:R-:W3:Y:S04]  /*1d050*/  LDL.LU.64 R198, [R1+0x1280] ;  /* 0x0012800001c67983 */ /* 0x000ee80000300a00 */
[----:B------:R-:W-:Y:S04]  /*1d060*/  LDGSTS.E [R245+-0x1e780], desc[UR8][R196.64], P2 ;  /* 0xe1880000c4f57fae */ /* 0x000fe80009121848 */
[----:B------:R-:W-:Y:S04]  /*1d070*/  LDGSTS.E [R245+-0x1e380], desc[UR8][R194.64], P2 ;  /* 0xe1c80000c2f57fae */ /* 0x000fe80009121848 */
        /* <DEDUP_REMOVED lines=17> */
[----:B------:R-:W4:Y:S04]  /*1d190*/  LDL.LU.64 R246, [R1+0x1230] ;  /* 0x0012300001f67983 */ /* 0x000f280000300a00 */
[----:B----4-:R-:W-:Y:S04]  /*1d1a0*/  LDGSTS.E [R246+-0x1ff00], desc[UR8][R178.64], P2 ;  /* 0xe0100000b2f67fae */ /* 0x010fe80009121848 */
[----:B------:R-:W-:Y:S04]  /*1d1b0*/  LDGSTS.E [R246+-0x1fb00], desc[UR8][R176.64], P2 ;  /* 0xe0500000b0f67fae */ /* 0x000fe80009121848 */
[----:B------:R-:W-:Y:S04]  /*1d1c0*/  LDGSTS.E [R246+-0x1f700], desc[UR8][R174.64], P2 ;  /* 0xe0900000aef67fae */ /* 0x000fe80009121848 */
[----:B------:R-:W4:Y:S04]  /*1d1d0*/  LDL.LU.64 R178, [R1+0x1228] ;  /* 0x0012280001b27983 */ /* 0x000f280000300a00 */
[----:B------:R-:W3:Y:S04]  /*1d1e0*/  LDL.LU.64 R176, [R1+0x1220] ;  /* 0x0012200001b07983 */ /* 0x000ee80000300a00 */
[----:B------:R-:W2:Y:S04]  /*1d1f0*/  LDL.LU.64 R174, [R1+0x1218] ;  /* 0x0012180001ae7983 */ /* 0x000ea80000300a00 */
[----:B------:R-:W-:Y:S04]  /*1d200*/  LDGSTS.E [R246+-0x1f300], desc[UR8][R172.64], P2 ;  /* 0xe0d00000acf67fae */ /* 0x000fe80009121848 */
        /* <DEDUP_REMOVED lines=22> */
[----:B-1----:R-:W2:Y:S04]  /*1d370*/  LDL.LU.64 R150, [R1+0x11b8] ;  /* 0x0011b80001967983 */ /* 0x002ea80000300a00 */
        /* <DEDUP_REMOVED lines=31> */
[----:B------:R1:W-:Y:S04]  /*1d570*/  LDGSTS.E [R247+-0x1c280], desc[UR8][R248.64], P2 ;  /* 0xe3d80000f8f77fae */ /* 0x0003e80009121848 */
[----:B------:R-:W4:Y:S04]  /*1d580*/  LDL.LU.64 R118, [R1+0x1138] ;  /* 0x0011380001767983 */ /* 0x000f280000300a00 */
[----:B------:R-:W3:Y:S04]  /*1d590*/  LDL.LU.64 R248, [R1+0x1130] ;  /* 0x0011300001f87983 */ /* 0x000ee80000300a00 */
[----:B------:R1:W-:Y:S02]  /*1d5a0*/  STL.64 [R1+0xe28], R246 ;  /* 0x000e28f601007387 */ /* 0x0003e40000100a00 */
[----:B-1----:R-:W1:Y:S02]  /*1d5b0*/  LDC R247, c[0x0][0x230] ;  /* 0x00008c00fff77b82 */ /* 0x002e640000000800 */
[----:B---3--:R-:W-:Y:S04]  /*1d5c0*/  LDGSTS.E [R248+-0x1fe00], desc[UR8][R116.64], P2 ;  /* 0xe020000074f87fae */ /* 0x008fe80009121848 */
[----:B------:R-:W-:Y:S04]  /*1d5d0*/  LDGSTS.E [R248+-0x1fa00], desc[UR8][R114.64], P2 ;  /* 0xe060000072f87fae */ /* 0x000fe80009121848 */
[----:B------:R-:W-:Y:S04]  /*1d5e0*/  LDGSTS.E [R248+-0x1f600], desc[UR8][R112.64], P2 ;  /* 0xe0a0000070f87fae */ /* 0x000fe80009121848 */
[----:B------:R-:W3:Y:S04]  /*1d5f0*/  LDL.LU.64 R116, [R1+0x1128] ;  /* 0x0011280001747983 */ /* 0x000ee80000300a00 */
[----:B------:R-:W2:Y:S04]  /*1d600*/  LDL.LU.64 R114, [R1+0x1120] ;  /* 0x0011200001727983 */ /* 0x000ea80000300a00 */
[----:B------:R-:W4:Y:S04]  /*1d610*/  LDL.LU.64 R112, [R1+0x1118] ;  /* 0x0011180001707983 */ /* 0x000f280000300a00 */
[----:B------:R-:W-:Y:S04]  /*1d620*/  LDGSTS.E [R248+-0x1f200], desc[UR8][R110.64], P2 ;  /* 0xe0e000006ef87fae */ /* 0x000fe80009121848 */
        /* <DEDUP_REMOVED lines=44> */
[----:B------:R-:W2:Y:S04]  /*1d8f0*/  LDL.LU.64 R46, [R1+0x1068] ;  /* 0x00106800012e7983 */ /* 0x000ea80000300a00 */
        /* <DEDUP_REMOVED lines=9> */
[----:B------:R1:W-:Y:S04]  /*1d990*/  LDGSTS.E [R249+-0x1c180], desc[UR8][R94.64], P2 ;  /* 0xe3e800005ef97fae */ /* 0x0003e80009121848 */
[----:B------:R-:W-:Y:S04]  /*1d9a0*/  LDGSTS.E [R250+-0x1fd00], desc[UR8][R38.64], P2 ;  /* 0xe030000026fa7fae */ /* 0x000fe80009121848 */
[----:B------:R-:W3:Y:S04]  /*1d9b0*/  LDL.LU.64 R40, [R1+0x1038] ;  /* 0x0010380001287983 */ /* 0x000ee80000300a00 */
[----:B------:R-:W2:Y:S04]  /*1d9c0*/  LDL.LU.64 R94, [R1+0x1030] ;  /* 0x00103000015e7983 */ /* 0x000ea80000300a00 */
[----:B------:R1:W-:Y:S04]  /*1d9d0*/  STL.64 [R1+0xe20], R248 ;  /* 0x000e20f801007387 */ /* 0x0003e80000100a00 */
[----:B------:R-:W3:Y:S04]  /*1d9e0*/  LDL.LU.64 R38, [R1+0x1028] ;  /* 0x0010280001267983 */ /* 0x000ee80000300a00 */
[----:B------:R-:W-:Y:S04]  /*1d9f0*/  LDGSTS.E [R250+-0x1f900], desc[UR8][R84.64], P2 ;  /* 0xe070000054fa7fae */ /* 0x000fe80009121848 */
[----:B------:R-:W-:Y:S01]  /*1da00*/  LDGSTS.E [R250+-0x1f500], desc[UR8][R36.64], P2 ;  /* 0xe0b0000024fa7fae */ /* 0x000fe20009121848 */
[----:B-1----:R-:W-:Y:S01]  /*1da10*/  IADD3 R246, R247, -0x1a3, RZ ;  /* 0xfffffe5df7f67810 */ /* 0x002fe20007ffe0ff */
[----:B------:R-:W1:Y:S02]  /*1da20*/  LDC R249, c[0x0][0x230] ;  /* 0x00008c00fff97b82 */ /* 0x000e640000000800 */
[----:B------:R-:W-:Y:S04]  /*1da30*/  LDGSTS.E [R250+-0x1f100], desc[UR8][R90.64], P2 ;  /* 0xe0f000005afa7fae */ /* 0x000fe80009121848 */
[----:B------:R-:W2:Y:S02]  /*1da40*/  LDL.LU.64 R84, [R1+0x1020] ;  /* 0x0010200001547983 */ /* 0x000ea40000300a00 */
[----:B------:R-:W1:Y:S02]  /*1da50*/  LDC R247, c[0x0][0x230] ;  /* 0x00008c00fff77b82 */ /* 0x000e640000000800 */
[----:B------:R-:W3:Y:S04]  /*1da60*/  LDL.LU.64 R36, [R1+0x1018] ;  /* 0x0010180001247983 */ /* 0x000ee80000300a00 */
[----:B------:R-:W2:Y:S02]  /*1da70*/  LDL.LU.64 R90, [R1+0x1010] ;  /* 0x00101000015a7983 */ /* 0x000ea40000300a00 */
[----:B------:R-:W1:Y:S02]  /*1da80*/  LDC R248, c[0x0][0x230] ;  /* 0x00008c00fff87b82 */ /* 0x000e640000000800 */
        /* <DEDUP_REMOVED lines=10> */
[----:B------:R-:W2:Y:S04]  /*1db30*/  LDL.LU.64 R240, [R1+0xfe8] ;  /* 0x000fe80001f07983 */ /* 0x000ea80000300a00 */
[----:B------:R-:W3:Y:S04]  /*1db40*/  LDL.LU.64 R34, [R1+0xfe0] ;  /* 0x000fe00001227983 */ /* 0x000ee80000300a00 */
[----:B------:R-:W-:Y:S04]  /*1db50*/  LDGSTS.E [R250+-0x1d500], desc[UR8][R76.64], P2 ;  /* 0xe2b000004cfa7fae */ /* 0x000fe80009121848 */
[----:B------:R1:W-:Y:S04]  /*1db60*/  LDGSTS.E [R250+-0x1d100], desc[UR8][R74.64], P2 ;  /* 0xe2f000004afa7fae */ /* 0x0003e80009121848 */
[----:B------:R1:W-:Y:S04]  /*1db70*/  LDGSTS.E [R250+-0x1cd00], desc[UR8][R18.64], P2 ;  /* 0xe330000012fa7fae */ /* 0x0003e80009121848 */
[----:B------:R-:W2:Y:S04]  /*1db80*/  LDL.LU.64 R76, [R1+0xfd8] ;  /* 0x000fd800014c7983 */ /* 0x000ea80000300a00 */
[----:B------:R-:W1:Y:S04]  /*1db90*/  LDL.LU.64 R74, [R1+0x50] ;  /* 0x00005000014a7983 */ /* 0x000e680000300a00 */
        /* <DEDUP_REMOVED lines=13> */
[----:B------:R4:W-:Y:S04]  /*1dc70*/  LDGSTS.E [R0+-0x1f080], desc[UR8][R62.64], P2 ;  /* 0xe0f800003e007fae */ /* 0x0009e80009121848 */
[----:B------:R4:W-:Y:S04]  /*1dc80*/  LDGSTS.E [R0+-0x1ec80], desc[UR8][R16.64], P2 ;  /* 0xe138000010007fae */ /* 0x0009e80009121848 */
[----:B------:R4:W-:Y:S04]  /*1dc90*/  LDGSTS.E [R0+-0x1e880], desc[UR8][R12.64], P2 ;  /* 0xe17800000c007fae */ /* 0x0009e80009121848 */
[----:B------:R-:W3:Y:S04]  /*1dca0*/  LDL.LU.64 R62, [R1+0x40] ;  /* 0x00004000013e7983 */ /* 0x000ee80000300a00 */
[----:B------:R-:W2:Y:S04]  /*1dcb0*/  LDL.LU.64 R16, [R1+0x38] ;  /* 0x0000380001107983 */ /* 0x000ea80000300a00 */
[----:B------:R-:W2:Y:S04]  /*1dcc0*/  LDL.LU.64 R12, [R1+0x30] ;  /* 0x00003000010c7983 */ /* 0x000ea80000300a00 */
[----:B------:R2:W-:Y:S04]  /*1dcd0*/  LDGSTS.E [R0+-0x1e480], desc[UR8][R66.64], P2 ;  /* 0xe1b8000042007fae */ /* 0x0005e80009121848 */
[----:B------:R-:W-:Y:S04]  /*1dce0*/  LDGSTS.E [R0+-0x1e080], desc[UR8][R26.64], P2 ;  /* 0xe1f800001a007fae */ /* 0x000fe80009121848 */
[----:B------:R-:W-:Y:S04]  /*1dcf0*/  LDGSTS.E [R0+-0x1dc80], desc[UR8][R68.64], P2 ;  /* 0xe238000044007fae */ /* 0x000fe80009121848 */
[----:B------:R-:W2:Y:S04]  /*1dd00*/  LDL.LU.64 R66, [R1+0x28] ;  /* 0x0000280001427983 */ /* 0x000ea80000300a00 */
[----:B------:R-:W-:Y:S04]  /*1dd10*/  LDGSTS.E [R0+-0x1d880], desc[UR8][R24.64], P2 ;  /* 0xe278000018007fae */ /* 0x000fe80009121848 */
[----:B------:R-:W-:Y:S04]  /*1dd20*/  LDGSTS.E [R0+-0x1d480], desc[UR8][R78.64], P2 ;  /* 0xe2b800004e007fae */ /* 0x000fe80009121848 */
[----:B------:R-:W-:Y:S04]  /*1dd30*/  LDGSTS.E [R0+-0x1d080], desc[UR8][R22.64], P2 ;  /* 0xe2f8000016007fae */ /* 0x000fe80009121848 */
[----:B------:R-:W-:Y:S04]  /*1dd40*/  LDGSTS.E [R0+-0x1cc80], desc[UR8][R64.64], P2 ;  /* 0xe338000040007fae */ /* 0x000fe80009121848 */
[----:B------:R2:W-:Y:S04]  /*1dd50*/  LDGSTS.E [R0+-0x1c880], desc[UR8][R70.64], P2 ;  /* 0xe378000046007fae */ /* 0x0005e80009121848 */
[----:B------:R2:W-:Y:S04]  /*1dd60*/  LDGSTS.E [R0+-0x1c480], desc[UR8][R14.64], P2 ;  /* 0xe3b800000e007fae */ /* 0x0005e80009121848 */
[----:B------:R-:W-:Y:S04]  /*1dd70*/  LDGSTS.E [R0+-0x1c080], desc[UR8][R20.64], P2 ;  /* 0xe3f8000014007fae */ /* 0x000fe80009121848 */
[----:B------:R-:W0:Y:S04]  /*1dd80*/  LDGDEPBAR ;  /* 0x00000000000079af */ /* 0x000e280000000000 */
[----:B------:R-:W2:Y:S04]  /*1dd90*/  LDL.LU.64 R26, [R1+0xfa0] ;  /* 0x000fa000011a7983 */ /* 0x000ea80000300a00 */
[----:B------:R-:W2:Y:S04]  /*1dda0*/  LDL.LU.64 R68, [R1+0xf98] ;  /* 0x000f980001447983 */ /* 0x000ea80000300a00 */
[----:B------:R-:W2:Y:S04]  /*1ddb0*/  LDL.LU.64 R24, [R1+0xf90] ;  /* 0x000f900001187983 */ /* 0x000ea80000300a00 */
[----:B------:R-:W2:Y:S04]  /*1ddc0*/  LDL.LU.64 R78, [R1+0xf88] ;  /* 0x000f8800014e7983 */ /* 0x000ea80000300a00 */
[----:B------:R-:W2:Y:S04]  /*1ddd0*/  LDL.LU.64 R22, [R1+0xf80] ;  /* 0x000f800001167983 */ /* 0x000ea80000300a00 */
[----:B------:R-:W2:Y:S04]  /*1dde0*/  LDL.LU.64 R64, [R1+0xf78] ;  /* 0x000f780001407983 */ /* 0x000ea80000300a00 */
[----:B------:R-:W2:Y:S04]  /*1ddf0*/  LDL.LU.64 R70, [R1+0x20] ;  /* 0x0000200001467983 */ /* 0x000ea80000300a00 */
[----:B------:R-:W2:Y:S04]  /*1de00*/  LDL.LU.64 R14, [R1+0x18] ;  /* 0x00001800010e7983 */ /* 0x000ea80000300a00 */
[----:B------:R-:W2:Y:S01]  /*1de10*/  LDL.LU.64 R20, [R1+0xf70] ;  /* 0x000f700001147983 */ /* 0x000ea20000300a00 */
[C---:B-1----:R-:W-:Y:S01]  /*1de20*/  IMAD.WIDE R74, R251.reuse, 0x4, R74 ;  /* 0x00000004fb4a7825 */ /* 0x042fe200078e024a */
[----:B------:R-:W-:Y:S03]  /*1de30*/  BAR.SYNC.DEFER_BLOCKING 0x0 ;  /* 0x0000000000007b1d */ /* 0x000fe60000010000 */
[----:B----4-:R-:W-:-:S03]  /*1de40*/  IMAD.WIDE R18, R251, 0x4, R18 ;  /* 0x00000004fb127825 */ /* 0x010fc600078e0212 */
[----:B------:R1:W-:Y:S04]  /*1de50*/  STL.64 [R1+0x418], R74 ;  /* 0x0004184a01007387 */ /* 0x0003e80000100a00 */
[----:B------:R4:W-:Y:S04]  /*1de60*/  STL.64 [R1+0x440], R18 ;  /* 0x0004401201007387 */ /* 0x0009e80000100a00 */
[----:B------:R-:W-:Y:S01]  /*1de70*/  @!PT LDS RZ, [RZ] ;  /* 0x00000000fffff984 */ /* 0x000fe20000000800 */
[----:B------:R-:W-:Y:S01]  /*1de80*/  @!PT LDS RZ, [RZ] ;  /* 0x00000000fffff984 */ /* 0x000fe20000000800 */
[----:B------:R-:W-:Y:S01]  /*1de90*/  @!PT LDS RZ, [RZ] ;  /* 0x00000000fffff984 */ /* 0x000fe20000000800 */
[----:B------:R-:W-:Y:S04]  /*1dea0*/  LDGSTS.E [R3+0x60000], desc[UR8][R74.64], !P6 ;  /* 0x600000004a037fae */ /* 0x000fe8000f121848 */
[----:B------:R-:W-:Y:S04]  /*1deb0*/  LDGSTS.E [R3+0x64000], desc[UR8][R18.64], !P6 ;  /* 0x6400000012037fae */ /* 0x000fe8000f121848 */
[----:B-1----:R-:W2:Y:S04]  /*1dec0*/  LDL.LU.64 R74, [R1+0xf68] ;  /* 0x000f6800014a7983 */ /* 0x002ea80000300a00 */
[----:B----4-:R-:W4:Y:S01]  /*1ded0*/  LDL.LU.64 R18, [R1+0xf60] ;  /* 0x000f600001127983 */ /* 0x010f220000300a00 */
[----:B---3--:R-:W-:-:S04]  /*1dee0*/  IMAD.WIDE R62, R251, 0x4, R62 ;  /* 0x00000004fb3e7825 */ /* 0x008fc800078e023e */
[C---:B--2---:R-:W-:Y:S01]  /*1def0*/  IMAD.WIDE R16, R251.reuse, 0x4, R16 ;  /* 0x00000004fb107825 */ /* 0x044fe200078e0210 */
[----:B------:R1:W-:Y:S03]  /*1df00*/  STL.64 [R1+0x468], R62 ;  /* 0x0004683e01007387 */ /* 0x0003e60000100a00 */
[C---:B------:R-:W-:Y:S01]  /*1df10*/  IMAD.WIDE R12, R251.reuse, 0x4, R12 ;  /* 0x00000004fb0c7825 */ /* 0x040fe200078e020c */
[----:B------:R2:W-:Y:S04]  /*1df20*/  STL.64 [R1+0x460], R16 ;  /* 0x0004601001007387 */ /* 0x0005e80000100a00 */
[----:B------:R-:W-:Y:S04]  /*1df30*/  LDGSTS.E [R3+0x60004], desc[UR8][R62.64], !P5 ;  /* 0x600040003e037fae */ /* 0x000fe8000e921848 */
[----:B------:R-:W-:Y:S04]  /*1df40*/  LDGSTS.E [R3+0x64004], desc[UR8][R16.64], !P5 ;  /* 0x6400400010037fae */ /* 0x000fe8000e921848 */
[----:B------:R-:W-:Y:S01]  /*1df50*/  LDGSTS.E [R3+0x60008], desc[UR8][R12.64], !P4 ;  /* 0x600080000c037fae */ /* 0x000fe2000e121848 */
[----:B------:R-:W-:-:S03]  /*1df60*/  IMAD.WIDE R66, R251, 0x4, R66 ;  /* 0x00000004fb427825 */ /* 0x000fc600078e0242 */
[----:B-1----:R-:W3:Y:S04]  /*1df70*/  LDL.LU.64 R62, [R1+0xf58] ;  /* 0x000f5800013e7983 */ /* 0x002ee80000300a00 */
[----:B--2---:R-:W2:Y:S04]  /*1df80*/  LDL.LU.64 R16, [R1+0xf50] ;  /* 0x000f500001107983 */ /* 0x004ea80000300a00 */
[----:B------:R1:W-:Y:S04]  /*1df90*/  STL.64 [R1+0x458], R12 ;  /* 0x0004580c01007387 */ /* 0x0003e80000100a00 */
[----:B------:R1:W-:Y:S04]  /*1dfa0*/  STL.64 [R1+0x450], R66 ;  /* 0x0004504201007387 */ /* 0x0003e80000100a00 */
[----:B------:R4:W-:Y:S04]  /*1dfb0*/  LDGSTS.E [R3+0x64008], desc[UR8][R66.64], !P4 ;  /* 0x6400800042037fae */ /* 0x0009e8000e121848 */
[----:B-1----:R-:W3:Y:S04]  /*1dfc0*/  LDL.LU.64 R12, [R1+0xf48] ;  /* 0x000f4800010c7983 */ /* 0x002ee80000300a00 */
[----:B------:R-:W4:Y:S01]  /*1dfd0*/  LDL.LU.64 R66, [R1+0xf40] ;  /* 0x000f400001427983 */ /* 0x000f220000300a00 */
[----:B------:R-:W-:-:S02]  /*1dfe0*/  ISETP.GE.U32.AND P2, PT, R61, 0x7ffffddf, PT ;  /* 0x7ffffddf3d00780c */ /* 0x000fc40003f46070 */
[----:B------:R-:W1:Y:S02]  /*1dff0*/  LDC R61, c[0x0][0x230] ;  /* 0x00008c00ff3d7b82 */ /* 0x000e640000000800 */
[----:B-1----:R-:W-:Y:S01]  /*1e000*/  IADD3 R61, R61, -0x1c2, RZ ;  /* 0xfffffe3e3d3d7810 */ /* 0x002fe20007ffe0ff */
[----:B------:R-:W-:-:S04]  /*1e010*/  IMAD.WIDE R70, R251, 0x4, R70 ;  /* 0x00000004fb467825 */ /* 0x000fc800078e0246 */
[----:B------:R-:W-:Y:S01]  /*1e020*/  IMAD.WIDE R14, R251, 0x4, R14 ;  /* 0x00000004fb0e7825 */ /* 0x000fe200078e020e */
[----:B------:R1:W-:Y:S04]  /*1e030*/  STL.64 [R1+0x438], R70 ;  /* 0x0004384601007387 */ /* 0x0003e80000100a00 */
[----:B------:R1:W-:Y:S04]  /*1e040*/  STL.64 [R1+0x448], R14 ;  /* 0x0004480e01007387 */ /* 0x0003e80000100a00 */
[----:B------:R-:W-:Y:S04]  /*1e050*/  LDGSTS.E [R3+0x6000c], desc[UR8][R70.64], !P3 ;  /* 0x6000c00046037fae */ /* 0x000fe8000d921848 */
[----:B------:R-:W-:Y:S01]  /*1e060*/  LDGSTS.E [R3+0x6400c], desc[UR8][R14.64], !P3 ;  /* 0x6400c0000e037fae */ /* 0x000fe2000d921848 */
[----:B------:R-:W-:-:S03]  /*1e070*/  ISETP.GE.U32.AND P3, PT, R61, 0x7ffffdbf, PT ;  /* 0x7ffffdbf3d00780c */ /* 0x000fc60003f66070 */
[----:B-1----:R-:W2:Y:S04]  /*1e080*/  LDL.LU.64 R70, [R1+0xf38] ;  /* 0x000f380001467983 */ /* 0x002ea80000300a00 */
[----:B------:R-:W2:Y:S01]  /*1e090*/  LDL.LU.64 R14, [R1+0xf30] ;  /* 0x000f3000010e7983 */ /* 0x000ea20000300a00 */
[----:B----4-:R-:W-:-:S05]  /*1e0a0*/  IMAD.WIDE R66, R251, 0x4, R66 ;  /* 0x00000004fb427825 */ /* 0x010fca00078e0242 */
[----:B------:R1:W-:Y:S04]  /*1e0b0*/  STL.64 [R1+0x428], R66 ;  /* 0x0004284201007387 */ /* 0x0003e80000100a00 */
[----:B------:R-:W4:Y:S01]  /*1e0c0*/  LDL.LU R61, [R1+0xf2c] ;  /* 0x000f2c00013d7983 */ /* 0x000f220000300800 */
[----:B------:R-:W-:Y:S02]  /*1e0d0*/  ISETP.GE.U32.AND P6, PT, R246, 0x7ffffdde, PT ;  /* 0x7ffffddef600780c */ /* 0x000fe40003fc6070 */
[----:B------:R-:W2:Y:S01]  /*1e0e0*/  LDC R246, c[0x0][0x230] ;  /* 0x00008c00fff67b82 */ /* 0x000ea20000000800 */
[----:B---3--:R-:W-:Y:S01]  /*1e0f0*/  IMAD.WIDE R12, R251, 0x4, R12 ;  /* 0x00000004fb0c7825 */ /* 0x008fe200078e020c */
[----:B------:R1:W-:Y:S03]  /*1e100*/  LDGSTS.E [R3+0x68000], desc[UR8][R66.64], !P0 ;  /* 0x6800000042037fae */ /* 0x0003e6000c121848 */
[----:B------:R-:W-:-:S02]  /*1e110*/  VIADD R249, R249, 0xfffffe3d ;  /* 0xfffffe3df9f97836 */ /* 0x000fc40000000000 */
[----:B------:R-:W-:Y:S01]  /*1e120*/  VIADD R247, R247, 0xfffffe5c ;  /* 0xfffffe5cf7f77836 */ /* 0x000fe20000000000 */
[----:B------:R3:W-:Y:S04]  /*1e130*/  STL.64 [R1+0x430], R12 ;  /* 0x0004300c01007387 */ /* 0x0007e80000100a00 */
[----:B------:R3:W-:Y:S01]  /*1e140*/  LDGSTS.E [R3+0x6c000], desc[UR8][R12.64], !P0 ;  /* 0x6c0000000c037fae */ /* 0x0007e2000c121848 */
[----:B------:R-:W-:Y:S01]  /*1e150*/  ISETP.GE.U32.AND P0, PT, R249, 0x7ffffdbe, PT ;  /* 0x7ffffdbef900780c */ /* 0x000fe20003f06070 */
[----:B------:R-:W-:Y:S01]  /*1e160*/  IMAD.WIDE R62, R251, 0x4, R62 ;  /* 0x00000004fb3e7825 */ /* 0x000fe200078e023e */
[----:B------:R-:W-:Y:S01]  /*1e170*/  ISETP.GE.U32.AND P5, PT, R247, 0x7ffffddd, PT ;  /* 0x7ffffdddf700780c */ /* 0x000fe20003fa6070 */
[----:B-1----:R-:W1:Y:S02]  /*1e180*/  LDC R66, c[0x0][0x230] ;  /* 0x00008c00ff427b82 */ /* 0x002e640000000800 */
[----:B--2---:R-:W-:-:S06]  /*1e190*/  VIADD R246, R246, 0xfffffe3f ;  /* 0xfffffe3ff6f67836 */ /* 0x004fcc0000000000 */
[----:B---3--:R-:W2:Y:S01]  /*1e1a0*/  LDC R12, c[0x0][0x230] ;  /* 0x00008c00ff0c7b82 */ /* 0x008ea20000000800 */
[----:B------:R-:W-:Y:S01]  /*1e1b0*/  VIADD R13, R248, 0xfffffe3c ;  /* 0xfffffe3cf80d7836 */ /* 0x000fe20000000000 */
[----:B------:R-:W-:-:S06]  /*1e1c0*/  ISETP.GE.U32.AND P4, PT, R246, 0x7ffffdc0, PT ;  /* 0x7ffffdc0f600780c */ /* 0x000fcc0003f86070 */
[----:B------:R-:W3:Y:S08]  /*1e1d0*/  LDC R247, c[0x0][0x230] ;  /* 0x00008c00fff77b82 */ /* 0x000ef00000000800 */
[----:B------:R-:W1:Y:S01]  /*1e1e0*/  LDC R246, c[0x0][0x230] ;  /* 0x00008c00fff67b82 */ /* 0x000e620000000800 */
[----:B------:R-:W-:-:S07]  /*1e1f0*/  IMAD.WIDE R248, R251, 0x4, R14 ;  /* 0x00000004fbf87825 */ /* 0x000fce00078e020e */
[----:B------:R-:W1:Y:S01]  /*1e200*/  LDC R67, c[0x0][0x230] ;  /* 0x00008c00ff437b82 */ /* 0x000e620000000800 */
[----:B------:R-:W-:-:S04]  /*1e210*/  IMAD.WIDE R22, R251, 0x4, R22 ;  /* 0x00000004fb167825 */ /* 0x000fc800078e0216 */
[----:B--2---:R-:W-:Y:S02]  /*1e220*/  VIADD R12, R12, 0xfffffe1f ;  /* 0xfffffe1f0c0c7836 */ /* 0x004fe40000000000 */
[----:B----4-:R-:W-:-:S04]  /*1e230*/  IMAD.WIDE R60, R251, 0x4, R60 ;  /* 0x00000004fb3c7825 */ /* 0x010fc800078e023c */
[----:B------:R-:W-:Y:S01]  /*1e240*/  IMAD.MOV.U32 R15, RZ, RZ, R61 ;  /* 0x000000ffff0f7224 */ /* 0x000fe200078e003d */
[----:B------:R-:W-:Y:S01]  /*1e250*/  MOV R14, R60 ;  /* 0x0000003c000e7202 */ /* 0x000fe20000000f00 */
[----:B------:R2:W-:Y:S04]  /*1e260*/  STL.64 [R1+0x410], R60 ;  /* 0x0004103c01007387 */ /* 0x0005e80000100a00 */
[----:B------:R-:W-:Y:S01]  /*1e270*/  STL.64 [R1+0x420], R248 ;  /* 0x000420f801007387 */ /* 0x000fe20000100a00 */
[----:B--2---:R-:W-:Y:S01]  /*1e280*/  IMAD.WIDE R60, R251, 0x4, R70 ;  /* 0x00000004fb3c7825 */ /* 0x004fe200078e0246 */
[----:B------:R-:W-:-:S03]  /*1e290*/  MOV R70, R14 ;  /* 0x0000000e00467202 */ /* 0x000fc60000000f00 */
[----:B------:R-:W-:Y:S02]  /*1e2a0*/  IMAD.MOV.U32 R71, RZ, RZ, R15 ;  /* 0x000000ffff477224 */ /* 0x000fe400078e000f */
[C---:B------:R-:W-:Y:S01]  /*1e2b0*/  IMAD.WIDE R14, R251.reuse, 0x4, R16 ;  /* 0x00000004fb0e7825 */ /* 0x040fe200078e0210 */
[----:B------:R2:W-:Y:S04]  /*1e2c0*/  STL.64 [R1+0x400], R60 ;  /* 0x0004003c01007387 */ /* 0x0005e80000100a00 */
[----:B------:R4:W-:Y:S01]  /*1e2d0*/  LDGSTS.E [R3+0x68004], desc[UR8][R70.64], !P2 ;  /* 0x6800400046037fae */ /* 0x0009e2000d121848 */
[----:B------:R-:W-:-:S03]  /*1e2e0*/  IMAD.WIDE R16, R251, 0x4, R20 ;  /* 0x00000004fb107825 */ /* 0x000fc600078e0214 */
[----:B------:R-:W-:Y:S04]  /*1e2f0*/  LDGSTS.E [R3+0x6c004], desc[UR8][R248.64], !P2 ;  /* 0x6c004000f8037fae */ /* 0x000fe8000d121848 */
[----:B------:R2:W-:Y:S01]  /*1e300*/  LDGSTS.E [R3+0x68008], desc[UR8][R60.64], !P6 ;  /* 0x680080003c037fae */ /* 0x0005e2000f121848 */
[----:B----4-:R-:W-:-:S03]  /*1e310*/  IMAD.WIDE R70, R251, 0x4, R18 ;  /* 0x00000004fb467825 */ /* 0x010fc600078e0212 */
[----:B------:R4:W-:Y:S01]  /*1e320*/  STL.64 [R1+0x408], R14 ;  /* 0x0004080e01007387 */ /* 0x0009e20000100a00 */
[----:B------:R-:W-:-:S03]  /*1e330*/  IMAD.WIDE R18, R251, 0x4, R74 ;  /* 0x00000004fb127825 */ /* 0x000fc600078e024a */
[----:B------:R4:W-:Y:S01]  /*1e340*/  LDGSTS.E [R3+0x6c008], desc[UR8][R14.64], !P6 ;  /* 0x6c0080000e037fae */ /* 0x0009e2000f121848 */
[----:B------:R-:W-:-:S03]  /*1e350*/  IMAD.WIDE R20, R251, 0x4, R78 ;  /* 0x00000004fb147825 */ /* 0x000fc600078e024e */
[----:B------:R3:W-:Y:S01]  /*1e360*/  STL.64 [R1+0x3f0], R62 ;  /* 0x0003f03e01007387 */ /* 0x0007e20000100a00 */
[----:B------:R-:W-:Y:S01]  /*1e370*/  ISETP.GE.U32.AND P2, PT, R13, 0x7ffffdbd, PT ;  /* 0x7ffffdbd0d00780c */ /* 0x000fe20003f46070 */
[----:B--2---:R-:W2:Y:S02]  /*1e380*/  LDC R60, c[0x0][0x230] ;  /* 0x00008c00ff3c7b82 */ /* 0x004ea40000000800 */
[----:B------:R3:W-:Y:S04]  /*1e390*/  LDGSTS.E [R3+0x6800c], desc[UR8][R62.64], !P5 ;  /* 0x6800c0003e037fae */ /* 0x0007e8000e921848 */
[----:B------:R-:W-:Y:S02]  /*1e3a0*/  STL.64 [R1+0x3f8], R70 ;  /* 0x0003f84601007387 */ /* 0x000fe40000100a00 */
[----:B----4-:R-:W4:Y:S02]  /*1e3b0*/  LDC R14, c[0x0][0x230] ;  /* 0x00008c00ff0e7b82 */ /* 0x010f240000000800 */
[----:B------:R-:W-:Y:S01]  /*1e3c0*/  LDGSTS.E [R3+0x6c00c], desc[UR8][R70.64], !P5 ;  /* 0x6c00c00046037fae */ /* 0x000fe2000e921848 */
[----:B---3--:R-:W-:-:S03]  /*1e3d0*/  IMAD.WIDE R62, R251, 0x4, R64 ;  /* 0x00000004fb3e7825 */ /* 0x008fc600078e0240 */
[----:B------:R3:W-:Y:S02]  /*1e3e0*/  STL.64 [R1+0x3e0], R18 ;  /* 0x0003e01201007387 */ /* 0x0007e40000100a00 */
[----:B------:R-:W2:Y:S02]  /*1e3f0*/  LDC R15, c[0x0][0x230] ;  /* 0x00008c00ff0f7b82 */ /* 0x000ea40000000800 */
[----:B------:R3:W-:Y:S04]  /*1e400*/  LDGSTS.E [R3+0x70000], desc[UR8][R18.64], !P4 ;  /* 0x7000000012037fae */ /* 0x0007e8000e121848 */
[----:B------:R1:W-:Y:S04]  /*1e410*/  STL.64 [R1+0x3e8], R16 ;  /* 0x0003e81001007387 */ /* 0x0003e80000100a00 */
[----:B------:R1:W-:Y:S01]  /*1e420*/  LDGSTS.E [R3+0x74000], desc[UR8][R16.64], !P4 ;  /* 0x7400000010037fae */ /* 0x0003e2000e121848 */
[----:B---3--:R-:W-:-:S03]  /*1e430*/  IMAD.WIDE R18, R251, 0x4, R24 ;  /* 0x00000004fb127825 */ /* 0x008fc600078e0218 */
[----:B------:R3:W-:Y:S04]  /*1e440*/  STL.64 [R1+0x3d0], R62 ;  /* 0x0003d03e01007387 */ /* 0x0007e80000100a00 */
[----:B------:R3:W-:Y:S01]  /*1e450*/  LDGSTS.E [R3+0x70004], desc[UR8][R62.64], !P3 ;  /* 0x700040003e037fae */ /* 0x0007e2000d921848 */
[----:B------:R-:W-:Y:S01]  /*1e460*/  IMAD.WIDE R24, R251, 0x4, R26 ;  /* 0x00000004fb187825 */ /* 0x000fe200078e021a */
[----:B------:R-:W-:Y:S01]  /*1e470*/  ISETP.GE.U32.AND P6, PT, R12, 0x7ffffda0, PT ;  /* 0x7ffffda00c00780c */ /* 0x000fe20003fc6070 */
[----:B-1----:R-:W1:Y:S01]  /*1e480*/  LDC R16, c[0x0][0x230] ;  /* 0x00008c00ff107b82 */ /* 0x002e620000000800 */
[----:B------:R4:W-:Y:S04]  /*1e490*/  STL.64 [R1+0x3d8], R22 ;  /* 0x0003d81601007387 */ /* 0x0009e80000100a00 */
[----:B------:R4:W-:Y:S01]  /*1e4a0*/  LDGSTS.E [R3+0x74004], desc[UR8][R22.64], !P3 ;  /* 0x7400400016037fae */ /* 0x0009e2000d921848 */
[----:B------:R-:W-:-:S02]  /*1e4b0*/  VIADD R13, R247, 0xfffffe1e ;  /* 0xfffffe1ef70d7836 */ /* 0x000fc40000000000 */
[----:B------:R-:W1:Y:S01]  /*1e4c0*/  LDC R17, c[0x0][0x230] ;  /* 0x00008c00ff117b82 */ /* 0x000e620000000800 */
[C---:B---3--:R-:W-:Y:S01]  /*1e4d0*/  IMAD.WIDE R62, R251.reuse, 0x4, R68 ;  /* 0x00000004fb3e7825 */ /* 0x048fe200078e0244 */
[----:B------:R3:W-:Y:S04]  /*1e4e0*/  STL.64 [R1+0x3c0], R20 ;  /* 0x0003c01401007387 */ /* 0x0007e80000100a00 */
[----:B------:R2:W-:Y:S01]  /*1e4f0*/  STL.64 [R1+0x3c8], R18 ;  /* 0x0003c81201007387 */ /* 0x0005e20000100a00 */
[----:B----4-:R-:W-:-:S03]  /*1e500*/  IMAD.WIDE R22, R251, 0x4, R80 ;  /* 0x00000004fb167825 */ /* 0x010fc600078e0250 */
[----:B------:R3:W-:Y:S04]  /*1e510*/  LDGSTS.E [R3+0x70008], desc[UR8][R20.64], !P0 ;  /* 0x7000800014037fae */ /* 0x0007e8000c121848 */
[----:B------:R-:W4:Y:S04]  /*1e520*/  LDL.LU.64 R70, [R1+0x10] ;  /* 0x0000100001467983 */ /* 0x000f280000300a00 */
[----:B------:R-:W4:Y:S01]  /*1e530*/  LDL.LU.64 R248, [R1+0x8] ;  /* 0x0000080001f87983 */ /* 0x000f220000300a00 */
[----:B---3--:R-:W-:-:S03]  /*1e540*/  IMAD.WIDE R20, R251, 0x4, R28 ;  /* 0x00000004fb147825 */ /* 0x008fc600078e021c */
[----:B------:R-:W-:Y:S01]  /*1e550*/  STL.64 [R1+0x3b0], R62 ;  /* 0x0003b03e01007387 */ /* 0x000fe20000100a00 */
[----:B------:R-:W-:-:S03]  /*1e560*/  IADD3 R12, R246, -0x1e3, RZ ;  /* 0xfffffe1df60c7810 */ /* 0x000fc60007ffe0ff */
[----:B------:R3:W-:Y:S04]  /*1e570*/  STL.64 [R1+0x3b8], R24 ;  /* 0x0003b81801007387 */ /* 0x0007e80000100a00 */
[----:B------:R1:W-:Y:S04]  /*1e580*/  STL.64 [R1+0x3a0], R22 ;  /* 0x0003a01601007387 */ /* 0x0003e80000100a00 */
[----:B------:R-:W-:Y:S04]  /*1e590*/  STL.64 [R1+0x3a8], R20 ;  /* 0x0003a81401007387 */ /* 0x000fe80000100a00 */
[----:B------:R-:W4:Y:S01]  /*1e5a0*/  LDL.LU.64 R246, [R1] ;  /* 0x0000000001f67983 */ /* 0x000f220000300a00 */
[----:B------:R-:W-:Y:S01]  /*1e5b0*/  ISETP.GE.U32.AND P5, PT, R13, 0x7ffffd9f, PT ;  /* 0x7ffffd9f0d00780c */ /* 0x000fe20003fa6070 */
[----:B------:R-:W-:Y:S01]  /*1e5c0*/  VIADD R13, R66, 0xfffffe1c ;  /* 0xfffffe1c420d7836 */ /* 0x000fe20000000000 */
[----:B------:R-:W-:Y:S01]  /*1e5d0*/  ISETP.GE.U32.AND P4, PT, R12, 0x7ffffd9e, PT ;  /* 0x7ffffd9e0c00780c */ /* 0x000fe20003f86070 */
[----:B------:R2:W-:Y:S01]  /*1e5e0*/  LDGSTS.E [R3+0x74008], desc[UR8][R18.64], !P0 ;  /* 0x7400800012037fae */ /* 0x0005e2000c121848 */
[----:B------:R-:W-:-:S02]  /*1e5f0*/  IMAD.WIDE R28, R251, 0x4, R72 ;  /* 0x00000004fb1c7825 */ /* 0x000fc400078e0248 */
[----:B------:R-:W-:Y:S01]  /*1e600*/  ISETP.GE.U32.AND P3, PT, R13, 0x7ffffd9d, PT ;  /* 0x7ffffd9d0d00780c */ /* 0x000fe20003f66070 */
[----:B------:R-:W-:Y:S01]  /*1e610*/  LDGSTS.E [R3+0x7000c], desc[UR8][R62.64], !P2 ;  /* 0x7000c0003e037fae */ /* 0x000fe2000d121848 */
[----:B------:R-:W-:-:S03]  /*1e620*/  IMAD.WIDE R26, R251, 0x4, R30 ;  /* 0x00000004fb1a7825 */ /* 0x000fc600078e021e */
[----:B------:R3:W-:Y:S04]  /*1e630*/  LDGSTS.E [R3+0x7400c], desc[UR8][R24.64], !P2 ;  /* 0x7400c00018037fae */ /* 0x0007e8000d121848 */
[----:B------:R1:W-:Y:S01]  /*1e640*/  LDGSTS.E [R3+0x78000], desc[UR8][R22.64], !P6 ;  /* 0x7800000016037fae */ /* 0x0003e2000f121848 */
[----:B--2---:R-:W2:Y:S03]  /*1e650*/  LDC R18, c[0x0][0x230] ;  /* 0x00008c00ff127b82 */ /* 0x004ea60000000800 */
[----:B------:R-:W-:Y:S01]  /*1e660*/  LDGSTS.E [R3+0x7c000], desc[UR8][R20.64], !P6 ;  /* 0x7c00000014037fae */ /* 0x000fe2000f121848 */
[----:B---3--:R-:W-:-:S03]  /*1e670*/  IMAD.WIDE R24, R251, 0x4, R82 ;  /* 0x00000004fb187825 */ /* 0x008fc600078e0252 */
[----:B------:R3:W-:Y:S01]  /*1e680*/  STL.64 [R1+0x390], R28 ;  /* 0x0003901c01007387 */ /* 0x0007e20000100a00 */
[----:B------:R-:W4:Y:S01]  /*1e690*/  LDC R19, c[0x0][0x230] ;  /* 0x00008c00ff137b82 */ /* 0x000f220000000800 */
[----:B-1----:R-:W-:Y:S02]  /*1e6a0*/  IMAD.WIDE R22, R251, 0x4, R32 ;  /* 0x00000004fb167825 */ /* 0x002fe400078e0220 */
[----:B------:R3:W-:Y:S04]  /*1e6b0*/  LDGSTS.E [R3+0x78004], desc[UR8][R28.64], !P5 ;  /* 0x780040001c037fae */ /* 0x0007e8000e921848 */
[----:B------:R1:W-:Y:S01]  /*1e6c0*/  STL.64 [R1+0x398], R26 ;  /* 0x0003981a01007387 */ /* 0x0003e20000100a00 */
[----:B------:R-:W-:Y:S01]  /*1e6d0*/  IADD3 R13, R14, -0x186, RZ ;  /* 0xfffffe7a0e0d7810 */ /* 0x000fe20007ffe0ff */
[----:B------:R-:W-:Y:S01]  /*1e6e0*/  VIADD R12, R67, 0xfffffe7b ;  /* 0xfffffe7b430c7836 */ /* 0x000fe20000000000 */
[----:B------:R-:W2:Y:S01]  /*1e6f0*/  LDC R14, c[0x0][0x230] ;  /* 0x00008c00ff0e7b82 */ /* 0x000ea20000000800 */
[----:B------:R1:W-:Y:S01]  /*1e700*/  LDGSTS.E [R3+0x7c004], desc[UR8][R26.64], !P5 ;  /* 0x7c0040001a037fae */ /* 0x0003e2000e921848 */
[----:B---3--:R-:W-:-:S03]  /*1e710*/  IMAD.WIDE R28, R251, 0x4, R76 ;  /* 0x00000004fb1c7825 */ /* 0x008fc600078e024c */
[----:B------:R-:W-:Y:S03]  /*1e720*/  STL.64 [R1+0x380], R24 ;  /* 0x0003801801007387 */ /* 0x000fe60000100a00 */
[----:B------:R-:W3:Y:S01]  /*1e730*/  LDC R20, c[0x0][0x230] ;  /* 0x00008c00ff147b82 */ /* 0x000ee20000000800 */
[----:B------:R-:W-:Y:S01]  /*1e740*/  LDGSTS.E [R3+0x78008], desc[UR8][R24.64], !P4 ;  /* 0x7800800018037fae */ /* 0x000fe2000e121848 */
[----:B-1----:R-:W-:-:S03]  /*1e750*/  IMAD.WIDE R26, R251, 0x4, R34 ;  /* 0x00000004fb1a7825 */ /* 0x002fc600078e0222 */
[----:B------:R-:W-:Y:S03]  /*1e760*/  STL.64 [R1+0x388], R22 ;  /* 0x0003881601007387 */ /* 0x000fe60000100a00 */
[----:B------:R-:W1:Y:S01]  /*1e770*/  LDC R33, c[0x0][0x230] ;  /* 0x00008c00ff217b82 */ /* 0x000e620000000800 */
[----:B------:R-:W-:Y:S04]  /*1e780*/  LDGSTS.E [R3+0x7c008], desc[UR8][R22.64], !P4 ;  /* 0x7c00800016037fae */ /* 0x000fe8000e121848 */
[----:B------:R2:W-:Y:S03]  /*1e790*/  STL.64 [R1+0x368], R28 ;  /* 0x0003681c01007387 */ /* 0x0005e60000100a00 */
[----:B------:R-:W1:Y:S01]  /*1e7a0*/  LDC R32, c[0x0][0x230] ;  /* 0x00008c00ff207b82 */ /* 0x000e620000000800 */
[----:B------:R2:W-:Y:S04]  /*1e7b0*/  LDGSTS.E [R3+0x7800c], desc[UR8][R28.64], !P3 ;  /* 0x7800c0001c037fae */ /* 0x0005e8000d921848 */
[----:B------:R-:W-:Y:S04]  /*1e7c0*/  STL.64 [R1+0x378], R26 ;  /* 0x0003781a01007387 */ /* 0x000fe80000100a00 */
[----:B------:R-:W-:Y:S04]  /*1e7d0*/  LDGSTS.E [R3+0x7c00c], desc[UR8][R26.64], !P3 ;  /* 0x7c00c0001a037fae */ /* 0x000fe8000d921848 */
[----:B------:R-:W3:Y:S01]  /*1e7e0*/  LDL.LU R3, [R1+0xf28] ;  /* 0x000f280001037983 */ /* 0x000ee20000300800 */
[----:B------:R-:W-:Y:S01]  /*1e7f0*/  ISETP.GE.U32.AND P0, PT, R12, 0x7ffffdfc, PT ;  /* 0x7ffffdfc0c00780c */ /* 0x000fe20003f06070 */
[----:B------:R-:W-:Y:S01]  /*1e800*/  VIADD R12, R60, 0xfffffe79 ;  /* 0xfffffe793c0c7836 */ /* 0x000fe20000000000 */
[----:B------:R-:W-:Y:S01]  /*1e810*/  ISETP.GE.U32.AND P2, PT, R13, 0x7ffffdfb, PT ;  /* 0x7ffffdfb0d00780c */ /* 0x000fe20003f46070 */
[----:B------:R-:W-:-:S02]  /*1e820*/  VIADD R13, R16, 0xfffffe78 ;  /* 0xfffffe78100d7836 */ /* 0x000fc40000000000 */
[----:B------:R-:W1:Y:S01]  /*1e830*/  LDC R16, c[0x0][0x230] ;  /* 0x00008c00ff107b82 */ /* 0x000e620000000800 */
[----:B------:R-:W-:Y:S02]  /*1e840*/  ISETP.GE.U32.AND P6, PT, R12, 0x7ffffdfa, PT ;  /* 0x7ffffdfa0c00780c */ /* 0x000fe40003fc6070 */
[----:B------:R-:W-:Y:S02]  /*1e850*/  IADD3 R12, R17, -0x1a5, RZ ;  /* 0xfffffe5b110c7810 */ /* 0x000fe40007ffe0ff */
[----:B------:R-:W-:Y:S01]  /*1e860*/  ISETP.GE.U32.AND P5, PT, R13, 0x7ffffdf9, PT ;  /* 0x7ffffdf90d00780c */ /* 0x000fe20003fa6070 */
[----:B------:R-:W-:Y:S02]  /*1e870*/  VIADD R13, R15, 0xfffffe5a ;  /* 0xfffffe5a0f0d7836 */ /* 0x000fe40000000000 */
[----:B------:R-:W1:Y:S01]  /*1e880*/  LDC R17, c[0x0][0x230] ;  /* 0x00008c00ff117b82 */ /* 0x000e620000000800 */
[----:B------:R-:W-:Y:S01]  /*1e890*/  ISETP.GE.U32.AND P4, PT, R12, 0x7ffffddc, PT ;  /* 0x7ffffddc0c00780c */ /* 0x000fe20003f86070 */
[----:B--2---:R-:W-:Y:S01]  /*1e8a0*/  VIADD R12, R18, 0xfffffe59 ;  /* 0xfffffe59120c7836 */ /* 0x004fe20000000000 */
[----:B------:R-:W-:-:S02]  /*1e8b0*/  ISETP.GE.U32.AND P3, PT, R13, 0x7ffffddb, PT ;  /* 0x7ffffddb0d00780c */ /* 0x000fc40003f66070 */
[----:B------:R-:W-:Y:S01]  /*1e8c0*/  IADD3 R13, R14, -0x1a8, RZ ;  /* 0xfffffe580e0d7810 */ /* 0x000fe20007ffe0ff */
[C---:B------:R-:W-:Y:S02]  /*1e8d0*/  IMAD.WIDE R14, R251.reuse, 0x4, R236 ;  /* 0x00000004fb0e7825 */ /* 0x040fe400078e02ec */
[----:B------:R-:W2:Y:S02]  /*1e8e0*/  LDC R18, c[0x0][0x230] ;  /* 0x00008c00ff127b82 */ /* 0x000ea40000000800 */
[----:B------:R-:W-:-:S04]  /*1e8f0*/  IMAD.WIDE R28, R251, 0x4, R234 ;  /* 0x00000004fb1c7825 */ /* 0x000fc800078e02ea */
[----:B----4-:R-:W-:-:S04]  /*1e900*/  IMAD.WIDE R24, R251, 0x4, R70 ;  /* 0x00000004fb187825 */ /* 0x010fc800078e0246 */
[C---:B------:R-:W-:Y:S01]  /*1e910*/  IMAD.WIDE R22, R251.reuse, 0x4, R248 ;  /* 0x00000004fb167825 */ /* 0x040fe200078e02f8 */
[----:B------:R4:W-:Y:S04]  /*1e920*/  STL.64 [R1+0x358], R24 ;  /* 0x0003581801007387 */ /* 0x0009e80000100a00 */
[----:B------:R4:W-:Y:S04]  /*1e930*/  LDGSTS.E [R2+0x60000], desc[UR8][R24.64], !P0 ;  /* 0x6000000018027fae */ /* 0x0009e8000c121848 */
[----:B------:R1:W-:Y:S04]  /*1e940*/  STL.64 [R1+0x370], R22 ;  /* 0x0003701601007387 */ /* 0x0003e80000100a00 */
[----:B------:R1:W-:Y:S01]  /*1e950*/  LDGSTS.E [R2+0x64000], desc[UR8][R22.64], !P0 ;  /* 0x6400000016027fae */ /* 0x0003e2000c121848 */
[----:B----4-:R-:W-:-:S04]  /*1e960*/  IMAD.WIDE R24, R251, 0x4, R240 ;  /* 0x00000004fb187825 */ /* 0x010fc800078e02f0 */
[----:B------:R-:W-:-:S04]  /*1e970*/  IMAD.WIDE R26, R251, 0x4, R246 ;  /* 0x00000004fb1a7825 */ /* 0x000fc800078e02f6 */
[----:B-1----:R-:W-:Y:S01]  /*1e980*/  IMAD.WIDE R22, R251, 0x4, R238 ;  /* 0x00000004fb167825 */ /* 0x002fe200078e02ee */
[----:B------:R1:W-:Y:S01]  /*1e990*/  STL.64 [R1+0x340], R26 ;  /* 0x0003401a01007387 */ /* 0x0003e20000100a00 */
[----:B------:R-:W-:-:S03]  /*1e9a0*/  ISETP.GE.U32.AND P0, PT, R12, 0x7ffffdda, PT ;  /* 0x7ffffdda0c00780c */ /* 0x000fc60003f06070 */
[----:B------:R1:W-:Y:S01]  /*1e9b0*/  LDGSTS.E [R2+0x60004], desc[UR8][R26.64], !P2 ;  /* 0x600040001a027fae */ /* 0x0003e2000d121848 */
[----:B---3--:R-:W-:Y:S02]  /*1e9c0*/  VIADD R12, R20, 0xfffffe3b ;  /* 0xfffffe3b140c7836 */ /* 0x008fe40000000000 */
[----:B------:R-:W3:Y:S01]  /*1e9d0*/  LDC R20, c[0x0][0x230] ;  /* 0x00008c00ff147b82 */ /* 0x000ee20000000800 */
[----:B------:R4:W-:Y:S04]  /*1e9e0*/  STL.64 [R1+0x360], R24 ;  /* 0x0003601801007387 */ /* 0x0009e80000100a00 */
[----:B------:R4:W-:Y:S04]  /*1e9f0*/  LDGSTS.E [R2+0x64004], desc[UR8][R24.64], !P2 ;  /* 0x6400400018027fae */ /* 0x0009e8000d121848 */
[----:B------:R2:W-:Y:S04]  /*1ea00*/  STL.64 [R1+0x330], R22 ;  /* 0x0003301601007387 */ /* 0x0005e80000100a00 */
[----:B------:R2:W-:Y:S04]  /*1ea10*/  LDGSTS.E [R2+0x60008], desc[UR8][R22.64], !P6 ;  /* 0x6000800016027fae */ /* 0x0005e8000f121848 */
[----:B------:R2:W-:Y:S04]  /*1ea20*/  STL.64 [R1+0x350], R14 ;  /* 0x0003500e01007387 */ /* 0x0005e80000100a00 */
[----:B------:R2:W-:Y:S01]  /*1ea30*/  LDGSTS.E [R2+0x64008], desc[UR8][R14.64], !P6 ;  /* 0x640080000e027fae */ /* 0x0005e2000f121848 */
[----:B------:R-:W-:Y:S01]  /*1ea40*/  ISETP.GE.U32.AND P6, PT, R12, 0x7ffffdbc, PT ;  /* 0x7ffffdbc0c00780c */ /* 0x000fe20003fc6070 */
[----:B-1----:R-:W-:Y:S01]  /*1ea50*/  IMAD.WIDE R26, R251, 0x4, R232 ;  /* 0x00000004fb1a7825 */ /* 0x002fe200078e02e8 */
[----:B------:R-:W-:-:S03]  /*1ea60*/  IADD3 R12, R19, -0x1c7, RZ ;  /* 0xfffffe39130c7810 */ /* 0x000fc60007ffe0ff */
[----:B----4-:R-:W-:Y:S01]  /*1ea70*/  IMAD.WIDE R24, R251, 0x4, R90 ;  /* 0x00000004fb187825 */ /* 0x010fe200078e025a */
[----:B------:R-:W1:Y:S01]  /*1ea80*/  LDC R19, c[0x0][0x230] ;  /* 0x00008c00ff137b82 */ /* 0x000e620000000800 */
[----:B------:R-:W-:Y:S02]  /*1ea90*/  ISETP.GE.U32.AND P2, PT, R13, 0x7ffffdd9, PT ;  /* 0x7ffffdd90d00780c */ /* 0x000fe40003f46070 */
[----:B--2---:R-:W-:Y:S01]  /*1eaa0*/  IMAD.WIDE R22, R251, 0x4, R36 ;  /* 0x00000004fb167825 */ /* 0x004fe200078e0224 */
[----:B------:R2:W-:Y:S04]  /*1eab0*/  STL.64 [R1+0x320], R28 ;  /* 0x0003201c01007387 */ /* 0x0005e80000100a00 */
[----:B------:R-:W4:Y:S01]  /*1eac0*/  LDC R15, c[0x0][0x230] ;  /* 0x00008c00ff0f7b82 */ /* 0x000f220000000800 */
[----:B------:R2:W-:Y:S01]  /*1ead0*/  LDGSTS.E [R2+0x6000c], desc[UR8][R28.64], !P5 ;  /* 0x6000c0001c027fae */ /* 0x0005e2000e921848 */
[----:B------:R-:W-:-:S06]  /*1eae0*/  VIADD R13, R17, 0xfffffe3a ;  /* 0xfffffe3a110d7836 */ /* 0x000fcc0000000000 */
[----:B------:R-:W1:Y:S01]  /*1eaf0*/  LDC R14, c[0x0][0x230] ;  /* 0x00008c00ff0e7b82 */ /* 0x000e620000000800 */
[----:B------:R2:W-:Y:S04]  /*1eb00*/  STL.64 [R1+0x348], R26 ;  /* 0x0003481a01007387 */ /* 0x0005e80000100a00 */
[----:B------:R2:W-:Y:S02]  /*1eb10*/  LDGSTS.E [R2+0x6400c], desc[UR8][R26.64], !P5 ;  /* 0x6400c0001a027fae */ /* 0x0005e4000e921848 */
[C---:B--2---:R-:W-:Y:S01]  /*1eb20*/  IMAD.WIDE R28, R251.reuse, 0x4, R84 ;  /* 0x00000004fb1c7825 */ /* 0x044fe200078e0254 */
[----:B------:R-:W2:Y:S01]  /*1eb30*/  LDC R17, c[0x0][0x230] ;  /* 0x00008c00ff117b82 */ /* 0x000ea20000000800 */
[----:B------:R3:W-:Y:S04]  /*1eb40*/  STL.64 [R1+0x310], R24 ;  /* 0x0003101801007387 */ /* 0x0007e80000100a00 */
[----:B------:R3:W-:Y:S03]  /*1eb50*/  LDGSTS.E [R2+0x68000], desc[UR8][R24.64], !P4 ;  /* 0x6800000018027fae */ /* 0x0007e6000e121848 */
[----:B------:R-:W4:Y:S01]  /*1eb60*/  LDC R36, c[0x0][0x230] ;  /* 0x00008c00ff247b82 */ /* 0x000f220000000800 */
[----:B------:R-:W-:Y:S01]  /*1eb70*/  IMAD.WIDE R26, R251, 0x4, R38 ;  /* 0x00000004fb1a7825 */ /* 0x000fe200078e0226 */
[----:B------:R3:W-:Y:S01]  /*1eb80*/  STL.64 [R1+0x338], R22 ;  /* 0x0003381601007387 */ /* 0x0007e20000100a00 */
[----:B------:R-:W-:-:S03]  /*1eb90*/  ISETP.GE.U32.AND P5, PT, R13, 0x7ffffdbb, PT ;  /* 0x7ffffdbb0d00780c */ /* 0x000fc60003fa6070 */
[----:B------:R3:W-:Y:S02]  /*1eba0*/  LDGSTS.E [R2+0x6c000], desc[UR8][R22.64], !P4 ;  /* 0x6c00000016027fae */ /* 0x0007e4000e121848 */
[----:B------:R-:W1:Y:S01]  /*1ebb0*/  LDC R37, c[0x0][0x230] ;  /* 0x00008c00ff257b82 */ /* 0x000e620000000800 */
[----:B---3--:R-:W-:Y:S01]  /*1ebc0*/  IMAD.WIDE R24, R251, 0x4, R94 ;  /* 0x00000004fb187825 */ /* 0x008fe200078e025e */
[----:B------:R3:W-:Y:S01]  /*1ebd0*/  STL.64 [R1+0x300], R28 ;  /* 0x0003001c01007387 */ /* 0x0007e20000100a00 */
[----:B------:R-:W-:Y:S02]  /*1ebe0*/  ISETP.GE.U32.AND P4, PT, R12, 0x7ffffdba, PT ;  /* 0x7ffffdba0c00780c */ /* 0x000fe40003f86070 */
[----:B------:R-:W-:Y:S01]  /*1ebf0*/  VIADD R13, R16, 0xfffffe38 ;  /* 0xfffffe38100d7836 */ /* 0x000fe20000000000 */
[----:B------:R3:W-:Y:S01]  /*1ec00*/  LDGSTS.E [R2+0x68004], desc[UR8][R28.64], !P3 ;  /* 0x680040001c027fae */ /* 0x0007e2000d921848 */
[----:B------:R-:W-:Y:S01]  /*1ec10*/  VIADD R33, R33, 0xfffffe6a ;  /* 0xfffffe6a21217836 */ /* 0x000fe20000000000 */
[----:B------:R-:W2:Y:S01]  /*1ec20*/  LDC R16, c[0x0][0x230] ;  /* 0x00008c00ff107b82 */ /* 0x000ea20000000800 */
[C---:B------:R-:W-:Y:S01]  /*1ec30*/  IMAD.WIDE R22, R251.reuse, 0x4, R40 ;  /* 0x00000004fb167825 */ /* 0x040fe200078e0228 */
[----:B------:R1:W-:Y:S04]  /*1ec40*/  STL.64 [R1+0x328], R26 ;  /* 0x0003281a01007387 */ /* 0x0003e80000100a00 */
[----:B------:R1:W-:Y:S01]  /*1ec50*/  LDGSTS.E [R2+0x6c004], desc[UR8][R26.64], !P3 ;  /* 0x6c0040001a027fae */ /* 0x0003e2000d921848 */
[----:B------:R-:W-:Y:S01]  /*1ec60*/  VIADD R12, R18, 0xfffffe1b ;  /* 0xfffffe1b120c7836 */ /* 0x000fe20000000000 */
[----:B------:R-:W2:Y:S01]  /*1ec70*/  LDC R39, c[0x0][0x230] ;  /* 0x00008c00ff277b82 */ /* 0x000ea20000000800 */
[----:B---3--:R-:W-:Y:S01]  /*1ec80*/  IMAD.WIDE R28, R251, 0x4, R86 ;  /* 0x00000004fb1c7825 */ /* 0x008fe200078e0256 */
[----:B------:R3:W-:Y:S04]  /*1ec90*/  STL.64 [R1+0x2f8], R24 ;  /* 0x0002f81801007387 */ /* 0x0007e80000100a00 */
[----:B------:R3:W-:Y:S01]  /*1eca0*/  LDGSTS.E [R2+0x68008], desc[UR8][R24.64], !P0 ;  /* 0x6800800018027fae */ /* 0x0007e2000c121848 */
[----:B------:R-:W-:Y:S01]  /*1ecb0*/  VIADD R32, R32, 0xfffffe69 ;  /* 0xfffffe6920207836 */ /* 0x000fe20000000000 */
[----:B-1----:R-:W-:Y:S01]  /*1ecc0*/  IADD3 R37, R37, -0x198, RZ ;  /* 0xfffffe6825257810 */ /* 0x002fe20007ffe0ff */
[----:B------:R-:W1:Y:S01]  /*1ecd0*/  LDC R18, c[0x0][0x230] ;  /* 0x00008c00ff127b82 */ /* 0x000e620000000800 */
[C---:B------:R-:W-:Y:S01]  /*1ece0*/  IMAD.WIDE R26, R251.reuse, 0x4, R42 ;  /* 0x00000004fb1a7825 */ /* 0x040fe200078e022a */
[----:B------:R2:W-:Y:S04]  /*1ecf0*/  STL.64 [R1+0x318], R22 ;  /* 0x0003181601007387 */ /* 0x0005e80000100a00 */
[----:B------:R2:W-:Y:S01]  /*1ed00*/  LDGSTS.E [R2+0x6c008], desc[UR8][R22.64], !P0 ;  /* 0x6c00800016027fae */ /* 0x0005e2000c121848 */
[----:B----4-:R-:W-:Y:S01]  /*1ed10*/  VIADD R36, R36, 0xfffffe4b ;  /* 0xfffffe4b24247836 */ /* 0x010fe20000000000 */
[----:B------:R-:W4:Y:S01]  /*1ed20*/  LDC R38, c[0x0][0x230] ;  /* 0x00008c00ff267b82 */ /* 0x000f220000000800 */
[----:B---3--:R-:W-:Y:S01]  /*1ed30*/  IMAD.WIDE R24, R251, 0x4, R98 ;  /* 0x00000004fb187825 */ /* 0x008fe200078e0262 */
[----:B------:R3:W-:Y:S01]  /*1ed40*/  STL.64 [R1+0x2e8], R28 ;  /* 0x0002e81c01007387 */ /* 0x0007e20000100a00 */
[----:B------:R-:W-:-:S03]  /*1ed50*/  ISETP.GE.U32.AND P3, PT, R13, 0x7ffffdb9, PT ;  /* 0x7ffffdb90d00780c */ /* 0x000fc60003f66070 */
[----:B------:R3:W-:Y:S01]  /*1ed60*/  LDGSTS.E [R2+0x6800c], desc[UR8][R28.64], !P2 ;  /* 0x6800c0001c027fae */ /* 0x0007e2000d121848 */
[C---:B------:R-:W-:Y:S01]  /*1ed70*/  IMAD.WIDE R86, R251.reuse, 0x4, R218 ;  /* 0x00000004fb567825 */ /* 0x040fe200078e02da */
[----:B------:R-:W1:Y:S03]  /*1ed80*/  LDC R40, c[0x0][0x230] ;  /* 0x00008c00ff287b82 */ /* 0x000e660000000800 */
[----:B--2---:R-:W-:Y:S01]  /*1ed90*/  IMAD.WIDE R22, R251, 0x4, R44 ;  /* 0x00000004fb167825 */ /* 0x004fe200078e022c */
[----:B------:R2:W-:Y:S01]  /*1eda0*/  STL.64 [R1+0x308], R26 ;  /* 0x0003081a01007387 */ /* 0x0005e20000100a00 */
[----:B------:R-:W-:-:S03]  /*1edb0*/  ISETP.GE.U32.AND P0, PT, R12, 0x7ffffd9c, PT ;  /* 0x7ffffd9c0c00780c */ /* 0x000fc60003f06070 */
[----:B------:R2:W-:Y:S01]  /*1edc0*/  LDGSTS.E [R2+0x6c00c], desc[UR8][R26.64], !P2 ;  /* 0x6c00c0001a027fae */ /* 0x0005e2000d121848 */
[----:B------:R-:W-:Y:S01]  /*1edd0*/  IADD3 R13, R15, -0x1e6, RZ ;  /* 0xfffffe1a0f0d7810 */ /* 0x000fe20007ffe0ff */
[----:B------:R-:W-:Y:S01]  /*1ede0*/  VIADD R12, R20, 0xfffffe19 ;  /* 0xfffffe19140c7836 */ /* 0x000fe20000000000 */
[----:B------:R-:W1:Y:S01]  /*1edf0*/  LDC R15, c[0x0][0x230] ;  /* 0x00008c00ff0f7b82 */ /* 0x000e620000000800 */
[----:B------:R2:W-:Y:S01]  /*1ee00*/  STL.64 [R1+0x2d8], R24 ;  /* 0x0002d81801007387 */ /* 0x0005e20000100a00 */
[----:B------:R-:W-:-:S03]  /*1ee10*/  IMAD.WIDE R20, R251, 0x4, R48 ;  /* 0x00000004fb147825 */ /* 0x000fc600078e0230 */
[----:B------:R2:W-:Y:S01]  /*1ee20*/  LDGSTS.E [R2+0x70000], desc[UR8][R24.64], !P6 ;  /* 0x7000000018027fae */ /* 0x0005e2000f121848 */
[C---:B---3--:R-:W-:Y:S02]  /*1ee30*/  IMAD.WIDE R28, R251.reuse, 0x4, R92 ;  /* 0x00000004fb1c7825 */ /* 0x048fe400078e025c */
[----:B------:R-:W3:Y:S01]  /*1ee40*/  LDC R43, c[0x0][0x230] ;  /* 0x00008c00ff2b7b82 */ /* 0x000ee20000000800 */
[----:B------:R4:W-:Y:S01]  /*1ee50*/  STL.64 [R1+0x2f0], R22 ;  /* 0x0002f01601007387 */ /* 0x0009e20000100a00 */
[----:B--2---:R-:W-:-:S03]  /*1ee60*/  IMAD.WIDE R26, R251, 0x4, R88 ;  /* 0x00000004fb1a7825 */ /* 0x004fc600078e0258 */
[----:B------:R2:W-:Y:S01]  /*1ee70*/  LDGSTS.E [R2+0x74000], desc[UR8][R22.64], !P6 ;  /* 0x7400000016027fae */ /* 0x0005e2000f121848 */
[----:B------:R-:W-:Y:S02]  /*1ee80*/  ISETP.GE.U32.AND P2, PT, R13, 0x7ffffd9b, PT ;  /* 0x7ffffd9b0d00780c */ /* 0x000fe40003f46070 */
[----:B------:R-:W3:Y:S01]  /*1ee90*/  LDC R42, c[0x0][0x230] ;  /* 0x00008c00ff2a7b82 */ /* 0x000ee20000000800 */
[----:B------:R-:W-:Y:S01]  /*1eea0*/  IMAD.WIDE R24, R251, 0x4, R46 ;  /* 0x00000004fb187825 */ /* 0x000fe200078e022e */
[----:B------:R2:W-:Y:S01]  /*1eeb0*/  STL.64 [R1+0x2c8], R26 ;  /* 0x0002c81a01007387 */ /* 0x0005e20000100a00 */
[----:B------:R-:W-:Y:S02]  /*1eec0*/  ISETP.GE.U32.AND P6, PT, R12, 0x7ffffd9a, PT ;  /* 0x7ffffd9a0c00780c */ /* 0x000fe40003fc6070 */
[----:B------:R-:W-:Y:S01]  /*1eed0*/  VIADD R13, R14, 0xfffffe18 ;  /* 0xfffffe180e0d7836 */ /* 0x000fe20000000000 */
[----:B------:R2:W-:Y:S01]  /*1eee0*/  LDGSTS.E [R2+0x70004], desc[UR8][R26.64], !P5 ;  /* 0x700040001a027fae */ /* 0x0005e2000e921848 */
[----:B------:R-:W-:Y:S01]  /*1eef0*/  VIADD R39, R39, 0xfffffe4a ;  /* 0xfffffe4a27277836 */ /* 0x000fe20000000000 */
[----:B----4-:R-:W-:Y:S01]  /*1ef00*/  IADD3 R38, R38, -0x1b7, RZ ;  /* 0xfffffe4926267810 */ /* 0x010fe20007ffe0ff */
[----:B--2---:R-:W-:Y:S01]  /*1ef10*/  IMAD.WIDE R22, R251, 0x4, R102 ;  /* 0x00000004fb167825 */ /* 0x004fe200078e0266 */
[----:B------:R2:W-:Y:S01]  /*1ef20*/  STL.64 [R1+0x2e0], R24 ;  /* 0x0002e01801007387 */ /* 0x0005e20000100a00 */
[----:B------:R-:W-:Y:S01]  /*1ef30*/  IADD3 R12, R19, -0x189, RZ ;  /* 0xfffffe77130c7810 */ /* 0x000fe20007ffe0ff */
[----:B------:R-:W4:Y:S02]  /*1ef40*/  LDC R14, c[0x0][0x230] ;  /* 0x00008c00ff0e7b82 */ /* 0x000f240000000800 */
[----:B------:R2:W-:Y:S04]  /*1ef50*/  LDGSTS.E [R2+0x74004], desc[UR8][R24.64], !P5 ;  /* 0x7400400018027fae */ /* 0x0005e8000e921848 */
[----:B------:R-:W-:Y:S01]  /*1ef60*/  STL.64 [R1+0x2c0], R22 ;  /* 0x0002c01601007387 */ /* 0x000fe20000100a00 */
[C---:B------:R-:W-:Y:S01]  /*1ef70*/  IMAD.WIDE R26, R251.reuse, 0x4, R50 ;  /* 0x00000004fb1a7825 */ /* 0x040fe200078e0232 */
[----:B------:R-:W3:Y:S02]  /*1ef80*/  LDC R19, c[0x0][0x230] ;  /* 0x00008c00ff137b82 */ /* 0x000ee40000000800 */
[----:B------:R-:W-:Y:S04]  /*1ef90*/  LDGSTS.E [R2+0x70008], desc[UR8][R22.64], !P4 ;  /* 0x7000800016027fae */ /* 0x000fe8000e121848 */
[----:B------:R1:W-:Y:S01]  /*1efa0*/  STL.64 [R1+0x2d0], R20 ;  /* 0x0002d01401007387 */ /* 0x0003e20000100a00 */
[----:B------:R-:W-:Y:S01]  /*1efb0*/  IMAD.WIDE R8, R251, 0x4, R8 ;  /* 0x00000004fb087825 */ /* 0x000fe200078e0208 */
[----:B------:R-:W3:Y:S02]  /*1efc0*/  LDC R41, c[0x0][0x230] ;  /* 0x00008c00ff297b82 */ /* 0x000ee40000000800 */
[----:B------:R1:W-:Y:S01]  /*1efd0*/  LDGSTS.E [R2+0x74008], desc[UR8][R20.64], !P4 ;  /* 0x7400800014027fae */ /* 0x0003e2000e121848 */
[----:B------:R-:W-:Y:S01]  /*1efe0*/  ISETP.GE.U32.AND P4, PT, R12, 0x7ffffdf8, PT ;  /* 0x7ffffdf80c00780c */ /* 0x000fe20003f86070 */
[----:B------:R-:W-:Y:S01]  /*1eff0*/  VIADD R12, R17, 0xfffffe75 ;  /* 0xfffffe75110c7836 */ /* 0x000fe20000000000 */
[----:B------:R-:W-:Y:S01]  /*1f000*/  ISETP.GE.U32.AND P5, PT, R13, 0x7ffffd99, PT ;  /* 0x7ffffd990d00780c */ /* 0x000fe20003fa6070 */
[C---:B--2---:R-:W-:Y:S01]  /*1f010*/  IMAD.WIDE R24, R251.reuse, 0x4, R104 ;  /* 0x00000004fb187825 */ /* 0x044fe200078e0268 */
[----:B------:R2:W-:Y:S01]  /*1f020*/  STL.64 [R1+0x2b0], R28 ;  /* 0x0002b01c01007387 */ /* 0x0005e20000100a00 */
[----:B------:R-:W3:Y:S08]  /*1f030*/  LDC R17, c[0x0][0x230] ;  /* 0x00008c00ff117b82 */ /* 0x000ef00000000800 */
[----:B-1----:R-:W1:Y:S01]  /*1f040*/  LDC R21, c[0x0][0x230] ;  /* 0x00008c00ff157b82 */ /* 0x002e620000000800 */
[----:B------:R-:W-:Y:S01]  /*1f050*/  VIADD R13, R16, 0xfffffe76 ;  /* 0xfffffe76100d7836 */ /* 0x000fe20000000000 */
[----:B------:R2:W-:Y:S01]  /*1f060*/  LDGSTS.E [R2+0x7000c], desc[UR8][R28.64], !P3 ;  /* 0x7000c0001c027fae */ /* 0x0005e2000d921848 */
[----:B------:R-:W-:-:S05]  /*1f070*/  IMAD.WIDE R22, R251, 0x4, R52 ;  /* 0x00000004fb167825 */ /* 0x000fca00078e0234 */
[----:B------:R-:W3:Y:S01]  /*1f080*/  LDC R20, c[0x0][0x230] ;  /* 0x00008c00ff147b82 */ /* 0x000ee20000000800 */
[----:B------:R4:W-:Y:S04]  /*1f090*/  STL.64 [R1+0x2b8], R26 ;  /* 0x0002b81a01007387 */ /* 0x0009e80000100a00 */
[----:B------:R4:W-:Y:S03]  /*1f0a0*/  LDGSTS.E [R2+0x7400c], desc[UR8][R26.64], !P3 ;  /* 0x7400c0001a027fae */ /* 0x0009e6000d921848 */
[----:B------:R-:W3:Y:S01]  /*1f0b0*/  LDC R16, c[0x0][0x230] ;  /* 0x00008c00ff107b82 */ /* 0x000ee20000000800 */
[----:B--2---:R-:W-:Y:S01]  /*1f0c0*/  IMAD.WIDE R28, R251, 0x4, R96 ;  /* 0x00000004fb1c7825 */ /* 0x004fe200078e0260 */
[----:B------:R2:W-:Y:S01]  /*1f0d0*/  STL.64 [R1+0x2a8], R24 ;  /* 0x0002a81801007387 */ /* 0x0005e20000100a00 */
[----:B------:R-:W-:-:S03]  /*1f0e0*/  ISETP.GE.U32.AND P3, PT, R13, 0x7ffffdf7, PT ;  /* 0x7ffffdf70d00780c */ /* 0x000fc60003f66070 */
[----:B------:R2:W-:Y:S02]  /*1f0f0*/  LDGSTS.E [R2+0x78000], desc[UR8][R24.64], !P0 ;  /* 0x7800000018027fae */ /* 0x0005e4000c121848 */
[----:B------:R-:W3:Y:S01]  /*1f100*/  LDC R45, c[0x0][0x230] ;  /* 0x00008c00ff2d7b82 */ /* 0x000ee20000000800 */
[----:B----4-:R-:W-:Y:S01]  /*1f110*/  IMAD.WIDE R26, R251, 0x4, R54 ;  /* 0x00000004fb1a7825 */ /* 0x010fe200078e0236 */
[----:B------:R4:W-:Y:S01]  /*1f120*/  STL.64 [R1+0x2a0], R22 ;  /* 0x0002a01601007387 */ /* 0x0009e20000100a00 */
[----:B------:R-:W-:-:S03]  /*1f130*/  IADD3 R13, R15, -0x18c, RZ ;  /* 0xfffffe740f0d7810 */ /* 0x000fc60007ffe0ff */
[----:B------:R4:W-:Y:S01]  /*1f140*/  LDGSTS.E [R2+0x7c000], desc[UR8][R22.64], !P0 ;  /* 0x7c00000016027fae */ /* 0x0009e2000c121848 */
[----:B------:R-:W-:Y:S01]  /*1f150*/  ISETP.GE.U32.AND P0, PT, R12, 0x7ffffdf6, PT ;  /* 0x7ffffdf60c00780c */ /* 0x000fe20003f06070 */
[----:B------:R-:W3:Y:S01]  /*1f160*/  LDC R44, c[0x0][0x230] ;  /* 0x00008c00ff2c7b82 */ /* 0x000ee20000000800 */
[C---:B--2---:R-:W-:Y:S01]  /*1f170*/  IMAD.WIDE R24, R251.reuse, 0x4, R106 ;  /* 0x00000004fb187825 */ /* 0x044fe200078e026a */
[----:B------:R2:W-:Y:S03]  /*1f180*/  STL.64 [R1+0x298], R28 ;  /* 0x0002981c01007387 */ /* 0x0005e60000100a00 */
[----:B------:R-:W-:Y:S01]  /*1f190*/  VIADD R12, R18, 0xfffffe57 ;  /* 0xfffffe57120c7836 */ /* 0x000fe20000000000 */
[----:B------:R2:W-:Y:S02]  /*1f1a0*/  LDGSTS.E [R2+0x78004], desc[UR8][R28.64], !P2 ;  /* 0x780040001c027fae */ /* 0x0005e4000d121848 */
[----:B------:R-:W3:Y:S01]  /*1f1b0*/  LDC R15, c[0x0][0x230] ;  /* 0x00008c00ff0f7b82 */ /* 0x000ee20000000800 */
[----:B----4-:R-:W-:Y:S01]  /*1f1c0*/  IMAD.WIDE R22, R251, 0x4, R56 ;  /* 0x00000004fb167825 */ /* 0x010fe200078e0238 */
[----:B------:R4:W-:Y:S04]  /*1f1d0*/  STL.64 [R1+0x290], R26 ;  /* 0x0002901a01007387 */ /* 0x0009e80000100a00 */
[----:B------:R4:W-:Y:S01]  /*1f1e0*/  LDGSTS.E [R2+0x7c004], desc[UR8][R26.64], !P2 ;  /* 0x7c0040001a027fae */ /* 0x0009e2000d121848 */
[----:B------:R-:W-:Y:S01]  /*1f1f0*/  ISETP.GE.U32.AND P2, PT, R13, 0x7ffffdf5, PT ;  /* 0x7ffffdf50d00780c */ /* 0x000fe20003f46070 */
[----:B------:R-:W3:Y:S01]  /*1f200*/  LDC R18, c[0x0][0x230] ;  /* 0x00008c00ff127b82 */ /* 0x000ee20000000800 */
[C---:B--2---:R-:W-:Y:S01]  /*1f210*/  IMAD.WIDE R28, R251.reuse, 0x4, R100 ;  /* 0x00000004fb1c7825 */ /* 0x044fe200078e0264 */
[----:B------:R2:W-:Y:S04]  /*1f220*/  STL.64 [R1+0x288], R24 ;  /* 0x0002881801007387 */ /* 0x0005e80000100a00 */
[----:B------:R2:W-:Y:S01]  /*1f230*/  LDGSTS.E [R2+0x78008], desc[UR8][R24.64], !P6 ;  /* 0x7800800018027fae */ /* 0x0005e2000f121848 */
[----:B------:R-:W-:Y:S01]  /*1f240*/  VIADD R13, R14, 0xfffffe56 ;  /* 0xfffffe560e0d7836 */ /* 0x000fe20000000000 */
[----:B------:R-:W3:Y:S01]  /*1f250*/  LDC R49, c[0x0][0x230] ;  /* 0x00008c00ff317b82 */ /* 0x000ee20000000800 */
[C---:B----4-:R-:W-:Y:S01]  /*1f260*/  IMAD.WIDE R26, R251.reuse, 0x4, R58 ;  /* 0x00000004fb1a7825 */ /* 0x050fe200078e023a */
[----:B------:R4:W-:Y:S04]  /*1f270*/  STL.64 [R1+0x280], R22 ;  /* 0x0002801601007387 */ /* 0x0009e80000100a00 */
[----:B------:R4:W-:Y:S01]  /*1f280*/  LDGSTS.E [R2+0x7c008], desc[UR8][R22.64], !P6 ;  /* 0x7c00800016027fae */ /* 0x0009e2000f121848 */
[----:B------:R-:W-:Y:S01]  /*1f290*/  ISETP.GE.U32.AND P6, PT, R12, 0x7ffffdd8, PT ;  /* 0x7ffffdd80c00780c */ /* 0x000fe20003fc6070 */
[----:B------:R-:W3:Y:S01]  /*1f2a0*/  LDC R14, c[0x0][0x230] ;  /* 0x00008c00ff0e7b82 */ /* 0x000ee20000000800 */
[----:B--2---:R-:W-:Y:S01]  /*1f2b0*/  IMAD.WIDE R24, R251, 0x4, R230 ;  /* 0x00000004fb187825 */ /* 0x004fe200078e02e6 */
[----:B-1----:R-:W-:Y:S01]  /*1f2c0*/  IADD3 R12, R21, -0x1ab, RZ ;  /* 0xfffffe55150c7810 */ /* 0x002fe20007ffe0ff */
[----:B------:R-:W-:Y:S04]  /*1f2d0*/  STL.64 [R1+0x270], R28 ;  /* 0x0002701c01007387 */ /* 0x000fe80000100a00 */
[----:B------:R-:W-:Y:S01]  /*1f2e0*/  LDGSTS.E [R2+0x7800c], desc[UR8][R28.64], !P5 ;  /* 0x7800c0001c027fae */ /* 0x000fe2000e921848 */
[----:B------:R-:W1:Y:S01]  /*1f2f0*/  LDC R21, c[0x0][0x230] ;  /* 0x00008c00ff157b82 */ /* 0x000e620000000800 */
[----:B----4-:R-:W-:-:S02]  /*1f300*/  IMAD.WIDE R22, R251, 0x4, R228 ;  /* 0x00000004fb167825 */ /* 0x010fc400078e02e4 */
[----:B------:R2:W-:Y:S04]  /*1f310*/  STL.64 [R1+0x268], R26 ;  /* 0x0002681a01007387 */ /* 0x0005e80000100a00 */
[----:B------:R2:W-:Y:S01]  /*1f320*/  LDGSTS.E [R2+0x7c00c], desc[UR8][R26.64], !P5 ;  /* 0x7c00c0001a027fae */ /* 0x0005e2000e921848 */
[----:B------:R-:W-:Y:S01]  /*1f330*/  ISETP.GE.U32.AND P5, PT, R13, 0x7ffffdd7, PT ;  /* 0x7ffffdd70d00780c */ /* 0x000fe20003fa6070 */
[----:B---3--:R-:W-:Y:S01]  /*1f340*/  VIADD R13, R17, 0xfffffe54 ;  /* 0xfffffe54110d7836 */ /* 0x008fe20000000000 */
[----:B------:R-:W3:Y:S01]  /*1f350*/  LDC R48, c[0x0][0x230] ;  /* 0x00008c00ff307b82 */ /* 0x000ee20000000800 */
[----:B------:R4:W-:Y:S04]  /*1f360*/  STL.64 [R1+0x260], R24 ;  /* 0x0002601801007387 */ /* 0x0009e80000100a00 */
[----:B------:R4:W-:Y:S03]  /*1f370*/  LDGSTS.E [R4+0x60000], desc[UR8][R24.64], !P4 ;  /* 0x6000000018047fae */ /* 0x0009e6000e121848 */
[----:B------:R-:W3:Y:S01]  /*1f380*/  LDC R17, c[0x0][0x230] ;  /* 0x00008c00ff117b82 */ /* 0x000ee20000000800 */
[----:B--2---:R-:W-:Y:S01]  /*1f390*/  IMAD.WIDE R26, R251, 0x4, R226 ;  /* 0x00000004fb1a7825 */ /* 0x004fe200078e02e2 */
[----:B------:R2:W-:Y:S01]  /*1f3a0*/  LDGSTS.E [R4+0x64000], desc[UR8][R22.64], !P4 ;  /* 0x6400000016047fae */ /* 0x0005e2000e121848 */
[----:B------:R-:W-:-:S02]  /*1f3b0*/  ISETP.GE.U32.AND P4, PT, R12, 0x7ffffdd6, PT ;  /* 0x7ffffdd60c00780c */ /* 0x000fc40003f86070 */
[----:B------:R-:W-:Y:S01]  /*1f3c0*/  VIADD R12, R20, 0xfffffe37 ;  /* 0xfffffe37140c7836 */ /* 0x000fe20000000000 */
[----:B------:R2:W-:Y:S02]  /*1f3d0*/  LDGSTS.E [R4+0x60004], desc[UR8][R26.64], !P3 ;  /* 0x600040001a047fae */ /* 0x0005e4000d921848 */
[----:B------:R-:W1:Y:S01]  /*1f3e0*/  LDC R20, c[0x0][0x230] ;  /* 0x00008c00ff147b82 */ /* 0x000e620000000800 */
[----:B----4-:R-:W-:Y:S01]  /*1f3f0*/  IMAD.WIDE R24, R251, 0x4, R224 ;  /* 0x00000004fb187825 */ /* 0x010fe200078e02e0 */
[----:B------:R4:W-:Y:S04]  /*1f400*/  STL.64 [R1+0xdd8], R2 ;  /* 0x000dd80201007387 */ /* 0x0009e80000100a00 */
[----:B------:R2:W-:Y:S01]  /*1f410*/  LDGSTS.E [R4+0x64004], desc[UR8][R24.64], !P3 ;  /* 0x6400400018047fae */ /* 0x0005e2000d921848 */
[----:B------:R-:W-:Y:S01]  /*1f420*/  ISETP.GE.U32.AND P3, PT, R13, 0x7ffffdd5, PT ;  /* 0x7ffffdd50d00780c */ /* 0x000fe20003f66070 */
[----:B------:R-:W3:Y:S01]  /*1f430*/  LDC R29, c[0x0][0x230] ;  /* 0x00008c00ff1d7b82 */ /* 0x000ee20000000800 */
[----:B------:R-:W-:Y:S01]  /*1f440*/  IADD3 R13, R16, -0x1ca, RZ ;  /* 0xfffffe36100d7810 */ /* 0x000fe20007ffe0ff */
[----:B------:R2:W-:Y:S01]  /*1f450*/  STL.64 [R1+0x258], R22 ;  /* 0x0002581601007387 */ /* 0x0005e20000100a00 */
[----:B----4-:R-:W-:-:S05]  /*1f460*/  IMAD.WIDE R2, R251, 0x4, R220 ;  /* 0x00000004fb027825 */ /* 0x010fca00078e02dc */
[----:B------:R-:W4:Y:S01]  /*1f470*/  LDC R16, c[0x0][0x230] ;  /* 0x00008c00ff107b82 */ /* 0x000f220000000800 */
[----:B------:R2:W-:Y:S02]  /*1f480*/  STL.64 [R1+0x250], R26 ;  /* 0x0002501a01007387 */ /* 0x0005e40000100a00 */
[C---:B--2---:R-:W-:Y:S02]  /*1f490*/  IMAD.WIDE R22, R251.reuse, 0x4, R222 ;  /* 0x00000004fb167825 */ /* 0x044fe400078e02de */
[----:B------:R2:W-:Y:S03]  /*1f4a0*/  STL.64 [R1+0x248], R24 ;  /* 0x0002481801007387 */ /* 0x0005e60000100a00 */
[----:B------:R-:W3:Y:S01]  /*1f4b0*/  LDC R28, c[0x0][0x230] ;  /* 0x00008c00ff1c7b82 */ /* 0x000ee20000000800 */
[----:B------:R2:W-:Y:S01]  /*1f4c0*/  STL.64 [R1+0x240], R22 ;  /* 0x0002401601007387 */ /* 0x0005e20000100a00 */
[----:B------:R-:W-:-:S03]  /*1f4d0*/  IMAD.WIDE R26, R251, 0x4, R108 ;  /* 0x00000004fb1a7825 */ /* 0x000fc600078e026c */
[----:B------:R1:W-:Y:S01]  /*1f4e0*/  LDGSTS.E [R4+0x60008], desc[UR8][R22.64], !P0 ;  /* 0x6000800016047fae */ /* 0x0003e2000c121848 */
[----:B------:R-:W-:Y:S01]  /*1f4f0*/  IMAD.WIDE R6, R251, 0x4, R6 ;  /* 0x00000004fb067825 */ /* 0x000fe200078e0206 */
[----:B------:R-:W-:Y:S02]  /*1f500*/  IADD3 R41, R41, -0x1d6, RZ ;  /* 0xfffffe2a29297810 */ /* 0x000fe40007ffe0ff */
[----:B------:R1:W-:Y:S01]  /*1f510*/  STL.64 [R1+0x238], R2 ;  /* 0x0002380201007387 */ /* 0x0003e20000100a00 */
[----:B------:R-:W-:Y:S01]  /*1f520*/  IADD3 R44, R44, -0x1f5, RZ ;  /* 0xfffffe0b2c2c7810 */ /* 0x000fe20007ffe0ff */
[C---:B--2---:R-:W-:Y:S01]  /*1f530*/  IMAD.WIDE R24, R251.reuse, 0x4, R110 ;  /* 0x00000004fb187825 */ /* 0x044fe200078e026e */
[----:B------:R-:W2:Y:S01]  /*1f540*/  LDC R52, c[0x0][0x230] ;  /* 0x00008c00ff347b82 */ /* 0x000ea20000000800 */
[----:B------:R1:W-:Y:S01]  /*1f550*/  LDGSTS.E [R4+0x64008], desc[UR8][R2.64], !P0 ;  /* 0x6400800002047fae */ /* 0x0003e2000c121848 */
[----:B------:R-:W-:Y:S01]  /*1f560*/  ISETP.GE.U32.AND P0, PT, R12, 0x7ffffdb8, PT ;  /* 0x7ffffdb80c00780c */ /* 0x000fe20003f06070 */
[----:B-1----:R-:W-:-:S02]  /*1f570*/  IMAD.WIDE R22, R251, 0x4, R112 ;  /* 0x00000004fb167825 */ /* 0x002fc400078e0270 */
[----:B------:R1:W-:Y:S03]  /*1f580*/  STL.64 [R1+0x230], R26 ;  /* 0x0002301a01007387 */ /* 0x0003e60000100a00 */
[----:B------:R-:W2:Y:S01]  /*1f590*/  LDC R53, c[0x0][0x230] ;  /* 0x00008c00ff357b82 */ /* 0x000ea20000000800 */
[----:B------:R-:W-:Y:S01]  /*1f5a0*/  VIADD R12, R19, 0xfffffe35 ;  /* 0xfffffe35130c7836 */ /* 0x000fe20000000000 */
[----:B------:R1:W-:Y:S01]  /*1f5b0*/  LDGSTS.E [R4+0x6000c], desc[UR8][R26.64], !P2 ;  /* 0x6000c0001a047fae */ /* 0x0003e2000d121848 */
[----:B------:R-:W-:-:S03]  /*1f5c0*/  IMAD.WIDE R2, R251, 0x4, R114 ;  /* 0x00000004fb027825 */ /* 0x000fc600078e0272 */
[----:B------:R4:W-:Y:S02]  /*1f5d0*/  STL.64 [R1+0x228], R24 ;  /* 0x0002281801007387 */ /* 0x0009e40000100a00 */
[----:B------:R-:W2:Y:S02]  /*1f5e0*/  LDC R19, c[0x0][0x230] ;  /* 0x00008c00ff137b82 */ /* 0x000ea40000000800 */
[----:B------:R4:W-:Y:S01]  /*1f5f0*/  LDGSTS.E [R4+0x6400c], desc[UR8][R24.64], !P2 ;  /* 0x6400c00018047fae */ /* 0x0009e2000d121848 */
[----:B------:R-:W-:Y:S01]  /*1f600*/  ISETP.GE.U32.AND P2, PT, R13, 0x7ffffdb7, PT ;  /* 0x7ffffdb70d00780c */ /* 0x000fe20003f46070 */
[----:B-1----:R-:W-:Y:S02]  /*1f610*/  IMAD.WIDE R26, R251, 0x4, R116 ;  /* 0x00000004fb1a7825 */ /* 0x002fe400078e0274 */
[----:B------:R1:W-:Y:S02]  /*1f620*/  STL.64 [R1+0x220], R22 ;  /* 0x0002201601007387 */ /* 0x0003e40000100a00 */
[----:B------:R-:W2:Y:S02]  /*1f630*/  LDC R57, c[0x0][0x230] ;  /* 0x00008c00ff397b82 */ /* 0x000ea40000000800 */
[----:B------:R1:W-:Y:S01]  /*1f640*/  LDGSTS.E [R4+0x68000], desc[UR8][R22.64], !P6 ;  /* 0x6800000016047fae */ /* 0x0003e2000f121848 */
[----:B------:R-:W-:-:S02]  /*1f650*/  VIADD R13, R15, 0xfffffe34 ;  /* 0xfffffe340f0d7836 */ /* 0x000fc40000000000 */
[C---:B----4-:R-:W-:Y:S01]  /*1f660*/  IMAD.WIDE R24, R251.reuse, 0x4, R118 ;  /* 0x00000004fb187825 */ /* 0x050fe200078e0276 */
[----:B------:R4:W-:Y:S02]  /*1f670*/  STL.64 [R1+0x218], R2 ;  /* 0x0002180201007387 */ /* 0x0009e40000100a00 */
[----:B------:R-:W2:Y:S02]  /*1f680*/  LDC R15, c[0x0][0x230] ;  /* 0x00008c00ff0f7b82 */ /* 0x000ea40000000800 */
[----:B------:R4:W-:Y:S01]  /*1f690*/  LDGSTS.E [R4+0x6c000], desc[UR8][R2.64], !P6 ;  /* 0x6c00000002047fae */ /* 0x0009e2000f121848 */
[----:B------:R-:W-:Y:S01]  /*1f6a0*/  ISETP.GE.U32.AND P6, PT, R12, 0x7ffffdb6, PT ;  /* 0x7ffffdb60c00780c */ /* 0x000fe20003fc6070 */
[C---:B-1----:R-:W-:Y:S01]  /*1f6b0*/  IMAD.WIDE R22, R251.reuse, 0x4, R120 ;  /* 0x00000004fb167825 */ /* 0x042fe200078e0278 */
[----:B------:R-:W-:Y:S01]  /*1f6c0*/  IADD3 R12, R18, -0x1e9, RZ ;  /* 0xfffffe17120c7810 */ /* 0x000fe20007ffe0ff */
[----:B------:R1:W-:Y:S02]  /*1f6d0*/  STL.64 [R1+0x210], R26 ;  /* 0x0002101a01007387 */ /* 0x0003e40000100a00 */
[----:B------:R-:W2:Y:S02]  /*1f6e0*/  LDC R18, c[0x0][0x230] ;  /* 0x00008c00ff127b82 */ /* 0x000ea40000000800 */
[----:B------:R1:W-:Y:S01]  /*1f6f0*/  LDGSTS.E [R4+0x68004], desc[UR8][R26.64], !P5 ;  /* 0x680040001a047fae */ /* 0x0003e2000e921848 */
[----:B----4-:R-:W-:-:S03]  /*1f700*/  IMAD.WIDE R2, R251, 0x4, R122 ;  /* 0x00000004fb027825 */ /* 0x010fc600078e027a */
[----:B------:R4:W-:Y:S02]  /*1f710*/  STL.64 [R1+0x208], R24 ;  /* 0x0002081801007387 */ /* 0x0009e40000100a00 */
[----:B------:R-:W2:Y:S02]  /*1f720*/  LDC R56, c[0x0][0x230] ;  /* 0x00008c00ff387b82 */ /* 0x000ea40000000800 */
[----:B------:R4:W-:Y:S01]  /*1f730*/  LDGSTS.E [R4+0x6c004], desc[UR8][R24.64], !P5 ;  /* 0x6c00400018047fae */ /* 0x0009e2000e921848 */
[----:B------:R-:W-:Y:S01]  /*1f740*/  ISETP.GE.U32.AND P5, PT, R13, 0x7ffffdb5, PT ;  /* 0x7ffffdb50d00780c */ /* 0x000fe20003fa6070 */
[----:B-1----:R-:W-:Y:S02]  /*1f750*/  IMAD.WIDE R26, R251, 0x4, R124 ;  /* 0x00000004fb1a7825 */ /* 0x002fe400078e027c */
[----:B------:R1:W-:Y:S04]  /*1f760*/  STL.64 [R1+0x200], R22 ;  /* 0x0002001601007387 */ /* 0x0003e80000100a00 */
[----:B------:R1:W-:Y:S01]  /*1f770*/  LDGSTS.E [R4+0x68008], desc[UR8][R22.64], !P4 ;  /* 0x6800800016047fae */ /* 0x0003e2000e121848 */
[----:B------:R-:W-:-:S02]  /*1f780*/  VIADD R13, R14, 0xfffffe16 ;  /* 0xfffffe160e0d7836 */ /* 0x000fc40000000000 */
[C---:B----4-:R-:W-:Y:S01]  /*1f790*/  IMAD.WIDE R24, R251.reuse, 0x4, R126 ;  /* 0x00000004fb187825 */ /* 0x050fe200078e027e */
[----:B------:R4:W-:Y:S01]  /*1f7a0*/  STL.64 [R1+0x1f8], R2 ;  /* 0x0001f80201007387 */ /* 0x0009e20000100a00 */
[----:B------:R-:W2:Y:S03]  /*1f7b0*/  LDC R14, c[0x0][0x230] ;  /* 0x00008c00ff0e7b82 */ /* 0x000ea60000000800 */
[----:B------:R4:W-:Y:S01]  /*1f7c0*/  LDGSTS.E [R4+0x6c008], desc[UR8][R2.64], !P4 ;  /* 0x6c00800002047fae */ /* 0x0009e2000e121848 */
[----:B------:R-:W-:Y:S01]  /*1f7d0*/  ISETP.GE.U32.AND P4, PT, R12, 0x7ffffd98, PT ;  /* 0x7ffffd980c00780c */ /* 0x000fe20003f86070 */
[----:B------:R-:W-:Y:S02]  /*1f7e0*/  VIADD R12, R20, 0xfffffe15 ;  /* 0xfffffe15140c7836 */ /* 0x000fe40000000000 */
[C---:B-1----:R-:W-:Y:S01]  /*1f7f0*/  IMAD.WIDE R22, R251.reuse, 0x4, R128 ;  /* 0x00000004fb167825 */ /* 0x042fe200078e0280 */
[----:B------:R1:W-:Y:S01]  /*1f800*/  STL.64 [R1+0x1f0], R26 ;  /* 0x0001f01a01007387 */ /* 0x0003e20000100a00 */
[----:B------:R-:W2:Y:S03]  /*1f810*/  LDC R20, c[0x0][0x230] ;  /* 0x00008c00ff147b82 */ /* 0x000ea60000000800 */
[----:B------:R1:W-:Y:S01]  /*1f820*/  LDGSTS.E [R4+0x6800c], desc[UR8][R26.64], !P3 ;  /* 0x6800c0001a047fae */ /* 0x0003e2000d921848 */
[----:B----4-:R-:W-:-:S03]  /*1f830*/  IMAD.WIDE R2, R251, 0x4, R130 ;  /* 0x00000004fb027825 */ /* 0x010fc600078e0282 */
[----:B------:R4:W-:Y:S04]  /*1f840*/  STL.64 [R1+0x1e8], R24 ;  /* 0x0001e81801007387 */ /* 0x0009e80000100a00 */
[----:B------:R4:W-:Y:S01]  /*1f850*/  LDGSTS.E [R4+0x6c00c], desc[UR8][R24.64], !P3 ;  /* 0x6c00c00018047fae */ /* 0x0009e2000d921848 */
[----:B------:R-:W-:Y:S01]  /*1f860*/  ISETP.GE.U32.AND P3, PT, R13, 0x7ffffd97, PT ;  /* 0x7ffffd970d00780c */ /* 0x000fe20003f66070 */
[C---:B-1----:R-:W-:Y:S02]  /*1f870*/  IMAD.WIDE R26, R251.reuse, 0x4, R132 ;  /* 0x00000004fb1a7825 */ /* 0x042fe400078e0284 */
[----:B------:R1:W-:Y:S01]  /*1f880*/  LDGSTS.E [R4+0x70000], desc[UR8][R22.64], !P0 ;  /* 0x7000000016047fae */ /* 0x0003e2000c121848 */
[----:B------:R-:W-:Y:S02]  /*1f890*/  IADD3 R13, R16, -0x1ec, RZ ;  /* 0xfffffe14100d7810 */ /* 0x000fe40007ffe0ff */
[----:B------:R-:W2:Y:S01]  /*1f8a0*/  LDC R16, c[0x0][0x230] ;  /* 0x00008c00ff107b82 */ /* 0x000ea20000000800 */
[----:B------:R1:W-:Y:S01]  /*1f8b0*/  LDGSTS.E [R4+0x74000], desc[UR8][R2.64], !P0 ;  /* 0x7400000002047fae */ /* 0x0003e2000c121848 */
[----:B------:R-:W-:Y:S01]  /*1f8c0*/  ISETP.GE.U32.AND P0, PT, R12, 0x7ffffd96, PT ;  /* 0x7ffffd960c00780c */ /* 0x000fe20003f06070 */
[----:B----4-:R-:W-:-:S02]  /*1f8d0*/  IMAD.WIDE R24, R251, 0x4, R134 ;  /* 0x00000004fb187825 */ /* 0x010fc400078e0286 */
[----:B------:R1:W-:Y:S02]  /*1f8e0*/  STL.64 [R1+0x1e0], R22 ;  /* 0x0001e01601007387 */ /* 0x0003e40000100a00 */
[----:B------:R-:W-:Y:S02]  /*1f8f0*/  VIADD R12, R21, 0xfffffe73 ;  /* 0xfffffe73150c7836 */ /* 0x000fe40000000000 */
[----:B------:R4:W-:Y:S01]  /*1f900*/  LDGSTS.E [R4+0x70004], desc[UR8][R26.64], !P2 ;  /* 0x700040001a047fae */ /* 0x0009e2000d121848 */
[----:B------:R-:W2:Y:S03]  /*1f910*/  LDC R21, c[0x0][0x230] ;  /* 0x00008c00ff157b82 */ /* 0x000ea60000000800 */
[----:B------:R4:W-:Y:S01]  /*1f920*/  LDGSTS.E [R4+0x74004], desc[UR8][R24.64], !P2 ;  /* 0x7400400018047fae */ /* 0x0009e2000d121848 */
[----:B------:R-:W-:Y:S01]  /*1f930*/  ISETP.GE.U32.AND P2, PT, R13, 0x7ffffd95, PT ;  /* 0x7ffffd950d00780c */ /* 0x000fe20003f46070 */
[----:B---3--:R-:W-:-:S02]  /*1f940*/  VIADD R13, R17, 0xfffffe72 ;  /* 0xfffffe72110d7836 */ /* 0x008fc40000000000 */
[C---:B-1----:R-:W-:Y:S01]  /*1f950*/  IMAD.WIDE R22, R251.reuse, 0x4, R136 ;  /* 0x00000004fb167825 */ /* 0x042fe200078e0288 */
[----:B------:R1:W-:Y:S01]  /*1f960*/  STL.64 [R1+0x1d8], R2 ;  /* 0x0001d80201007387 */ /* 0x0003e20000100a00 */
[----:B------:R-:W3:Y:S03]  /*1f970*/  LDC R17, c[0x0][0x230] ;  /* 0x00008c00ff117b82 */ /* 0x000ee60000000800 */
[----:B------:R4:W-:Y:S04]  /*1f980*/  STL.64 [R1+0x1d0], R26 ;  /* 0x0001d01a01007387 */ /* 0x0009e80000100a00 */
[----:B------:R4:W-:Y:S01]  /*1f990*/  STL.64 [R1+0x1c8], R24 ;  /* 0x0001c81801007387 */ /* 0x0009e20000100a00 */
[----:B-1----:R-:W-:-:S03]  /*1f9a0*/  IMAD.WIDE R2, R251, 0x4, R138 ;  /* 0x00000004fb027825 */ /* 0x002fc600078e028a */
[----:B------:R1:W-:Y:S01]  /*1f9b0*/  STL.64 [R1+0x1c0], R22 ;  /* 0x0001c01601007387 */ /* 0x0003e20000100a00 */
[----:B----4-:R-:W-:-:S03]  /*1f9c0*/  IMAD.WIDE R26, R251, 0x4, R140 ;  /* 0x00000004fb1a7825 */ /* 0x010fc600078e028c */
[----:B------:R1:W-:Y:S01]  /*1f9d0*/  LDGSTS.E [R4+0x70008], desc[UR8][R22.64], !P6 ;  /* 0x7000800016047fae */ /* 0x0003e2000f121848 */
[----:B------:R-:W-:-:S03]  /*1f9e0*/  IMAD.WIDE R24, R251, 0x4, R142 ;  /* 0x00000004fb187825 */ /* 0x000fc600078e028e */
[----:B------:R4:W-:Y:S04]  /*1f9f0*/  STL.64 [R1+0x1b8], R2 ;  /* 0x0001b80201007387 */ /* 0x0009e80000100a00 */
[----:B------:R4:W-:Y:S01]  /*1fa00*/  LDGSTS.E [R4+0x74008], desc[UR8][R2.64], !P6 ;  /* 0x7400800002047fae */ /* 0x0009e2000f121848 */
[----:B------:R-:W-:Y:S01]  /*1fa10*/  ISETP.GE.U32.AND P6, PT, R12, 0x7ffffdf4, PT ;  /* 0x7ffffdf40c00780c */ /* 0x000fe20003fc6070 */
[----:B-1----:R-:W-:Y:S02]  /*1fa20*/  IMAD.WIDE R22, R251, 0x4, R144 ;  /* 0x00000004fb167825 */ /* 0x002fe400078e0290 */
[----:B------:R1:W-:Y:S01]  /*1fa30*/  STL.64 [R1+0x1b0], R26 ;  /* 0x0001b01a01007387 */ /* 0x0003e20000100a00 */
[----:B--2---:R-:W-:Y:S02]  /*1fa40*/  IADD3 R12, R19, -0x18f, RZ ;  /* 0xfffffe71130c7810 */ /* 0x004fe40007ffe0ff */
[----:B------:R-:W2:Y:S01]  /*1fa50*/  LDC R19, c[0x0][0x230] ;  /* 0x00008c00ff137b82 */ /* 0x000ea20000000800 */
[----:B------:R1:W-:Y:S01]  /*1fa60*/  LDGSTS.E [R4+0x7000c], desc[UR8][R26.64], !P5 ;  /* 0x7000c0001a047fae */ /* 0x0003e2000e921848 */
[----:B----4-:R-:W-:-:S03]  /*1fa70*/  IMAD.WIDE R2, R251, 0x4, R146 ;  /* 0x00000004fb027825 */ /* 0x010fc600078e0292 */
[----:B------:R4:W-:Y:S04]  /*1fa80*/  STL.64 [R1+0x1a8], R24 ;  /* 0x0001a81801007387 */ /* 0x0009e80000100a00 */
[----:B------:R4:W-:Y:S01]  /*1fa90*/  LDGSTS.E [R4+0x7400c], desc[UR8][R24.64], !P5 ;  /* 0x7400c00018047fae */ /* 0x0009e2000e921848 */
[----:B-1----:R-:W-:-:S03]  /*1faa0*/  IMAD.WIDE R26, R251, 0x4, R148 ;  /* 0x00000004fb1a7825 */ /* 0x002fc600078e0294 */
[----:B------:R1:W-:Y:S01]  /*1fab0*/  STL.64 [R1+0x1a0], R22 ;  /* 0x0001a01601007387 */ /* 0x0003e20000100a00 */
[----:B------:R-:W-:-:S03]  /*1fac0*/  ISETP.GE.U32.AND P5, PT, R13, 0x7ffffdf3, PT ;  /* 0x7ffffdf30d00780c */ /* 0x000fc60003fa6070 */
[----:B------:R1:W-:Y:S01]  /*1fad0*/  LDGSTS.E [R4+0x78000], desc[UR8][R22.64], !P4 ;  /* 0x7800000016047fae */ /* 0x0003e2000e121848 */
[----:B----4-:R-:W-:-:S03]  /*1fae0*/  IMAD.WIDE R24, R251, 0x4, R150 ;  /* 0x00000004fb187825 */ /* 0x010fc600078e0296 */
[----:B------:R4:W-:Y:S01]  /*1faf0*/  STL.64 [R1+0x198], R2 ;  /* 0x0001980201007387 */ /* 0x0009e20000100a00 */
[----:B------:R-:W-:-:S03]  /*1fb00*/  VIADD R13, R15, 0xfffffe70 ;  /* 0xfffffe700f0d7836 */ /* 0x000fc60000000000 */
[----:B------:R4:W-:Y:S01]  /*1fb10*/  LDGSTS.E [R4+0x7c000], desc[UR8][R2.64], !P4 ;  /* 0x7c00000002047fae */ /* 0x0009e2000e121848 */
[----:B-1----:R-:W-:-:S03]  /*1fb20*/  IMAD.WIDE R22, R251, 0x4, R152 ;  /* 0x00000004fb167825 */ /* 0x002fc600078e0298 */
[----:B------:R1:W-:Y:S01]  /*1fb30*/  STL.64 [R1+0x190], R26 ;  /* 0x0001901a01007387 */ /* 0x0003e20000100a00 */
[----:B------:R-:W-:Y:S01]  /*1fb40*/  ISETP.GE.U32.AND P4, PT, R12, 0x7ffffdf2, PT ;  /* 0x7ffffdf20c00780c */ /* 0x000fe20003f86070 */
[----:B------:R-:W2:Y:S02]  /*1fb50*/  LDC R15, c[0x0][0x230] ;  /* 0x00008c00ff0f7b82 */ /* 0x000ea40000000800 */
[----:B------:R1:W-:Y:S01]  /*1fb60*/  LDGSTS.E [R4+0x78004], desc[UR8][R26.64], !P3 ;  /* 0x780040001a047fae */ /* 0x0003e2000d921848 */
[----:B------:R-:W-:Y:S02]  /*1fb70*/  VIADD R12, R18, 0xfffffe53 ;  /* 0xfffffe53120c7836 */ /* 0x000fe40000000000 */
[C---:B----4-:R-:W-:Y:S01]  /*1fb80*/  IMAD.WIDE R2, R251.reuse, 0x4, R154 ;  /* 0x00000004fb027825 */ /* 0x050fe200078e029a */
[----:B------:R4:W-:Y:S02]  /*1fb90*/  STL.64 [R1+0x188], R24 ;  /* 0x0001881801007387 */ /* 0x0009e40000100a00 */
[----:B------:R-:W2:Y:S02]  /*1fba0*/  LDC R18, c[0x0][0x230] ;  /* 0x00008c00ff127b82 */ /* 0x000ea40000000800 */
[----:B------:R4:W-:Y:S01]  /*1fbb0*/  LDGSTS.E [R4+0x7c004], desc[UR8][R24.64], !P3 ;  /* 0x7c00400018047fae */ /* 0x0009e2000d921848 */
[----:B-1----:R-:W-:-:S03]  /*1fbc0*/  IMAD.WIDE R26, R251, 0x4, R156 ;  /* 0x00000004fb1a7825 */ /* 0x002fc600078e029c */
[----:B------:R1:W-:Y:S01]  /*1fbd0*/  STL.64 [R1+0x180], R22 ;  /* 0x0001801601007387 */ /* 0x0003e20000100a00 */
[----:B------:R-:W-:-:S03]  /*1fbe0*/  ISETP.GE.U32.AND P3, PT, R13, 0x7ffffdf1, PT ;  /* 0x7ffffdf10d00780c */ /* 0x000fc60003f66070 */
[----:B------:R1:W-:Y:S01]  /*1fbf0*/  LDGSTS.E [R4+0x78008], desc[UR8][R22.64], !P0 ;  /* 0x7800800016047fae */ /* 0x0003e2000c121848 */
[----:B----4-:R-:W-:-:S03]  /*1fc00*/  IMAD.WIDE R24, R251, 0x4, R158 ;  /* 0x00000004fb187825 */ /* 0x010fc600078e029e */
[----:B------:R4:W-:Y:S01]  /*1fc10*/  STL.64 [R1+0x178], R2 ;  /* 0x0001780201007387 */ /* 0x0009e20000100a00 */
[----:B------:R-:W-:Y:S02]  /*1fc20*/  IADD3 R13, R14, -0x1ae, RZ ;  /* 0xfffffe520e0d7810 */ /* 0x000fe40007ffe0ff */
[----:B------:R-:W2:Y:S01]  /*1fc30*/  LDC R14, c[0x0][0x230] ;  /* 0x00008c00ff0e7b82 */ /* 0x000ea20000000800 */
[----:B------:R4:W-:Y:S01]  /*1fc40*/  LDGSTS.E [R4+0x7c008], desc[UR8][R2.64], !P0 ;  /* 0x7c00800002047fae */ /* 0x0009e2000c121848 */
[----:B-1----:R-:W-:-:S03]  /*1fc50*/  IMAD.WIDE R22, R251, 0x4, R160 ;  /* 0x00000004fb167825 */ /* 0x002fc600078e02a0 */
[----:B------:R1:W-:Y:S01]  /*1fc60*/  STL.64 [R1+0x170], R26 ;  /* 0x0001701a01007387 */ /* 0x0003e20000100a00 */
[----:B------:R-:W-:-:S03]  /*1fc70*/  ISETP.GE.U32.AND P0, PT, R12, 0x7ffffdd4, PT ;  /* 0x7ffffdd40c00780c */ /* 0x000fc60003f06070 */
[----:B------:R1:W-:Y:S01]  /*1fc80*/  LDGSTS.E [R4+0x7800c], desc[UR8][R26.64], !P2 ;  /* 0x7800c0001a047fae */ /* 0x0003e2000d121848 */
[----:B------:R-:W-:Y:S02]  /*1fc90*/  VIADD R12, R21, 0xfffffe51 ;  /* 0xfffffe51150c7836 */ /* 0x000fe40000000000 */
[C---:B----4-:R-:W-:Y:S01]  /*1fca0*/  IMAD.WIDE R2, R251.reuse, 0x4, R162 ;  /* 0x00000004fb027825 */ /* 0x050fe200078e02a2 */
[----:B------:R4:W-:Y:S01]  /*1fcb0*/  STL.64 [R1+0x168], R24 ;  /* 0x0001681801007387 */ /* 0x0009e20000100a00 */
[----:B------:R-:W2:Y:S03]  /*1fcc0*/  LDC R21, c[0x0][0x230] ;  /* 0x00008c00ff157b82 */ /* 0x000ea60000000800 */
[----:B------:R4:W-:Y:S01]  /*1fcd0*/  LDGSTS.E [R4+0x7c00c], desc[UR8][R24.64], !P2 ;  /* 0x7c00c00018047fae */ /* 0x0009e2000d121848 */
[----:B-1----:R-:W-:-:S03]  /*1fce0*/  IMAD.WIDE R26, R251, 0x4, R164 ;  /* 0x00000004fb1a7825 */ /* 0x002fc600078e02a4 */
[----:B------:R1:W-:Y:S01]  /*1fcf0*/  STL.64 [R1+0x160], R22 ;  /* 0x0001601601007387 */ /* 0x0003e20000100a00 */
[----:B------:R-:W-:Y:S01]  /*1fd00*/  ISETP.GE.U32.AND P2, PT, R13, 0x7ffffdd3, PT ;  /* 0x7ffffdd30d00780c */ /* 0x000fe20003f46070 */
[----:B------:R-:W2:Y:S02]  /*1fd10*/  LDC R162, c[0x0][0x230] ;  /* 0x00008c00ffa27b82 */ /* 0x000ea40000000800 */
[----:B------:R1:W-:Y:S01]  /*1fd20*/  LDGSTS.E [R5+0x60000], desc[UR8][R22.64], !P6 ;  /* 0x6000000016057fae */ /* 0x0003e2000f121848 */
[----:B----4-:R-:W-:-:S03]  /*1fd30*/  IMAD.WIDE R24, R251, 0x4, R166 ;  /* 0x00000004fb187825 */ /* 0x010fc600078e02a6 */
[----:B------:R4:W-:Y:S01]  /*1fd40*/  STL.64 [R1+0x158], R2 ;  /* 0x0001580201007387 */ /* 0x0009e20000100a00 */
[----:B------:R-:W-:Y:S01]  /*1fd50*/  IADD3 R28, R28, -0x195, RZ ;  /* 0xfffffe6b1c1c7810 */ /* 0x000fe20007ffe0ff */
[----:B------:R-:W2:Y:S01]  /*1fd60*/  LDC R163, c[0x0][0x230] ;  /* 0x00008c00ffa37b82 */ /* 0x000ea20000000800 */
[----:B---3--:R-:W-:Y:S01]  /*1fd70*/  VIADD R13, R17, 0xfffffe50 ;  /* 0xfffffe50110d7836 */ /* 0x008fe20000000000 */
[----:B------:R4:W-:Y:S01]  /*1fd80*/  LDGSTS.E [R5+0x64000], desc[UR8][R2.64], !P6 ;  /* 0x6400000002057fae */ /* 0x0009e2000f121848 */
[----:B-1----:R-:W-:-:S03]  /*1fd90*/  IMAD.WIDE R22, R251, 0x4, R168 ;  /* 0x00000004fb167825 */ /* 0x002fc600078e02a8 */
[----:B------:R1:W-:Y:S01]  /*1fda0*/  STL.64 [R1+0x150], R26 ;  /* 0x0001501a01007387 */ /* 0x0003e20000100a00 */
[----:B------:R-:W-:Y:S01]  /*1fdb0*/  ISETP.GE.U32.AND P6, PT, R12, 0x7ffffdd2, PT ;  /* 0x7ffffdd20c00780c */ /* 0x000fe20003fc6070 */
[----:B------:R-:W3:Y:S02]  /*1fdc0*/  LDC R17, c[0x0][0x230] ;  /* 0x00008c00ff117b82 */ /* 0x000ee40000000800 */
[----:B------:R1:W-:Y:S01]  /*1fdd0*/  LDGSTS.E [R5+0x60004], desc[UR8][R26.64], !P5 ;  /* 0x600040001a057fae */ /* 0x0003e2000e921848 */
[----:B----4-:R-:W-:-:S03]  /*1fde0*/  IMAD.WIDE R2, R251, 0x4, R170 ;  /* 0x00000004fb027825 */ /* 0x010fc600078e02aa */
[----:B------:R4:W-:Y:S01]  /*1fdf0*/  STL.64 [R1+0x148], R24 ;  /* 0x0001481801007387 */ /* 0x0009e20000100a00 */
[----:B------:R-:W-:Y:S01]  /*1fe00*/  IADD3 R12, R20, -0x1cd, RZ ;  /* 0xfffffe33140c7810 */ /* 0x000fe20007ffe0ff */
[----:B------:R-:W3:Y:S02]  /*1fe10*/  LDC R168, c[0x0][0x230] ;  /* 0x00008c00ffa87b82 */ /* 0x000ee40000000800 */
        /* <DEDUP_REMOVED lines=8> */
[----:B------:R-:W-:-:S03]  /*1fea0*/  VIADD R29, R29, 0xfffffe0c ;  /* 0xfffffe0c1d1d7836 */ /* 0x000fc60000000000 */
[----:B------:R4:W-:Y:S01]  /*1feb0*/  LDGSTS.E [R5+0x64008], desc[UR8][R2.64], !P4 ;  /* 0x6400800002057fae */ /* 0x0009e2000e121848 */
[----:B------:R-:W-:Y:S02]  /*1fec0*/  VIADD R13, R16, 0xfffffe32 ;  /* 0xfffffe32100d7836 */ /* 0x000fe40000000000 */
[----:B------:R-:W-:Y:S02]  /*1fed0*/  VIADD R45, R45, 0xfffffe28 ;  /* 0xfffffe282d2d7836 */ /* 0x000fe40000000000 */
[----:B------:R-:W-:Y:S02]  /*1fee0*/  VIADD R49, R49, 0xfffffe0a ;  /* 0xfffffe0a31317836 */ /* 0x000fe40000000000 */
[----:B------:R-:W-:Y:S01]  /*1fef0*/  VIADD R48, R48, 0xfffffe09 ;  /* 0xfffffe0930307836 */ /* 0x000fe20000000000 */
[----:B------:R-:W-:Y:S01]  /*1ff00*/  IADD3 R53, R53, -0x1f8, RZ ;  /* 0xfffffe0835357810 */ /* 0x000fe20007ffe0ff */
[C---:B-1----:R-:W-:Y:S01]  /*1ff10*/  IMAD.WIDE R22, R251.reuse, 0x4, R176 ;  /* 0x00000004fb167825 */ /* 0x042fe200078e02b0 */
[----:B------:R1:W-:Y:S01]  /*1ff20*/  STL.64 [R1+0x130], R26 ;  /* 0x0001301a01007387 */ /* 0x0003e20000100a00 */
[----:B------:R-:W-:Y:S01]  /*1ff30*/  ISETP.GE.U32.AND P4, PT, R12, 0x7ffffdb4, PT ;  /* 0x7ffffdb40c00780c */ /* 0x000fe20003f86070 */
[----:B------:R-:W3:Y:S01]  /*1ff40*/  LDC R16, c[0x0][0x230] ;  /* 0x00008c00ff107b82 */ /* 0x000ee20000000800 */
[----:B----4-:R-:W-:Y:S01]  /*1ff50*/  IMAD.WIDE R2, R251, 0x4, R178 ;  /* 0x00000004fb027825 */ /* 0x010fe200078e02b2 */
[----:B------:R1:W-:Y:S03]  /*1ff60*/  LDGSTS.E [R5+0x6000c], desc[UR8][R26.64], !P3 ;  /* 0x6000c0001a057fae */ /* 0x0003e6000d921848 */
[----:B--2---:R-:W-:Y:S01]  /*1ff70*/  VIADD R12, R19, 0xfffffe31 ;  /* 0xfffffe31130c7836 */ /* 0x004fe20000000000 */
[----:B------:R2:W-:Y:S02]  /*1ff80*/  STL.64 [R1+0x128], R24 ;  /* 0x0001281801007387 */ /* 0x0005e40000100a00 */
[----:B------:R-:W4:Y:S02]  /*1ff90*/  LDC R19, c[0x0][0x230] ;  /* 0x00008c00ff137b82 */ /* 0x000f240000000800 */
[----:B------:R2:W-:Y:S01]  /*1ffa0*/  LDGSTS.E [R5+0x6400c], desc[UR8][R24.64], !P3 ;  /* 0x6400c00018057fae */ /* 0x0005e2000d921848 */
[----:B-1----:R-:W-:-:S03]  /*1ffb0*/  IMAD.WIDE R26, R251, 0x4, R180 ;  /* 0x00000004fb1a7825 */ /* 0x002fc600078e02b4 */
[----:B------:R1:W-:Y:S01]  /*1ffc0*/  STL.64 [R1+0x120], R22 ;  /* 0x0001201601007387 */ /* 0x0003e20000100a00 */
[----:B------:R-:W-:Y:S01]  /*1ffd0*/  ISETP.GE.U32.AND P3, PT, R13, 0x7ffffdb3, PT ;  /* 0x7ffffdb30d00780c */ /* 0x000fe20003f66070 */
[----:B------:R-:W3:Y:S02]  /*1ffe0*/  LDC R169, c[0x0][0x230] ;  /* 0x00008c00ffa97b82 */ /* 0x000ee40000000800 */
[----:B------:R1:W-:Y:S01]  /*1fff0*/  LDGSTS.E [R5+0x68000], desc[UR8][R22.64], !P0 ;  /* 0x6800000016057fae */ /* 0x0003e2000c121848 */
[----:B--2---:R-:W-:-:S03]  /*20000*/  IMAD.WIDE R24, R251, 0x4, R182 ;  /* 0x00000004fb187825 */ /* 0x004fc600078e02b6 */
[----:B------:R2:W-:Y:S01]  /*20010*/  STL.64 [R1+0x118], R2 ;  /* 0x0001180201007387 */ /* 0x0005e20000100a00 */
[----:B------:R-:W-:-:S03]  /*20020*/  VIADD R52, R52, 0xfffffe67 ;  /* 0xfffffe6734347836 */ /* 0x000fc60000000000 */
[----:B------:R2:W-:Y:S01]  /*20030*/  LDGSTS.E [R5+0x6c000], desc[UR8][R2.64], !P0 ;  /* 0x6c00000002057fae */ /* 0x0005e2000c121848 */
[----:B------:R-:W-:Y:S01]  /*20040*/  VIADD R57, R57, 0xfffffe66 ;  /* 0xfffffe6639397836 */ /* 0x000fe20000000000 */
[----:B------:R-:W-:Y:S01]  /*20050*/  IADD3 R56, R56, -0x19b, RZ ;  /* 0xfffffe6538387810 */ /* 0x000fe20007ffe0ff */
[----:B------:R-:W-:Y:S01]  /*20060*/  VIADD R162, R162, 0xfffffe42 ;  /* 0xfffffe42a2a27836 */ /* 0x000fe20000000000 */
[----:B------:R-:W4:Y:S01]  /*20070*/  LDC R177, c[0x0][0x230] ;  /* 0x00008c00ffb17b82 */ /* 0x000f220000000800 */
[----:B-1----:R-:W-:Y:S01]  /*20080*/  IMAD.WIDE R22, R251, 0x4, R184 ;  /* 0x00000004fb167825 */ /* 0x002fe200078e02b8 */
[----:B------:R1:W-:Y:S01]  /*20090*/  STL.64 [R1+0x110], R26 ;  /* 0x0001101a01007387 */ /* 0x0003e20000100a00 */
[----:B------:R-:W-:-:S03]  /*200a0*/  ISETP.GE.U32.AND P0, PT, R12, 0x7ffffdb2, PT ;  /* 0x7ffffdb20c00780c */ /* 0x000fc60003f06070 */
[----:B------:R1:W-:Y:S01]  /*200b0*/  LDGSTS.E [R5+0x68004], desc[UR8][R26.64], !P2 ;  /* 0x680040001a057fae */ /* 0x0003e2000d121848 */
[----:B--2---:R-:W-:Y:S01]  /*200c0*/  IMAD.WIDE R2, R251, 0x4, R186 ;  /* 0x00000004fb027825 */ /* 0x004fe200078e02ba */
[----:B------:R-:W-:Y:S02]  /*200d0*/  IADD3 R13, R15, -0x1d0, RZ ;  /* 0xfffffe300f0d7810 */ /* 0x000fe40007ffe0ff */
[----:B------:R2:W-:Y:S01]  /*200e0*/  STL.64 [R1+0x108], R24 ;  /* 0x0001081801007387 */ /* 0x0005e20000100a00 */
[----:B------:R-:W3:Y:S03]  /*200f0*/  LDC R15, c[0x0][0x230] ;  /* 0x00008c00ff0f7b82 */ /* 0x000ee60000000800 */
[----:B------:R2:W-:Y:S01]  /*20100*/  LDGSTS.E [R5+0x6c004], desc[UR8][R24.64], !P2 ;  /* 0x6c00400018057fae */ /* 0x0005e2000d121848 */
[----:B-1----:R-:W-:-:S03]  /*20110*/  IMAD.WIDE R26, R251, 0x4, R188 ;  /* 0x00000004fb1a7825 */ /* 0x002fc600078e02bc */
[----:B------:R1:W-:Y:S01]  /*20120*/  STL.64 [R1+0x100], R22 ;  /* 0x0001001601007387 */ /* 0x0003e20000100a00 */
[----:B------:R-:W4:Y:S03]  /*20130*/  LDC R176, c[0x0][0x230] ;  /* 0x00008c00ffb07b82 */ /* 0x000f260000000800 */
[----:B------:R1:W-:Y:S01]  /*20140*/  LDGSTS.E [R5+0x68008], desc[UR8][R22.64], !P6 ;  /* 0x6800800016057fae */ /* 0x0003e2000f121848 */
[----:B--2---:R-:W-:-:S03]  /*20150*/  IMAD.WIDE R24, R251, 0x4, R190 ;  /* 0x00000004fb187825 */ /* 0x004fc600078e02be */
[----:B------:R2:W-:Y:S01]  /*20160*/  STL.64 [R1+0xf8], R2 ;  /* 0x0000f80201007387 */ /* 0x0005e20000100a00 */
[----:B------:R-:W-:Y:S01]  /*20170*/  ISETP.GE.U32.AND P2, PT, R13, 0x7ffffdb1, PT ;  /* 0x7ffffdb10d00780c */ /* 0x000fe20003f46070 */
[----:B------:R-:W4:Y:S02]  /*20180*/  LDC R185, c[0x0][0x230] ;  /* 0x00008c00ffb97b82 */ /* 0x000f240000000800 */
[----:B------:R2:W-:Y:S01]  /*20190*/  LDGSTS.E [R5+0x6c008], desc[UR8][R2.64], !P6 ;  /* 0x6c00800002057fae */ /* 0x0005e2000f121848 */
[----:B-1----:R-:W-:-:S03]  /*201a0*/  IMAD.WIDE R22, R251, 0x4, R192 ;  /* 0x00000004fb167825 */ /* 0x002fc600078e02c0 */
[----:B------:R1:W-:Y:S02]  /*201b0*/  STL.64 [R1+0xf0], R26 ;  /* 0x0000f01a01007387 */ /* 0x0003e40000100a00 */
[----:B------:R-:W4:Y:S02]  /*201c0*/  LDC R184, c[0x0][0x230] ;  /* 0x00008c00ffb87b82 */ /* 0x000f240000000800 */
[----:B------:R1:W-:Y:S01]  /*201d0*/  LDGSTS.E [R5+0x6800c], desc[UR8][R26.64], !P5 ;  /* 0x6800c0001a057fae */ /* 0x0003e2000e921848 */
[----:B--2---:R-:W-:-:S03]  /*201e0*/  IMAD.WIDE R2, R251, 0x4, R194 ;  /* 0x00000004fb027825 */ /* 0x004fc600078e02c2 */
[----:B------:R2:W-:Y:S04]  /*201f0*/  STL.64 [R1+0xe8], R24 ;  /* 0x0000e81801007387 */ /* 0x0005e80000100a00 */
[----:B------:R2:W-:Y:S01]  /*20200*/  LDGSTS.E [R5+0x6c00c], desc[UR8][R24.64], !P5 ;  /* 0x6c00c00018057fae */ /* 0x0005e2000e921848 */
[----:B-1----:R-:W-:-:S03]  /*20210*/  IMAD.WIDE R26, R251, 0x4, R196 ;  /* 0x00000004fb1a7825 */ /* 0x002fc600078e02c4 */
[----:B------:R1:W-:Y:S04]  /*20220*/  STL.64 [R1+0xe0], R22 ;  /* 0x0000e01601007387 */ /* 0x0003e80000100a00 */
[----:B------:R1:W-:Y:S01]  /*20230*/  LDGSTS.E [R5+0x70000], desc[UR8][R22.64], !P4 ;  /* 0x7000000016057fae */ /* 0x0003e2000e121848 */
[----:B--2---:R-:W-:-:S03]  /*20240*/  IMAD.WIDE R24, R251, 0x4, R198 ;  /* 0x00000004fb187825 */ /* 0x004fc600078e02c6 */
[----:B------:R2:W-:Y:S04]  /*20250*/  STL.64 [R1+0xd8], R2 ;  /* 0x0000d80201007387 */ /* 0x0005e80000100a00 */
[----:B------:R2:W-:Y:S01]  /*20260*/  LDGSTS.E [R5+0x74000], desc[UR8][R2.64], !P4 ;  /* 0x7400000002057fae */ /* 0x0005e2000e121848 */
[----:B-1----:R-:W-:-:S03]  /*20270*/  IMAD.WIDE R22, R251, 0x4, R200 ;  /* 0x00000004fb167825 */ /* 0x002fc600078e02c8 */
[----:B------:R1:W-:Y:S01]  /*20280*/  STL.64 [R1+0xd0], R26 ;  /* 0x0000d01a01007387 */ /* 0x0003e20000100a00 */
[----:B------:R-:W-:-:S03]  /*20290*/  VIADD R12, R18, 0xfffffe13 ;  /* 0xfffffe13120c7836 */ /* 0x000fc60000000000 */
[----:B------:R1:W-:Y:S01]  /*202a0*/  LDGSTS.E [R5+0x70004], desc[UR8][R26.64], !P3 ;  /* 0x700040001a057fae */ /* 0x0003e2000d921848 */
[----:B------:R-:W-:Y:S01]  /*202b0*/  VIADD R13, R14, 0xfffffe12 ;  /* 0xfffffe120e0d7836 */ /* 0x000fe20000000000 */
[----:B------:R-:W4:Y:S01]  /*202c0*/  LDC R18, c[0x0][0x230] ;  /* 0x00008c00ff127b82 */ /* 0x000f220000000800 */
[C---:B--2---:R-:W-:Y:S01]  /*202d0*/  IMAD.WIDE R2, R251.reuse, 0x4, R202 ;  /* 0x00000004fb027825 */ /* 0x044fe200078e02ca */
[----:B------:R2:W-:Y:S04]  /*202e0*/  STL.64 [R1+0xc8], R24 ;  /* 0x0000c81801007387 */ /* 0x0005e80000100a00 */
[----:B------:R2:W-:Y:S01]  /*202f0*/  LDGSTS.E [R5+0x74004], desc[UR8][R24.64], !P3 ;  /* 0x7400400018057fae */ /* 0x0005e2000d921848 */
[----:B------:R-:W-:Y:S01]  /*20300*/  ISETP.GE.U32.AND P6, PT, R12, 0x7ffffd94, PT ;  /* 0x7ffffd940c00780c */ /* 0x000fe20003fc6070 */
[----:B------:R-:W4:Y:S02]  /*20310*/  LDC R14, c[0x0][0x230] ;  /* 0x00008c00ff0e7b82 */ /* 0x000f240000000800 */
[----:B------:R4:W-:Y:S01]  /*20320*/  STL.64 [R1+0xc0], R22 ;  /* 0x0000c01601007387 */ /* 0x0009e20000100a00 */
[----:B-1----:R-:W-:-:S03]  /*20330*/  IMAD.WIDE R26, R251, 0x4, R206 ;  /* 0x00000004fb1a7825 */ /* 0x002fc600078e02ce */
[----:B------:R1:W-:Y:S01]  /*20340*/  LDGSTS.E [R5+0x70008], desc[UR8][R22.64], !P0 ;  /* 0x7000800016057fae */ /* 0x0003e2000c121848 */
[----:B------:R-:W-:Y:S01]  /*20350*/  ISETP.GE.U32.AND P5, PT, R13, 0x7ffffd93, PT ;  /* 0x7ffffd930d00780c */ /* 0x000fe20003fa6070 */
[----:B---3--:R-:W-:Y:S01]  /*20360*/  VIADD R15, R15, 0xfffffe4e ;  /* 0xfffffe4e0f0f7836 */ /* 0x008fe20000000000 */
[----:B------:R-:W-:Y:S01]  /*20370*/  IADD3 R169, R169, -0x1c0, RZ ;  /* 0xfffffe40a9a97810 */ /* 0x000fe20007ffe0ff */
[----:B--2---:R-:W-:Y:S01]  /*20380*/  IMAD.WIDE R24, R251, 0x4, R208 ;  /* 0x00000004fb187825 */ /* 0x004fe200078e02d0 */
[----:B------:R2:W-:Y:S03]  /*20390*/  STL.64 [R1+0xb8], R2 ;  /* 0x0000b80201007387 */ /* 0x0005e60000100a00 */
[----:B------:R-:W-:Y:S01]  /*203a0*/  VIADD R168, R168, 0xfffffe23 ;  /* 0xfffffe23a8a87836 */ /* 0x000fe20000000000 */
[----:B------:R2:W-:Y:S01]  /*203b0*/  LDGSTS.E [R5+0x74008], desc[UR8][R2.64], !P0 ;  /* 0x7400800002057fae */ /* 0x0005e2000c121848 */
[----:B----4-:R-:W-:Y:S01]  /*203c0*/  VIADD R177, R177, 0xfffffe22 ;  /* 0xfffffe22b1b17836 */ /* 0x010fe20000000000 */
[----:B------:R-:W-:Y:S01]  /*203d0*/  IADD3 R176, R176, -0x1df, RZ ;  /* 0xfffffe21b0b07810 */ /* 0x000fe20007ffe0ff */
[----:B-1----:R-:W-:-:S04]  /*203e0*/  IMAD.WIDE R22, R251, 0x4, R204 ;  /* 0x00000004fb167825 */ /* 0x002fc800078e02cc */
[----:B------:R-:W-:Y:S01]  /*203f0*/  VIADD R185, R185, 0xfffffe20 ;  /* 0xfffffe20b9b97836 */ /* 0x000fe20000000000 */
[----:B------:R1:W-:Y:S01]  /*20400*/  STL.64 [R1+0xb0], R22 ;  /* 0x0000b01601007387 */ /* 0x0003e20000100a00 */
[----:B------:R-:W-:Y:S01]  /*20410*/  VIADD R184, R184, 0xfffffe03 ;  /* 0xfffffe03b8b87836 */ /* 0x000fe20000000000 */
[----:B------:R-:W3:Y:S01]  /*20420*/  LDC R201, c[0x0][0x230] ;  /* 0x00008c00ffc97b82 */ /* 0x000ee20000000800 */
[----:B--2---:R-:W-:Y:S01]  /*20430*/  IMAD.WIDE R2, R251, 0x4, R210 ;  /* 0x00000004fb027825 */ /* 0x004fe200078e02d2 */
[----:B------:R2:W-:Y:S04]  /*20440*/  STL.64 [R1+0xa8], R26 ;  /* 0x0000a81a01007387 */ /* 0x0005e80000100a00 */
[----:B------:R-:W-:Y:S01]  /*20450*/  LDGSTS.E [R5+0x7000c], desc[UR8][R22.64], !P2 ;  /* 0x7000c00016057fae */ /* 0x000fe2000d121848 */
[----:B------:R-:W-:Y:S01]  /*20460*/  IADD3 R12, R20, -0x1ef, RZ ;  /* 0xfffffe11140c7810 */ /* 0x000fe20007ffe0ff */
[----:B------:R-:W-:Y:S01]  /*20470*/  VIADD R13, R16, 0xfffffe10 ;  /* 0xfffffe10100d7836 */ /* 0x000fe20000000000 */
[----:B------:R-:W4:Y:S01]  /*20480*/  LDC R20, c[0x0][0x230] ;  /* 0x00008c00ff147b82 */ /* 0x000f220000000800 */
[----:B------:R2:W-:Y:S01]  /*20490*/  LDGSTS.E [R5+0x7400c], desc[UR8][R26.64], !P2 ;  /* 0x7400c0001a057fae */ /* 0x0005e2000d121848 */
[----:B------:R-:W3:Y:S06]  /*204a0*/  S2R R200, SR_TID.X ;  /* 0x0000000000c87919 */ /* 0x000eec0000002100 */
[----:B------:R-:W3:Y:S01]  /*204b0*/  LDC R202, c[0x0][0x230] ;  /* 0x00008c00ffca7b82 */ /* 0x000ee20000000800 */
[----:B-1----:R-:W4:Y:S04]  /*204c0*/  LDL.LU.64 R22, [R1+0x470] ;  /* 0x0004700001167983 */ /* 0x002f280000300a00 */
[----:B------:R1:W-:Y:S01]  /*204d0*/  STL.64 [R1+0xa0], R24 ;  /* 0x0000a01801007387 */ /* 0x0003e20000100a00 */
[----:B------:R-:W-:-:S02]  /*204e0*/  ISETP.GE.U32.AND P4, PT, R12, 0x7ffffd92, PT ;  /* 0x7ffffd920c00780c */ /* 0x000fc40003f86070 */
[----:B------:R-:W3:Y:S01]  /*204f0*/  LDC R16, c[0x0][0x230] ;  /* 0x00008c00ff107b82 */ /* 0x000ee20000000800 */
[----:B------:R-:W3:Y:S04]  /*20500*/  LDL.LU.64 R64, [R1+0x478] ;  /* 0x0004780001407983 */ /* 0x000ee80000300a00 */
[----:B------:R1:W-:Y:S03]  /*20510*/  STL.64 [R1+0x98], R2 ;  /* 0x0000980201007387 */ /* 0x0003e60000100a00 */
[----:B------:R-:W4:Y:S01]  /*20520*/  LDC R203, c[0x0][0x230] ;  /* 0x00008c00ffcb7b82 */ /* 0x000f220000000800 */
[----:B------:R-:W4:Y:S04]  /*20530*/  LDL.LU.64 R74, [R1+0x480] ;  /* 0x00048000014a7983 */ /* 0x000f280000300a00 */
[----:B------:R-:W4:Y:S01]  /*20540*/  LDL.LU.64 R70, [R1+0x488] ;  /* 0x0004880001467983 */ /* 0x000f220000300a00 */
[----:B--2---:R-:W-:-:S03]  /*20550*/  IMAD.WIDE R26, R251, 0x4, R212 ;  /* 0x00000004fb1a7825 */ /* 0x004fc600078e02d4 */
[----:B------:R1:W-:Y:S01]  /*20560*/  LDGSTS.E [R5+0x78000], desc[UR8][R24.64], !P6 ;  /* 0x7800000018057fae */ /* 0x0003e2000f121848 */
[----:B------:R-:W-:Y:S01]  /*20570*/  VIADD R12, R21, 0xfffffe6f ;  /* 0xfffffe6f150c7836 */ /* 0x000fe20000000000 */
[----:B------:R-:W-:Y:S01]  /*20580*/  ISETP.GE.U32.AND P3, PT, R13, 0x7ffffd91, PT ;  /* 0x7ffffd910d00780c */ /* 0x000fe20003f66070 */
[----:B------:R-:W2:Y:S01]  /*20590*/  LDC R21, c[0x0][0x230] ;  /* 0x00008c00ff157b82 */ /* 0x000ea20000000800 */
[----:B------:R1:W-:Y:S01]  /*205a0*/  LDGSTS.E [R5+0x7c000], desc[UR8][R2.64], !P6 ;  /* 0x7c00000002057fae */ /* 0x0003e2000f121848 */
[----:B------:R-:W-:Y:S02]  /*205b0*/  IADD3 R13, R17, -0x192, RZ ;  /* 0xfffffe6e110d7810 */ /* 0x000fe40007ffe0ff */
[----:B------:R-:W-:Y:S01]  /*205c0*/  ISETP.GE.U32.AND P0, PT, R12, 0x7ffffdf0, PT ;  /* 0x7ffffdf00c00780c */ /* 0x000fe20003f06070 */
[----:B------:R-:W-:Y:S01]  /*205d0*/  STL.64 [R1+0x90], R26 ;  /* 0x0000901a01007387 */ /* 0x000fe20000100a00 */
[----:B-1----:R-:W-:-:S03]  /*205e0*/  IMAD.WIDE R24, R251, 0x4, R214 ;  /* 0x00000004fb187825 */ /* 0x002fc600078e02d6 */
[----:B------:R-:W-:Y:S01]  /*205f0*/  LDGSTS.E [R5+0x78004], desc[UR8][R26.64], !P5 ;  /* 0x780040001a057fae */ /* 0x000fe2000e921848 */
[----:B------:R-:W1:Y:S01]  /*20600*/  LDC R17, c[0x0][0x230] ;  /* 0x00008c00ff117b82 */ /* 0x000e620000000800 */
[----:B------:R-:W-:Y:S02]  /*20610*/  IMAD.WIDE R2, R251, 0x4, R216 ;  /* 0x00000004fb027825 */ /* 0x000fe400078e02d8 */
[----:B------:R4:W-:Y:S02]  /*20620*/  STL.64 [R1+0x88], R24 ;  /* 0x0000881801007387 */ /* 0x0009e40000100a00 */
[----:B------:R-:W-:Y:S02]  /*20630*/  VIADD R12, R19, 0xfffffe6d ;  /* 0xfffffe6d130c7836 */ /* 0x000fe40000000000 */
[----:B------:R4:W-:Y:S01]  /*20640*/  STL.64 [R1+0x80], R2 ;  /* 0x0000800201007387 */ /* 0x0009e20000100a00 */
[----:B------:R-:W-:Y:S01]  /*20650*/  ISETP.GE.U32.AND P2, PT, R13, 0x7ffffdef, PT ;  /* 0x7ffffdef0d00780c */ /* 0x000fe20003f46070 */
[----:B------:R-:W2:Y:S02]  /*20660*/  LDC R19, c[0x0][0x230] ;  /* 0x00008c00ff137b82 */ /* 0x000ea40000000800 */
[----:B------:R-:W2:Y:S01]  /*20670*/  LDL.LU.64 R66, [R1+0x490] ;  /* 0x0004900001427983 */ /* 0x000ea20000300a00 */
[----:B------:R-:W-:-:S03]  /*20680*/  ISETP.GE.U32.AND P6, PT, R12, 0x7ffffdee, PT ;  /* 0x7ffffdee0c00780c */ /* 0x000fc60003fc6070 */
[----:B------:R-:W2:Y:S01]  /*20690*/  LDL.LU.64 R62, [R1+0x4a0] ;  /* 0x0004a000013e7983 */ /* 0x000ea20000300a00 */
[----:B------:R-:W-:-:S03]  /*206a0*/  VIADD R13, R14, 0xfffffe6c ;  /* 0xfffffe6c0e0d7836 */ /* 0x000fc60000000000 */
[----:B------:R-:W2:Y:S01]  /*206b0*/  LDL.LU.64 R248, [R1+0x4b0] ;  /* 0x0004b00001f87983 */ /* 0x000ea20000300a00 */
[----:B------:R-:W-:-:S03]  /*206c0*/  IADD3 R12, R18, -0x1b1, RZ ;  /* 0xfffffe4f120c7810 */ /* 0x000fc60007ffe0ff */
[----:B------:R4:W-:Y:S04]  /*206d0*/  LDGSTS.E [R5+0x7c004], desc[UR8][R24.64], !P5 ;  /* 0x7c00400018057fae */ /* 0x0009e8000e921848 */
[----:B------:R-:W2:Y:S01]  /*206e0*/  LDL.LU.64 R246, [R1+0x4c0] ;  /* 0x0004c00001f67983 */ /* 0x000ea20000300a00 */
[----:B------:R-:W-:Y:S01]  /*206f0*/  ISETP.GE.U32.AND P5, PT, R13, 0x7ffffded, PT ;  /* 0x7ffffded0d00780c */ /* 0x000fe20003fa6070 */
[C---:B---3--:R-:W-:Y:S02]  /*20700*/  IMAD.WIDE R88, R251.reuse, 0x4, R64 ;  /* 0x00000004fb587825 */ /* 0x048fe400078e0240 */
[----:B------:R3:W-:Y:S01]  /*20710*/  LDGSTS.E [R5+0x78008], desc[UR8][R2.64], !P4 ;  /* 0x7800800002057fae */ /* 0x0007e2000e121848 */
[----:B------:R-:W1:Y:S03]  /*20720*/  LDC R18, c[0x0][0x230] ;  /* 0x00008c00ff127b82 */ /* 0x000e660000000800 */
[----:B------:R-:W-:Y:S01]  /*20730*/  LDGSTS.E [R5+0x7c008], desc[UR8][R86.64], !P4 ;  /* 0x7c00800056057fae */ /* 0x000fe2000e121848 */
[----:B------:R-:W-:Y:S01]  /*20740*/  ISETP.GE.U32.AND P4, PT, R12, 0x7ffffdd0, PT ;  /* 0x7ffffdd00c00780c */ /* 0x000fe20003f86070 */
[----:B----4-:R-:W-:-:S02]  /*20750*/  IMAD.WIDE R12, R251, 0x4, R22 ;  /* 0x00000004fb0c7825 */ /* 0x010fc400078e0216 */
[----:B------:R-:W-:Y:S02]  /*20760*/  STL.64 [R1+0xe38], R86 ;  /* 0x000e385601007387 */ /* 0x000fe40000100a00 */
[C---:B------:R-:W-:Y:S02]  /*20770*/  IMAD.WIDE R24, R251.reuse, 0x4, R74 ;  /* 0x00000004fb187825 */ /* 0x040fe400078e024a */
[----:B------:R-:W4:Y:S04]  /*20780*/  LDL.LU.64 R22, [R1+0x4d0] ;  /* 0x0004d00001167983 */ /* 0x000f280000300a00 */
[----:B------:R-:W4:Y:S01]  /*20790*/  LDL.LU.64 R64, [R1+0x4e0] ;  /* 0x0004e00001407983 */ /* 0x000f220000300a00 */
[----:B---3--:R-:W-:-:S03]  /*207a0*/  IMAD.WIDE R2, R251, 0x4, R70 ;  /* 0x00000004fb027825 */ /* 0x008fc600078e0246 */
[----:B------:R-:W-:Y:S04]  /*207b0*/  STL.64 [R1+0x78], R24 ;  /* 0x0000781801007387 */ /* 0x000fe80000100a00 */
[----:B------:R-:W3:Y:S04]  /*207c0*/  LDL.LU.64 R74, [R1+0x4f0] ;  /* 0x0004f000014a7983 */ /* 0x000ee80000300a00 */
[----:B------:R-:W-:Y:S04]  /*207d0*/  STL.64 [R1+0x70], R2 ;  /* 0x0000700201007387 */ /* 0x000fe80000100a00 */
[----:B------:R-:W3:Y:S04]  /*207e0*/  LDL.LU.64 R70, [R1+0x500] ;  /* 0x0005000001467983 */ /* 0x000ee80000300a00 */
[----:B------:R2:W-:Y:S04]  /*207f0*/  LDGSTS.E [R5+0x7800c], desc[UR8][R12.64], !P3 ;  /* 0x7800c0000c057fae */ /* 0x0005e8000d921848 */
[----:B------:R-:W-:Y:S04]  /*20800*/  LDGSTS.E [R5+0x7c00c], desc[UR8][R88.64], !P3 ;  /* 0x7c00c00058057fae */ /* 0x000fe8000d921848 */
[----:B------:R2:W-:Y:S04]  /*20810*/  STL.64 [R1+0xe58], R12 ;  /* 0x000e580c01007387 */ /* 0x0005e80000100a00 */
[----:B------:R1:W-:Y:S04]  /*20820*/  LDGSTS.E [R10+0x60000], desc[UR8][R24.64], !P0 ;  /* 0x60000000180a7fae */ /* 0x0003e8000c121848 */
[----:B------:R-:W-:Y:S04]  /*20830*/  STL.64 [R1+0xe40], R88 ;  /* 0x000e405801007387 */ /* 0x000fe80000100a00 */
[----:B------:R1:W-:Y:S01]  /*20840*/  STL.64 [R1+0xdd0], R4 ;  /* 0x000dd00401007387 */ /* 0x0003e20000100a00 */
[----:B--2---:R-:W-:-:S03]  /*20850*/  IMAD.WIDE R12, R251, 0x4, R62 ;  /* 0x00000004fb0c7825 */ /* 0x004fc600078e023e */
[----:B------:R2:W-:Y:S01]  /*20860*/  LDGSTS.E [R10+0x64000], desc[UR8][R2.64], !P0 ;  /* 0x64000000020a7fae */ /* 0x0005e2000c121848 */
[----:B-1----:R-:W-:-:S04]  /*20870*/  IMAD.WIDE R24, R251, 0x4, R66 ;  /* 0x00000004fb187825 */ /* 0x002fc800078e0242 */
[C---:B------:R-:W-:Y:S01]  /*20880*/  IMAD.WIDE R4, R251.reuse, 0x4, R248 ;  /* 0x00000004fb047825 */ /* 0x040fe200078e02f8 */
[----:B------:R1:W-:Y:S03]  /*20890*/  STL.64 [R1+0x68], R24 ;  /* 0x0000681801007387 */ /* 0x0003e60000100a00 */
[----:B--2---:R-:W-:Y:S01]  /*208a0*/  IMAD.WIDE R2, R251, 0x4, R246 ;  /* 0x00000004fb027825 */ /* 0x004fe200078e02f6 */
[----:B------:R-:W-:Y:S03]  /*208b0*/  STL.64 [R1+0x60], R12 ;  /* 0x0000600c01007387 */ /* 0x000fe60000100a00 */
[----:B------:R-:W-:Y:S01]  /*208c0*/  VIADD R14, R20, 0xfffffe4d ;  /* 0xfffffe4d140e7836 */ /* 0x000fe20000000000 */
[----:B------:R-:W-:Y:S01]  /*208d0*/  STL.64 [R1+0x58], R4 ;  /* 0x0000580401007387 */ /* 0x000fe20000100a00 */
[----:B------:R-:W-:Y:S01]  /*208e0*/  ISETP.GE.U32.AND P3, PT, R15, 0x7ffffdcf, PT ;  /* 0x7ffffdcf0f00780c */ /* 0x000fe20003f66070 */
[----:B------:R-:W2:Y:S02]  /*208f0*/  LDC R20, c[0x0][0x230] ;  /* 0x00008c00ff147b82 */ /* 0x000ea40000000800 */
[----:B------:R1:W-:Y:S04]  /*20900*/  LDGSTS.E [R10+0x60004], desc[UR8][R24.64], !P2 ;  /* 0x60004000180a7fae */ /* 0x0003e8000d121848 */
[----:B------:R-:W2:Y:S04]  /*20910*/  LDL.LU.64 R66, [R1+0x510] ;  /* 0x0005100001427983 */ /* 0x000ea80000300a00 */
[----:B------:R-:W-:Y:S04]  /*20920*/  LDGSTS.E [R10+0x64004], desc[UR8][R12.64], !P2 ;  /* 0x640040000c0a7fae */ /* 0x000fe8000d121848 */
[----:B------:R4:W-:Y:S01]  /*20930*/  STL.64 [R1+0x50], R2 ;  /* 0x0000500201007387 */ /* 0x0009e20000100a00 */
[----:B------:R-:W-:Y:S01]  /*20940*/  ISETP.GE.U32.AND P0, PT, R14, 0x7ffffdce, PT ;  /* 0x7ffffdce0e00780c */ /* 0x000fe20003f06070 */
[----:B------:R-:W-:Y:S01]  /*20950*/  VIADD R17, R17, 0xfffffe2e ;  /* 0xfffffe2e11117836 */ /* 0x000fe20000000000 */
[----:B------:R-:W-:Y:S01]  /*20960*/  IADD3 R15, R16, -0x1b4, RZ ;  /* 0xfffffe4c100f7810 */ /* 0x000fe20007ffe0ff */
[----:B------:R-:W2:Y:S01]  /*20970*/  LDL.LU.64 R62, [R1+0x520] ;  /* 0x00052000013e7983 */ /* 0x000ea20000300a00 */
[----:B------:R-:W-:Y:S01]  /*20980*/  VIADD R21, R21, 0xfffffe2c ;  /* 0xfffffe2c15157836 */ /* 0x000fe20000000000 */
[----:B-1----:R-:W1:Y:S02]  /*20990*/  LDC R24, c[0x0][0x230] ;  /* 0x00008c00ff187b82 */ /* 0x002e640000000800 */
[----:B------:R-:W-:Y:S01]  /*209a0*/  LDGSTS.E [R10+0x60008], desc[UR8][R4.64], !P6 ;  /* 0x60008000040a7fae */ /* 0x000fe2000f121848 */
[----:B------:R-:W-:-:S03]  /*209b0*/  VIADD R14, R19, 0xfffffe2f ;  /* 0xfffffe2f130e7836 */ /* 0x000fc60000000000 */
[----:B------:R-:W2:Y:S01]  /*209c0*/  LDL.LU.64 R248, [R1+0x530] ;  /* 0x0005300001f87983 */ /* 0x000ea20000300a00 */
[----:B----4-:R-:W-:-:S03]  /*209d0*/  IMAD.WIDE R88, R251, 0x4, R22 ;  /* 0x00000004fb587825 */ /* 0x010fc600078e0216 */
[----:B------:R4:W-:Y:S01]  /*209e0*/  LDGSTS.E [R10+0x64008], desc[UR8][R2.64], !P6 ;  /* 0x64008000020a7fae */ /* 0x0009e2000f121848 */
[----:B------:R-:W1:Y:S03]  /*209f0*/  LDC R25, c[0x0][0x230] ;  /* 0x00008c00ff197b82 */ /* 0x000e660000000800 */
[----:B------:R-:W2:Y:S01]  /*20a00*/  LDL.LU.64 R246, [R1+0x540] ;  /* 0x0005400001f67983 */ /* 0x000ea20000300a00 */
[----:B------:R-:W-:Y:S01]  /*20a10*/  ISETP.GE.U32.AND P2, PT, R15, 0x7ffffdcd, PT ;  /* 0x7ffffdcd0f00780c */ /* 0x000fe20003f46070 */
[C---:B----4-:R-:W-:Y:S01]  /*20a20*/  IMAD.WIDE R2, R251.reuse, 0x4, R64 ;  /* 0x00000004fb027825 */ /* 0x050fe200078e0240 */
[----:B------:R-:W-:Y:S01]  /*20a30*/  ISETP.GE.U32.AND P6, PT, R14, 0x7ffffdb0, PT ;  /* 0x7ffffdb00e00780c */ /* 0x000fe20003fc6070 */
[----:B------:R-:W-:Y:S04]  /*20a40*/  LDGSTS.E [R10+0x6000c], desc[UR8][R88.64], !P5 ;  /* 0x6000c000580a7fae */ /* 0x000fe8000e921848 */
[----:B------:R4:W-:Y:S01]  /*20a50*/  STL.64 [R1+0x40], R2 ;  /* 0x0000400201007387 */ /* 0x0009e20000100a00 */
[----:B---3--:R-:W-:-:S03]  /*20a60*/  IMAD.WIDE R14, R251, 0x4, R74 ;  /* 0x00000004fb0e7825 */ /* 0x008fc600078e024a */
[----:B------:R-:W-:Y:S01]  /*20a70*/  STL.64 [R1+0xe48], R88 ;  /* 0x000e485801007387 */ /* 0x000fe20000100a00 */
[----:B------:R-:W-:-:S03]  /*20a80*/  IMAD.WIDE R90, R251, 0x4, R70 ;  /* 0x00000004fb5a7825 */ /* 0x000fc600078e0246 */
[----:B------:R-:W3:Y:S04]  /*20a90*/  LDL.LU.64 R22, [R1+0x550] ;  /* 0x0005500001167983 */ /* 0x000ee80000300a00 */
[----:B------:R-:W4:Y:S04]  /*20aa0*/  LDL.LU.64 R64, [R1+0x560] ;  /* 0x0005600001407983 */ /* 0x000f280000300a00 */
[----:B------:R-:W4:Y:S04]  /*20ab0*/  LDL.LU.64 R74, [R1+0x570] ;  /* 0x00057000014a7983 */ /* 0x000f280000300a00 */
[----:B------:R-:W4:Y:S01]  /*20ac0*/  LDL.LU.64 R70, [R1+0x578] ;  /* 0x0005780001467983 */ /* 0x000f220000300a00 */
[----:B------:R-:W-:-:S03]  /*20ad0*/  IADD3 R16, R18, -0x1d3, RZ ;  /* 0xfffffe2d12107810 */ /* 0x000fc60007ffe0ff */
[----:B------:R1:W-:Y:S01]  /*20ae0*/  LDGSTS.E [R10+0x6400c], desc[UR8][R2.64], !P5 ;  /* 0x6400c000020a7fae */ /* 0x0003e2000e921848 */
[----:B------:R-:W-:-:S03]  /*20af0*/  ISETP.GE.U32.AND P5, PT, R17, 0x7ffffdaf, PT ;  /* 0x7ffffdaf1100780c */ /* 0x000fc60003fa6070 */
[----:B------:R-:W-:Y:S04]  /*20b00*/  LDGSTS.E [R10+0x68000], desc[UR8][R14.64], !P4 ;  /* 0x680000000e0a7fae */ /* 0x000fe8000e121848 */
[----:B------:R-:W-:Y:S04]  /*20b10*/  STL.64 [R1+0xe50], R14 ;  /* 0x000e500e01007387 */ /* 0x000fe80000100a00 */
[----:B------:R-:W-:Y:S01]  /*20b20*/  LDGSTS.E [R10+0x6c000], desc[UR8][R90.64], !P4 ;  /* 0x6c0000005a0a7fae */ /* 0x000fe2000e121848 */
[----:B------:R-:W-:-:S03]  /*20b30*/  ISETP.GE.U32.AND P4, PT, R16, 0x7ffffdae, PT ;  /* 0x7ffffdae1000780c */ /* 0x000fc60003f86070 */
[----:B------:R-:W-:Y:S04]  /*20b40*/  STL.64 [R1+0xe60], R90 ;  /* 0x000e605a01007387 */ /* 0x000fe80000100a00 */
[----:B------:R-:W4:Y:S01]  /*20b50*/  LDL.LU.64 R78, [R1+0x580] ;  /* 0x00058000014e7983 */ /* 0x000f220000300a00 */
[----:B--2---:R-:W-:Y:S02]  /*20b60*/  VIADD R20, R20, 0xfffffe0f ;  /* 0xfffffe0f14147836 */ /* 0x004fe40000000000 */
[----:B------:R-:W-:-:S05]  /*20b70*/  IMAD.WIDE R16, R251, 0x4, R66 ;  /* 0x00000004fb107825 */ /* 0x000fca00078e0242 */
[----:B------:R-:W-:Y:S01]  /*20b80*/  LDGSTS.E [R10+0x68004], desc[UR8][R16.64], !P3 ;  /* 0x68004000100a7fae */ /* 0x000fe2000d921848 */
[----:B------:R-:W-:-:S03]  /*20b90*/  IMAD.WIDE R92, R251, 0x4, R62 ;  /* 0x00000004fb5c7825 */ /* 0x000fc600078e023e */
[----:B------:R-:W2:Y:S04]  /*20ba0*/  LDL.LU.64 R62, [R1+0x588] ;  /* 0x00058800013e7983 */ /* 0x000ea80000300a00 */
[----:B------:R-:W-:Y:S01]  /*20bb0*/  LDGSTS.E [R10+0x6c004], desc[UR8][R92.64], !P3 ;  /* 0x6c0040005c0a7fae */ /* 0x000fe2000d921848 */
[----:B------:R-:W-:-:S03]  /*20bc0*/  IMAD.WIDE R18, R251, 0x4, R248 ;  /* 0x00000004fb127825 */ /* 0x000fc600078e02f8 */
[----:B------:R-:W2:Y:S01]  /*20bd0*/  LDL.LU.64 R248, [R1+0x590] ;  /* 0x0005900001f87983 */ /* 0x000ea20000300a00 */
[----:B------:R-:W-:-:S03]  /*20be0*/  ISETP.GE.U32.AND P3, PT, R21, 0x7ffffdad, PT ;  /* 0x7ffffdad1500780c */ /* 0x000fc60003f66070 */
[----:B------:R-:W-:Y:S01]  /*20bf0*/  LDGSTS.E [R10+0x68008], desc[UR8][R18.64], !P0 ;  /* 0x68008000120a7fae */ /* 0x000fe2000c121848 */
[----:B------:R-:W-:-:S03]  /*20c00*/  IMAD.WIDE R94, R251, 0x4, R246 ;  /* 0x00000004fb5e7825 */ /* 0x000fc600078e02f6 */
[----:B------:R-:W2:Y:S04]  /*20c10*/  LDL.LU.64 R246, [R1+0x598] ;  /* 0x0005980001f67983 */ /* 0x000ea80000300a00 */
[----:B------:R-:W-:Y:S04]  /*20c20*/  STL.64 [R1+0xe68], R16 ;  /* 0x000e681001007387 */ /* 0x000fe80000100a00 */
[----:B------:R-:W-:Y:S04]  /*20c30*/  STL.64 [R1+0xe70], R92 ;  /* 0x000e705c01007387 */ /* 0x000fe80000100a00 */
[----:B------:R-:W-:Y:S04]  /*20c40*/  STL.64 [R1+0xe78], R18 ;  /* 0x000e781201007387 */ /* 0x000fe80000100a00 */
[----:B------:R-:W-:Y:S01]  /*20c50*/  LDGSTS.E [R10+0x6c008], desc[UR8][R94.64], !P0 ;  /* 0x6c0080005e0a7fae */ /* 0x000fe2000c121848 */
[----:B------:R-:W-:-:S03]  /*20c60*/  ISETP.GE.U32.AND P0, PT, R20, 0x7ffffd90, PT ;  /* 0x7ffffd901400780c */ /* 0x000fc60003f06070 */
[----:B------:R-:W-:Y:S01]  /*20c70*/  STL.64 [R1+0xe80], R94 ;  /* 0x000e805e01007387 */ /* 0x000fe20000100a00 */
[----:B---3--:R-:W-:-:S03]  /*20c80*/  IMAD.WIDE R20, R251, 0x4, R22 ;  /* 0x00000004fb147825 */ /* 0x008fc600078e0216 */
[----:B------:R-:W3:Y:S01]  /*20c90*/  LDL.LU.64 R66, [R1+0x5a0] ;  /* 0x0005a00001427983 */ /* 0x000ee20000300a00 */
[----:B----4-:R-:W-:-:S03]  /*20ca0*/  IMAD.WIDE R96, R251, 0x4, R64 ;  /* 0x00000004fb607825 */ /* 0x010fc600078e0240 */
[----:B------:R-:W4:Y:S01]  /*20cb0*/  LDL.LU.64 R64, [R1+0x5a8] ;  /* 0x0005a80001407983 */ /* 0x000f220000300a00 */
[----:B------:R-:W-:-:S03]  /*20cc0*/  IMAD.WIDE R22, R251, 0x4, R74 ;  /* 0x00000004fb167825 */ /* 0x000fc600078e024a */
[----:B------:R-:W4:Y:S01]  /*20cd0*/  LDL.LU.64 R74, [R1+0x5b0] ;  /* 0x0005b000014a7983 */ /* 0x000f220000300a00 */
[----:B------:R-:W-:-:S03]  /*20ce0*/  IMAD.WIDE R98, R251, 0x4, R70 ;  /* 0x00000004fb627825 */ /* 0x000fc600078e0246 */
[----:B------:R-:W4:Y:S01]  /*20cf0*/  LDL.LU.64 R70, [R1+0x5b8] ;  /* 0x0005b80001467983 */ /* 0x000f220000300a00 */
[----:B-1----:R-:W-:Y:S01]  /*20d00*/  VIADD R24, R24, 0xfffffe0d ;  /* 0xfffffe0d18187836 */ /* 0x002fe20000000000 */
[----:B------:R-:W-:Y:S02]  /*20d10*/  IADD3 R25, R25, -0x1f2, RZ ;  /* 0xfffffe0e19197810 */ /* 0x000fe40007ffe0ff */
[----:B------:R-:W-:Y:S04]  /*20d20*/  LDGSTS.E [R10+0x6800c], desc[UR8][R20.64], !P2 ;  /* 0x6800c000140a7fae */ /* 0x000fe8000d121848 */
        /* <DEDUP_REMOVED lines=9> */
[----:B------:R-:W-:Y:S04]  /*20dc0*/  STL.64 [R1+0xea0], R98 ;  /* 0x000ea06201007387 */ /* 0x000fe80000100a00 */
[----:B------:R-:W4:Y:S04]  /*20dd0*/  LDL.LU.64 R78, [R1+0x5c0] ;  /* 0x0005c000014e7983 */ /* 0x000f280000300a00 */
[----:B------:R-:W-:Y:S01]  /*20de0*/  LDGSTS.E [R10+0x70004], desc[UR8][R24.64], !P5 ;  /* 0x70004000180a7fae */ /* 0x000fe2000e921848 */
[----:B--2---:R-:W-:-:S03]  /*20df0*/  IMAD.WIDE R100, R251, 0x4, R62 ;  /* 0x00000004fb647825 */ /* 0x004fc600078e023e */
        /* <DEDUP_REMOVED lines=10> */
[----:B------:R-:W-:Y:S01]  /*20ea0*/  LDGSTS.E [R10+0x74008], desc[UR8][R102.64], !P4 ;  /* 0x74008000660a7fae */ /* 0x000fe2000e121848 */
[----:B------:R-:W-:-:S03]  /*20eb0*/  ISETP.GE.U32.AND P4, PT, R28, 0x7ffffdec, PT ;  /* 0x7ffffdec1c00780c */ /* 0x000fc60003f86070 */
[----:B------:R-:W-:Y:S04]  /*20ec0*/  STL.64 [R1+0xeb8], R26 ;  /* 0x000eb81a01007387 */ /* 0x000fe80000100a00 */
        /* <DEDUP_REMOVED lines=8> */
[----:B------:R-:W4:Y:S04]  /*20f50*/  LDL.LU.64 R70, [R1+0x600] ;  /* 0x0006000001467983 */ /* 0x000f280000300a00 */
[----:B------:R-:W-:Y:S04]  /*20f60*/  LDGSTS.E [R10+0x7000c], desc[UR8][R28.64], !P3 ;  /* 0x7000c0001c0a7fae */ /* 0x000fe8000d921848 */
[----:B------:R-:W-:Y:S01]  /*20f70*/  LDGSTS.E [R10+0x7400c], desc[UR8][R104.64], !P3 ;  /* 0x7400c000680a7fae */ /* 0x000fe2000d921848 */
[----:B------:R-:W-:-:S03]  /*20f80*/  ISETP.GE.U32.AND P3, PT, R33, 0x7ffffdeb, PT ;  /* 0x7ffffdeb2100780c */ /* 0x000fc60003f66070 */
[----:B------:R-:W-:Y:S04]  /*20f90*/  LDGSTS.E [R10+0x78000], desc[UR8][R30.64], !P0 ;  /* 0x780000001e0a7fae */ /* 0x000fe8000c121848 */
[----:B------:R-:W-:Y:S04]  /*20fa0*/  STL.64 [R1+0xec8], R28 ;  /* 0x000ec81c01007387 */ /* 0x000fe80000100a00 */
[----:B------:R-:W-:Y:S01]  /*20fb0*/  LDGSTS.E [R10+0x7c000], desc[UR8][R106.64], !P0 ;  /* 0x7c0000006a0a7fae */ /* 0x000fe2000c121848 */
[----:B------:R-:W-:-:S03]  /*20fc0*/  ISETP.GE.U32.AND P0, PT, R32, 0x7ffffdea, PT ;  /* 0x7ffffdea2000780c */ /* 0x000fc60003f06070 */
[----:B------:R-:W-:Y:S04]  /*20fd0*/  STL.64 [R1+0xed0], R104 ;  /* 0x000ed06801007387 */ /* 0x000fe80000100a00 */
[----:B------:R-:W-:Y:S04]  /*20fe0*/  STL.64 [R1+0xed8], R30 ;  /* 0x000ed81e01007387 */ /* 0x000fe80000100a00 */
[----:B------:R-:W-:Y:S01]  /*20ff0*/  STL.64 [R1+0xee0], R106 ;  /* 0x000ee06a01007387 */ /* 0x000fe20000100a00 */
[----:B------:R-:W-:-:S05]  /*21000*/  IMAD.WIDE R32, R251, 0x4, R78 ;  /* 0x00000004fb207825 */ /* 0x000fca00078e024e */
[----:B------:R-:W-:Y:S01]  /*21010*/  LDGSTS.E [R10+0x78004], desc[UR8][R32.64], !P2 ;  /* 0x78004000200a7fae */ /* 0x000fe2000d121848 */
[----:B--2---:R-:W-:-:S05]  /*21020*/  IMAD.WIDE R108, R251, 0x4, R62 ;  /* 0x00000004fb6c7825 */ /* 0x004fca00078e023e */
[----:B------:R-:W-:Y:S01]  /*21030*/  LDGSTS.E [R10+0x7c004], desc[UR8][R108.64], !P2 ;  /* 0x7c0040006c0a7fae */ /* 0x000fe2000d121848 */
[----:B------:R-:W-:-:S03]  /*21040*/  IMAD.WIDE R34, R251, 0x4, R248 ;  /* 0x00000004fb227825 */ /* 0x000fc600078e02f8 */
[----:B------:R-:W2:Y:S04]  /*21050*/  LDL.LU.64 R248, [R1+0x620] ;  /* 0x0006200001f87983 */ /* 0x000ea80000300a00 */
        /* <DEDUP_REMOVED lines=16> */
[----:B------:R-:W-:Y:S01]  /*21160*/  LDGSTS.E [R10+0x7800c], desc[UR8][R36.64], !P5 ;  /* 0x7800c000240a7fae */ /* 0x000fe2000e921848 */
[----:B------:R-:W-:-:S03]  /*21170*/  IMAD.WIDE R2, R251, 0x4, R70 ;  /* 0x00000004fb027825 */ /* 0x000fc600078e0246 */
[----:B------:R-:W4:Y:S04]  /*21180*/  LDL.LU.64 R70, [R1+0x678] ;  /* 0x0006780001467983 */ /* 0x000f280000300a00 */
[----:B------:R3:W-:Y:S04]  /*21190*/  STL.64 [R1+0x30], R2 ;  /* 0x0000300201007387 */ /* 0x0007e80000100a00 */
[----:B------:R-:W-:Y:S04]  /*211a0*/  STL.64 [R1+0xf08], R36 ;  /* 0x000f082401007387 */ /* 0x000fe80000100a00 */
[----:B------:R-:W-:Y:S04]  /*211b0*/  STL.64 [R1+0xf10], R112 ;  /* 0x000f107001007387 */ /* 0x000fe80000100a00 */
[----:B------:R-:W-:Y:S04]  /*211c0*/  STL.64 [R1+0xf18], R86 ;  /* 0x000f185601007387 */ /* 0x000fe80000100a00 */
[----:B------:R-:W4:Y:S04]  /*211d0*/  LDL.LU.64 R60, [R1+0x680] ;  /* 0x00068000013c7983 */ /* 0x000f280000300a00 */
[----:B------:R-:W4:Y:S04]  /*211e0*/  LDL.LU.64 R68, [R1+0x688] ;  /* 0x0006880001447983 */ /* 0x000f280000300a00 */
[----:B------:R-:W4:Y:S04]  /*211f0*/  LDL.LU.64 R74, [R1+0x690] ;  /* 0x00069000014a7983 */ /* 0x000f280000300a00 */
[----:B------:R-:W-:Y:S01]  /*21200*/  LDGSTS.E [R10+0x7c00c], desc[UR8][R112.64], !P5 ;  /* 0x7c00c000700a7fae */ /* 0x000fe2000e921848 */
[----:B------:R-:W-:-:S03]  /*21210*/  ISETP.GE.U32.AND P5, PT, R39, 0x7ffffdcb, PT ;  /* 0x7ffffdcb2700780c */ /* 0x000fc60003fa6070 */
[----:B------:R-:W-:Y:S01]  /*21220*/  LDGSTS.E [R11+0x60000], desc[UR8][R86.64], !P4 ;  /* 0x60000000560b7fae */ /* 0x000fe2000e121848 */
[----:B------:R-:W-:-:S03]  /*21230*/  VIADD R39, R40, 0xfffffe48 ;  /* 0xfffffe4828277836 */ /* 0x000fc60000000000 */
[----:B------:R3:W-:Y:S01]  /*21240*/  LDGSTS.E [R11+0x64000], desc[UR8][R2.64], !P4 ;  /* 0x64000000020b7fae */ /* 0x0007e2000e121848 */
[----:B------:R-:W-:Y:S01]  /*21250*/  ISETP.GE.U32.AND P4, PT, R38, 0x7ffffdca, PT ;  /* 0x7ffffdca2600780c */ /* 0x000fe20003f86070 */
[----:B------:R-:W-:Y:S02]  /*21260*/  VIADD R38, R43, 0xfffffe2b ;  /* 0xfffffe2b2b267836 */ /* 0x000fe40000000000 */
[----:B------:R1:W-:Y:S01]  /*21270*/  LDGSTS.E [R11+0x60004], desc[UR8][R8.64], !P3 ;  /* 0x60004000080b7fae */ /* 0x0003e2000d921848 */
[----:B--2---:R-:W-:-:S04]  /*21280*/  IMAD.WIDE R248, R251, 0x4, R248 ;  /* 0x00000004fbf87825 */ /* 0x004fc800078e02f8 */
[----:B------:R-:W-:Y:S01]  /*21290*/  IMAD.WIDE R4, R251, 0x4, R62 ;  /* 0x00000004fb047825 */ /* 0x000fe200078e023e */
[----:B------:R-:W-:Y:S04]  /*212a0*/  LDGSTS.E [R11+0x64004], desc[UR8][R248.64], !P3 ;  /* 0x64004000f80b7fae */ /* 0x000fe8000d921848 */
[----:B------:R-:W2:Y:S01]  /*212b0*/  LDL.LU.64 R62, [R1+0x698] ;  /* 0x00069800013e7983 */ /* 0x000ea20000300a00 */
[----:B------:R-:W-:-:S03]  /*212c0*/  ISETP.GE.U32.AND P3, PT, R39, 0x7ffffdc9, PT ;  /* 0x7ffffdc92700780c */ /* 0x000fc60003f66070 */
[----:B------:R-:W-:Y:S04]  /*212d0*/  LDGSTS.E [R11+0x60008], desc[UR8][R4.64], !P0 ;  /* 0x60008000040b7fae */ /* 0x000fe8000c121848 */
[----:B------:R1:W-:Y:S04]  /*212e0*/  STL.64 [R1+0xf20], R8 ;  /* 0x000f200801007387 */ /* 0x0003e80000100a00 */
[----:B------:R-:W2:Y:S01]  /*212f0*/  LDL.LU.64 R78, [R1+0x6a0] ;  /* 0x0006a000014e7983 */ /* 0x000ea20000300a00 */
[----:B------:R-:W-:Y:S02]  /*21300*/  VIADD R40, R42, 0xfffffe29 ;  /* 0xfffffe292a287836 */ /* 0x000fe40000000000 */
[----:B------:R-:W-:-:S05]  /*21310*/  IMAD.WIDE R246, R251, 0x4, R246 ;  /* 0x00000004fbf67825 */ /* 0x000fca00078e02f6 */
[----:B------:R-:W-:Y:S01]  /*21320*/  LDGSTS.E [R11+0x64008], desc[UR8][R246.64], !P0 ;  /* 0x64008000f60b7fae */ /* 0x000fe2000c121848 */
[----:B------:R-:W-:Y:S01]  /*21330*/  ISETP.GE.U32.AND P0, PT, R38, 0x7ffffdac, PT ;  /* 0x7ffffdac2600780c */ /* 0x000fe20003f06070 */
[C---:B---3--:R-:W-:Y:S02]  /*21340*/  IMAD.WIDE R2, R251.reuse, 0x4, R66 ;  /* 0x00000004fb027825 */ /* 0x048fe400078e0242 */
[----:B------:R-:W3:Y:S02]  /*21350*/  LDL.LU.64 R66, [R1+0x6a8] ;  /* 0x0006a80001427983 */ /* 0x000ee40000300a00 */
[C---:B----4-:R-:W-:Y:S02]  /*21360*/  IMAD.WIDE R38, R251.reuse, 0x4, R64 ;  /* 0x00000004fb267825 */ /* 0x050fe400078e0240 */
[----:B------:R-:W4:Y:S04]  /*21370*/  LDL.LU.64 R64, [R1+0x6e8] ;  /* 0x0006e80001407983 */ /* 0x000f280000300a00 */
[----:B------:R-:W-:Y:S01]  /*21380*/  LDGSTS.E [R11+0x6000c], desc[UR8][R2.64], !P2 ;  /* 0x6000c000020b7fae */ /* 0x000fe2000d121848 */
[----:B------:R-:W-:-:S03]  /*21390*/  IMAD.WIDE R114, R251, 0x4, R70 ;  /* 0x00000004fb727825 */ /* 0x000fc600078e0246 */
[----:B------:R-:W4:Y:S04]  /*213a0*/  LDL.LU.64 R70, [R1+0x6f0] ;  /* 0x0006f00001467983 */ /* 0x000f280000300a00 */
[----:B------:R-:W4:Y:S04]  /*213b0*/  LDL.LU.64 R80, [R1+0x6f8] ;  /* 0x0006f80001507983 */ /* 0x000f280000300a00 */
[----:B------:R-:W-:Y:S01]  /*213c0*/  LDGSTS.E [R11+0x6400c], desc[UR8][R6.64], !P2 ;  /* 0x6400c000060b7fae */ /* 0x000fe2000d121848 */
[----:B------:R-:W-:-:S03]  /*213d0*/  IMAD.WIDE R116, R251, 0x4, R68 ;  /* 0x00000004fb747825 */ /* 0x000fc600078e0244 */
[----:B------:R-:W-:Y:S01]  /*213e0*/  LDGSTS.E [R11+0x68000], desc[UR8][R38.64], !P6 ;  /* 0x68000000260b7fae */ /* 0x000fe2000f121848 */
[----:B------:R-:W-:-:S03]  /*213f0*/  IMAD.WIDE R42, R251, 0x4, R74 ;  /* 0x00000004fb2a7825 */ /* 0x000fc600078e024a */
[----:B------:R-:W4:Y:S04]  /*21400*/  LDL.LU.64 R68, [R1+0x700] ;  /* 0x0007000001447983 */ /* 0x000f280000300a00 */
[----:B------:R-:W4:Y:S01]  /*21410*/  LDL.LU.64 R74, [R1+0x708] ;  /* 0x00070800014a7983 */ /* 0x000f220000300a00 */
[----:B------:R-:W-:-:S03]  /*21420*/  ISETP.GE.U32.AND P2, PT, R41, 0x7ffffdab, PT ;  /* 0x7ffffdab2900780c */ /* 0x000fc60003f46070 */
[----:B------:R-:W-:Y:S01]  /*21430*/  LDGSTS.E [R11+0x6c000], desc[UR8][R114.64], !P6 ;  /* 0x6c000000720b7fae */ /* 0x000fe2000f121848 */
[----:B------:R-:W-:Y:S01]  /*21440*/  ISETP.GE.U32.AND P6, PT, R40, 0x7ffffdaa, PT ;  /* 0x7ffffdaa2800780c */ /* 0x000fe20003fc6070 */
[----:B------:R-:W-:Y:S02]  /*21450*/  IMAD.WIDE R40, R251, 0x4, R60 ;  /* 0x00000004fb287825 */ /* 0x000fe400078e023c */
[----:B------:R-:W1:Y:S03]  /*21460*/  LDC R61, c[0x0][0x230] ;  /* 0x00008c00ff3d7b82 */ /* 0x000e660000000800 */
[----:B------:R-:W-:Y:S04]  /*21470*/  LDGSTS.E [R11+0x68004], desc[UR8][R40.64], !P5 ;  /* 0x68004000280b7fae */ /* 0x000fe8000e921848 */
[----:B------:R-:W-:Y:S01]  /*21480*/  LDGSTS.E [R11+0x6c004], desc[UR8][R116.64], !P5 ;  /* 0x6c004000740b7fae */ /* 0x000fe2000e921848 */
[----:B------:R-:W-:Y:S01]  /*21490*/  ISETP.GE.U32.AND P5, PT, R45, 0x7ffffda9, PT ;  /* 0x7ffffda92d00780c */ /* 0x000fe20003fa6070 */
[----:B------:R-:W1:Y:S02]  /*214a0*/  LDC R60, c[0x0][0x230] ;  /* 0x00008c00ff3c7b82 */ /* 0x000e640000000800 */
[----:B------:R-:W-:Y:S01]  /*214b0*/  LDGSTS.E [R11+0x68008], desc[UR8][R42.64], !P4 ;  /* 0x680080002a0b7fae */ /* 0x000fe2000e121848 */
[----:B--2---:R-:W-:-:S03]  /*214c0*/  IMAD.WIDE R118, R251, 0x4, R62 ;  /* 0x00000004fb767825 */ /* 0x004fc600078e023e */
[----:B------:R-:W2:Y:S04]  /*214d0*/  LDL.LU.64 R62, [R1+0x710] ;  /* 0x00071000013e7983 */ /* 0x000ea80000300a00 */
[----:B------:R-:W-:Y:S01]  /*214e0*/  LDGSTS.E [R11+0x6c008], desc[UR8][R118.64], !P4 ;  /* 0x6c008000760b7fae */ /* 0x000fe2000e121848 */
[----:B------:R-:W-:Y:S01]  /*214f0*/  ISETP.GE.U32.AND P4, PT, R44, 0x7ffffd8c, PT ;  /* 0x7ffffd8c2c00780c */ /* 0x000fe20003f86070 */
[C---:B------:R-:W-:Y:S02]  /*21500*/  IMAD.WIDE R44, R251.reuse, 0x4, R78 ;  /* 0x00000004fb2c7825 */ /* 0x040fe400078e024e */
[----:B------:R-:W2:Y:S04]  /*21510*/  LDL.LU.64 R78, [R1+0x718] ;  /* 0x00071800014e7983 */ /* 0x000ea80000300a00 */
[----:B------:R-:W-:Y:S01]  /*21520*/  LDGSTS.E [R11+0x6800c], desc[UR8][R44.64], !P3 ;  /* 0x6800c0002c0b7fae */ /* 0x000fe2000d921848 */
[----:B---3--:R-:W-:-:S03]  /*21530*/  IMAD.WIDE R120, R251, 0x4, R66 ;  /* 0x00000004fb787825 */ /* 0x008fc600078e0242 */
[----:B------:R-:W3:Y:S01]  /*21540*/  LDL.LU.64 R66, [R1+0x720] ;  /* 0x0007200001427983 */ /* 0x000ee20000300a00 */
[----:B----4-:R-:W-:-:S03]  /*21550*/  IMAD.WIDE R46, R251, 0x4, R64 ;  /* 0x00000004fb2e7825 */ /* 0x010fc600078e0240 */
[----:B------:R-:W4:Y:S04]  /*21560*/  LDL.LU.64 R64, [R1+0x728] ;  /* 0x0007280001407983 */ /* 0x000f280000300a00 */
[----:B------:R-:W-:Y:S01]  /*21570*/  LDGSTS.E [R11+0x6c00c], desc[UR8][R120.64], !P3 ;  /* 0x6c00c000780b7fae */ /* 0x000fe2000d921848 */
[----:B------:R-:W-:-:S03]  /*21580*/  IMAD.WIDE R122, R251, 0x4, R70 ;  /* 0x00000004fb7a7825 */ /* 0x000fc600078e0246 */
[----:B------:R-:W4:Y:S01]  /*21590*/  LDL.LU.64 R70, [R1+0x730] ;  /* 0x0007300001467983 */ /* 0x000f220000300a00 */
[----:B------:R-:W-:-:S03]  /*215a0*/  ISETP.GE.U32.AND P3, PT, R49, 0x7ffffd8b, PT ;  /* 0x7ffffd8b3100780c */ /* 0x000fc60003f66070 */
[----:B------:R-:W-:Y:S04]  /*215b0*/  LDGSTS.E [R11+0x70000], desc[UR8][R46.64], !P0 ;  /* 0x700000002e0b7fae */ /* 0x000fe8000c121848 */
[----:B------:R-:W-:Y:S01]  /*215c0*/  LDGSTS.E [R11+0x74000], desc[UR8][R122.64], !P0 ;  /* 0x740000007a0b7fae */ /* 0x000fe2000c121848 */
[----:B------:R-:W-:Y:S01]  /*215d0*/  ISETP.GE.U32.AND P0, PT, R48, 0x7ffffd8a, PT ;  /* 0x7ffffd8a3000780c */ /* 0x000fe20003f06070 */
[C---:B------:R-:W-:Y:S02]  /*215e0*/  IMAD.WIDE R48, R251.reuse, 0x4, R80 ;  /* 0x00000004fb307825 */ /* 0x040fe400078e0250 */
[----:B------:R-:W4:Y:S04]  /*215f0*/  LDL.LU.64 R82, [R1+0x738] ;  /* 0x0007380001527983 */ /* 0x000f280000300a00 */
[----:B------:R-:W4:Y:S04]  /*21600*/  LDL.LU.64 R72, [R1+0x740] ;  /* 0x0007400001487983 */ /* 0x000f280000300a00 */
[----:B------:R-:W4:Y:S04]  /*21610*/  LDL.LU.64 R80, [R1+0x748] ;  /* 0x0007480001507983 */ /* 0x000f280000300a00 */
[----:B------:R-:W-:Y:S01]  /*21620*/  LDGSTS.E [R11+0x70004], desc[UR8][R48.64], !P2 ;  /* 0x70004000300b7fae */ /* 0x000fe2000d121848 */
[----:B------:R-:W-:-:S03]  /*21630*/  IMAD.WIDE R50, R251, 0x4, R74 ;  /* 0x00000004fb327825 */ /* 0x000fc600078e024a */
[----:B------:R-:W4:Y:S01]  /*21640*/  LDL.LU.64 R74, [R1+0x750] ;  /* 0x00075000014a7983 */ /* 0x000f220000300a00 */
[----:B------:R-:W-:-:S03]  /*21650*/  IMAD.WIDE R124, R251, 0x4, R68 ;  /* 0x00000004fb7c7825 */ /* 0x000fc600078e0244 */
[----:B------:R-:W4:Y:S04]  /*21660*/  LDL.LU.64 R76, [R1+0x758] ;  /* 0x00075800014c7983 */ /* 0x000f280000300a00 */
[----:B------:R-:W-:Y:S01]  /*21670*/  LDGSTS.E [R11+0x74004], desc[UR8][R124.64], !P2 ;  /* 0x740040007c0b7fae */ /* 0x000fe2000d121848 */
[----:B------:R-:W-:-:S03]  /*21680*/  ISETP.GE.U32.AND P2, PT, R53, 0x7ffffd89, PT ;  /* 0x7ffffd893500780c */ /* 0x000fc60003f46070 */
[----:B------:R-:W-:Y:S04]  /*21690*/  LDGSTS.E [R11+0x70008], desc[UR8][R50.64], !P6 ;  /* 0x70008000320b7fae */ /* 0x000fe8000f121848 */
[----:B------:R-:W4:Y:S01]  /*216a0*/  LDL.LU.64 R68, [R1+0x760] ;  /* 0x0007600001447983 */ /* 0x000f220000300a00 */
[----:B--2---:R-:W-:Y:S02]  /*216b0*/  IMAD.WIDE R126, R251, 0x4, R62 ;  /* 0x00000004fb7e7825 */ /* 0x004fe400078e023e */
[----:B------:R-:W2:Y:S03]  /*216c0*/  LDC R63, c[0x0][0x230] ;  /* 0x00008c00ff3f7b82 */ /* 0x000ea60000000800 */
[----:B------:R-:W-:Y:S01]  /*216d0*/  LDGSTS.E [R11+0x74008], desc[UR8][R126.64], !P6 ;  /* 0x740080007e0b7fae */ /* 0x000fe2000f121848 */
[----:B------:R-:W-:Y:S01]  /*216e0*/  ISETP.GE.U32.AND P6, PT, R52, 0x7ffffde8, PT ;  /* 0x7ffffde83400780c */ /* 0x000fe20003fc6070 */
[----:B-1----:R-:W-:-:S02]  /*216f0*/  VIADD R61, R61, 0xfffffe64 ;  /* 0xfffffe643d3d7836 */ /* 0x002fc40000000000 */
[----:B------:R-:W-:Y:S01]  /*21700*/  VIADD R60, R60, 0xfffffe47 ;  /* 0xfffffe473c3c7836 */ /* 0x000fe20000000000 */
[----:B------:R-:W1:Y:S01]  /*21710*/  LDC R62, c[0x0][0x230] ;  /* 0x00008c00ff3e7b82 */ /* 0x000e620000000800 */
[C---:B------:R-:W-:Y:S02]  /*21720*/  IMAD.WIDE R52, R251.reuse, 0x4, R78 ;  /* 0x00000004fb347825 */ /* 0x040fe400078e024e */
[----:B------:R-:W2:Y:S04]  /*21730*/  LDL.LU.64 R78, [R1+0x768] ;  /* 0x00076800014e7983 */ /* 0x000ea80000300a00 */
[----:B------:R-:W-:Y:S01]  /*21740*/  LDGSTS.E [R11+0x7000c], desc[UR8][R52.64], !P5 ;  /* 0x7000c000340b7fae */ /* 0x000fe2000e921848 */
[C---:B---3--:R-:W-:Y:S02]  /*21750*/  IMAD.WIDE R128, R251.reuse, 0x4, R66 ;  /* 0x00000004fb807825 */ /* 0x048fe400078e0242 */
[----:B------:R-:W3:Y:S02]  /*21760*/  LDC R67, c[0x0][0x230] ;  /* 0x00008c00ff437b82 */ /* 0x000ee40000000800 */
[----:B----4-:R-:W-:Y:S01]  /*21770*/  IMAD.WIDE R54, R251, 0x4, R64 ;  /* 0x00000004fb367825 */ /* 0x010fe200078e0240 */
[----:B------:R-:W-:Y:S01]  /*21780*/  LDGSTS.E [R11+0x7400c], desc[UR8][R128.64], !P5 ;  /* 0x7400c000800b7fae */ /* 0x000fe2000e921848 */
[----:B------:R-:W-:-:S03]  /*21790*/  ISETP.GE.U32.AND P5, PT, R57, 0x7ffffde7, PT ;  /* 0x7ffffde73900780c */ /* 0x000fc60003fa6070 */
[----:B------:R-:W-:Y:S01]  /*217a0*/  LDGSTS.E [R11+0x78000], desc[UR8][R54.64], !P4 ;  /* 0x78000000360b7fae */ /* 0x000fe2000e121848 */
[----:B------:R-:W4:Y:S01]  /*217b0*/  LDC R64, c[0x0][0x230] ;  /* 0x00008c00ff407b82 */ /* 0x000f220000000800 */
[C---:B------:R-:W-:Y:S02]  /*217c0*/  IMAD.WIDE R130, R251.reuse, 0x4, R70 ;  /* 0x00000004fb827825 */ /* 0x040fe400078e0246 */
[----:B------:R-:W3:Y:S04]  /*217d0*/  LDL.LU.64 R70, [R1+0x770] ;  /* 0x0007700001467983 */ /* 0x000ee80000300a00 */
[----:B------:R-:W-:Y:S01]  /*217e0*/  LDGSTS.E [R11+0x7c000], desc[UR8][R130.64], !P4 ;  /* 0x7c000000820b7fae */ /* 0x000fe2000e121848 */
[----:B------:R-:W-:Y:S01]  /*217f0*/  ISETP.GE.U32.AND P4, PT, R56, 0x7ffffde6, PT ;  /* 0x7ffffde63800780c */ /* 0x000fe20003f86070 */
[----:B------:R-:W-:-:S04]  /*21800*/  IMAD.WIDE R132, R251, 0x4, R72 ;  /* 0x00000004fb847825 */ /* 0x000fc800078e0248 */
[----:B------:R-:W-:-:S04]  /*21810*/  IMAD.WIDE R58, R251, 0x4, R80 ;  /* 0x00000004fb3a7825 */ /* 0x000fc800078e0250 */
[----:B------:R-:W-:Y:S01]  /*21820*/  IMAD.WIDE R134, R251, 0x4, R74 ;  /* 0x00000004fb867825 */ /* 0x000fe200078e024a */
[----:B--2---:R-:W-:Y:S01]  /*21830*/  IADD3 R63, R63, -0x1ba, RZ ;  /* 0xfffffe463f3f7810 */ /* 0x004fe20007ffe0ff */
[----:B------:R-:W2:Y:S02]  /*21840*/  LDC R65, c[0x0][0x230] ;  /* 0x00008c00ff417b82 */ /* 0x000ea40000000800 */
[----:B------:R-:W-:Y:S02]  /*21850*/  IMAD.WIDE R56, R251, 0x4, R82 ;  /* 0x00000004fb387825 */ /* 0x000fe400078e0252 */
[----:B------:R-:W4:Y:S04]  /*21860*/  LDL.LU.64 R82, [R1+0x778] ;  /* 0x0007780001527983 */ /* 0x000f280000300a00 */
[----:B------:R-:W2:Y:S01]  /*21870*/  LDL.LU.64 R72, [R1+0x780] ;  /* 0x0007800001487983 */ /* 0x000ea20000300a00 */
[----:B-1----:R-:W-:Y:S01]  /*21880*/  VIADD R62, R62, 0xfffffe45 ;  /* 0xfffffe453e3e7836 */ /* 0x002fe20000000000 */
[----:B------:R-:W1:Y:S02]  /*21890*/  LDC R66, c[0x0][0x230] ;  /* 0x00008c00ff427b82 */ /* 0x000e640000000800 */
[----:B------:R-:W2:Y:S04]  /*218a0*/  LDL.LU.64 R80, [R1+0x788] ;  /* 0x0007880001507983 */ /* 0x000ea80000300a00 */
[----:B------:R-:W2:Y:S04]  /*218b0*/  LDL.LU.64 R74, [R1+0x790] ;  /* 0x00079000014a7983 */ /* 0x000ea80000300a00 */
[----:B------:R-:W-:Y:S04]  /*218c0*/  LDGSTS.E [R11+0x78004], desc[UR8][R56.64], !P3 ;  /* 0x78004000380b7fae */ /* 0x000fe8000d921848 */
[----:B------:R-:W-:Y:S01]  /*218d0*/  LDGSTS.E [R11+0x7c004], desc[UR8][R132.64], !P3 ;  /* 0x7c004000840b7fae */ /* 0x000fe2000d921848 */
[----:B------:R-:W-:-:S03]  /*218e0*/  ISETP.GE.U32.AND P3, PT, R61, 0x7ffffde5, PT ;  /* 0x7ffffde53d00780c */ /* 0x000fc60003f66070 */
[----:B------:R-:W-:Y:S04]  /*218f0*/  LDGSTS.E [R11+0x78008], desc[UR8][R58.64], !P0 ;  /* 0x780080003a0b7fae */ /* 0x000fe8000c121848 */
[----:B------:R-:W-:Y:S01]  /*21900*/  LDGSTS.E [R11+0x7c008], desc[UR8][R134.64], !P0 ;  /* 0x7c008000860b7fae */ /* 0x000fe2000c121848 */
[----:B------:R-:W-:Y:S01]  /*21910*/  ISETP.GE.U32.AND P0, PT, R60, 0x7ffffdc8, PT ;  /* 0x7ffffdc83c00780c */ /* 0x000fe20003f06070 */
[C---:B------:R-:W-:Y:S02]  /*21920*/  IMAD.WIDE R60, R251.reuse, 0x4, R76 ;  /* 0x00000004fb3c7825 */ /* 0x040fe400078e024c */
[----:B------:R-:W2:Y:S02]  /*21930*/  LDL.LU.64 R84, [R1+0x798] ;  /* 0x0007980001547983 */ /* 0x000ea40000300a00 */
[----:B------:R-:W-:-:S02]  /*21940*/  IMAD.WIDE R240, R251, 0x4, R78 ;  /* 0x00000004fbf07825 */ /* 0x000fc400078e024e */
[----:B------:R-:W2:Y:S04]  /*21950*/  LDL.LU.64 R76, [R1+0x7a0] ;  /* 0x0007a000014c7983 */ /* 0x000ea80000300a00 */
[----:B------:R-:W2:Y:S01]  /*21960*/  LDL.LU.64 R78, [R1+0x7a8] ;  /* 0x0007a800014e7983 */ /* 0x000ea20000300a00 */
[C---:B------:R-:W-:Y:S02]  /*21970*/  IMAD.WIDE R136, R251.reuse, 0x4, R68 ;  /* 0x00000004fb887825 */ /* 0x040fe400078e0244 */
[----:B------:R-:W1:Y:S01]  /*21980*/  LDC R68, c[0x0][0x230] ;  /* 0x00008c00ff447b82 */ /* 0x000e620000000800 */
[----:B------:R-:W-:Y:S04]  /*21990*/  LDGSTS.E [R11+0x7800c], desc[UR8][R60.64], !P2 ;  /* 0x7800c0003c0b7fae */ /* 0x000fe8000d121848 */
[----:B------:R1:W-:Y:S01]  /*219a0*/  LDGSTS.E [R11+0x7c00c], desc[UR8][R136.64], !P2 ;  /* 0x7c00c000880b7fae */ /* 0x0003e2000d121848 */
[----:B---3--:R-:W-:-:S03]  /*219b0*/  IMAD.WIDE R238, R251, 0x4, R70 ;  /* 0x00000004fbee7825 */ /* 0x008fc600078e0246 */
[----:B------:R-:W-:Y:S01]  /*219c0*/  LDGSTS.E [R243+0x60000], desc[UR8][R240.64], !P6 ;  /* 0x60000000f0f37fae */ /* 0x000fe2000f121848 */
[----:B------:R-:W3:Y:S03]  /*219d0*/  LDC R69, c[0x0][0x230] ;  /* 0x00008c00ff457b82 */ /* 0x000ee60000000800 */
[----:B------:R-:W3:Y:S04]  /*219e0*/  LDL.LU.64 R70, [R1+0x7b0] ;  /* 0x0007b00001467983 */ /* 0x000ee80000300a00 */
[----:B------:R-:W-:Y:S04]  /*219f0*/  STL.64 [R1+0xdc0], R10 ;  /* 0x000dc00a01007387 */ /* 0x000fe80000100a00 */
[----:B------:R-:W3:Y:S01]  /*21a00*/  LDL.LU.64 R222, [R1+0x7b8] ;  /* 0x0007b80001de7983 */ /* 0x000ee20000300a00 */
[----:B----4-:R-:W-:-:S04]  /*21a10*/  IMAD.WIDE R236, R251, 0x4, R82 ;  /* 0x00000004fbec7825 */ /* 0x010fc800078e0252 */
[C---:B--2---:R-:W-:Y:S01]  /*21a20*/  IMAD.WIDE R232, R251.reuse, 0x4, R80 ;  /* 0x00000004fbe87825 */ /* 0x044fe200078e0250 */
[----:B------:R-:W2:Y:S03]  /*21a30*/  LDL.LU.64 R82, [R1+0x7c0] ;  /* 0x0007c00001527983 */ /* 0x000ea60000300a00 */
[C---:B------:R-:W-:Y:S01]  /*21a40*/  IMAD.WIDE R230, R251.reuse, 0x4, R74 ;  /* 0x00000004fbe67825 */ /* 0x040fe200078e024a */
[----:B------:R-:W4:Y:S04]  /*21a50*/  LDL.LU.64 R80, [R1+0x7c8] ;  /* 0x0007c80001507983 */ /* 0x000f280000300a00 */
[----:B------:R-:W4:Y:S01]  /*21a60*/  LDL.LU.64 R74, [R1+0x7d0] ;  /* 0x0007d000014a7983 */ /* 0x000f220000300a00 */
[----:B------:R-:W-:Y:S01]  /*21a70*/  IMAD.WIDE R234, R251, 0x4, R72 ;  /* 0x00000004fbea7825 */ /* 0x000fe200078e0248 */
[----:B------:R-:W-:Y:S01]  /*21a80*/  ISETP.GE.U32.AND P2, PT, R63, 0x7ffffdc7, PT ;  /* 0x7ffffdc73f00780c */ /* 0x000fe20003f46070 */
[----:B------:R-:W1:Y:S01]  /*21a90*/  LDC R73, c[0x0][0x230] ;  /* 0x00008c00ff497b82 */ /* 0x000e620000000800 */
[----:B------:R-:W-:Y:S01]  /*21aa0*/  LDGSTS.E [R243+0x64000], desc[UR8][R238.64], !P6 ;  /* 0x64000000eef37fae */ /* 0x000fe2000f121848 */
[----:B------:R-:W-:Y:S01]  /*21ab0*/  ISETP.GE.U32.AND P6, PT, R62, 0x7ffffdc6, PT ;  /* 0x7ffffdc63e00780c */ /* 0x000fe20003fc6070 */
[----:B------:R-:W-:Y:S01]  /*21ac0*/  VIADD R63, R64, 0xfffffe44 ;  /* 0xfffffe44403f7836 */ /* 0x000fe20000000000 */
[----:B------:R-:W-:Y:S01]  /*21ad0*/  IADD3 R62, R67, -0x1d9, RZ ;  /* 0xfffffe27433e7810 */ /* 0x000fe20007ffe0ff */
[----:B------:R-:W-:Y:S03]  /*21ae0*/  LDGSTS.E [R243+0x60004], desc[UR8][R236.64], !P5 ;  /* 0x60004000ecf37fae */ /* 0x000fe6000e921848 */
[----:B------:R-:W1:Y:S01]  /*21af0*/  LDC R72, c[0x0][0x230] ;  /* 0x00008c00ff487b82 */ /* 0x000e620000000800 */
[----:B------:R-:W-:Y:S01]  /*21b00*/  LDGSTS.E [R243+0x64004], desc[UR8][R234.64], !P5 ;  /* 0x64004000eaf37fae */ /* 0x000fe2000e921848 */
[----:B------:R-:W-:Y:S01]  /*21b10*/  ISETP.GE.U32.AND P5, PT, R63, 0x7ffffdc5, PT ;  /* 0x7ffffdc53f00780c */ /* 0x000fe20003fa6070 */
[----:B------:R-:W-:-:S02]  /*21b20*/  IMAD.WIDE R228, R251, 0x4, R84 ;  /* 0x00000004fbe47825 */ /* 0x000fc400078e0254 */
[----:B------:R-:W-:Y:S04]  /*21b30*/  LDGSTS.E [R243+0x60008], desc[UR8][R232.64], !P4 ;  /* 0x60008000e8f37fae */ /* 0x000fe8000e121848 */
[----:B------:R-:W-:Y:S01]  /*21b40*/  LDGSTS.E [R243+0x64008], desc[UR8][R230.64], !P4 ;  /* 0x64008000e6f37fae */ /* 0x000fe2000e121848 */
[----:B------:R-:W-:-:S03]  /*21b50*/  ISETP.GE.U32.AND P4, PT, R62, 0x7ffffda8, PT ;  /* 0x7ffffda83e00780c */ /* 0x000fc60003f86070 */
[----:B------:R-:W4:Y:S01]  /*21b60*/  LDL.LU.64 R224, [R1+0x7d8] ;  /* 0x0007d80001e07983 */ /* 0x000f220000300a00 */
[----:B------:R-:W-:-:S03]  /*21b70*/  IMAD.WIDE R62, R251, 0x4, R78 ;  /* 0x00000004fb3e7825 */ /* 0x000fc600078e024e */
[----:B------:R-:W4:Y:S01]  /*21b80*/  LDL.LU.64 R84, [R1+0x7e0] ;  /* 0x0007e00001547983 */ /* 0x000f220000300a00 */
[----:B---3--:R-:W-:-:S03]  /*21b90*/  IMAD.WIDE R138, R251, 0x4, R70 ;  /* 0x00000004fb8a7825 */ /* 0x008fc600078e0246 */
[----:B------:R-:W-:Y:S04]  /*21ba0*/  LDGSTS.E [R243+0x6000c], desc[UR8][R228.64], !P3 ;  /* 0x6000c000e4f37fae */ /* 0x000fe8000d921848 */
[----:B------:R-:W3:Y:S04]  /*21bb0*/  LDL.LU.64 R70, [R1+0x7e8] ;  /* 0x0007e80001467983 */ /* 0x000ee80000300a00 */
[----:B------:R-:W3:Y:S04]  /*21bc0*/  LDL.LU.64 R78, [R1+0x6e0] ;  /* 0x0006e000014e7983 */ /* 0x000ee80000300a00 */
[----:B------:R-:W3:Y:S04]  /*21bd0*/  LDL.LU.64 R148, [R1+0x6d8] ;  /* 0x0006d80001947983 */ /* 0x000ee80000300a00 */
[----:B------:R-:W3:Y:S01]  /*21be0*/  LDL.LU.64 R220, [R1+0x6d0] ;  /* 0x0006d00001dc7983 */ /* 0x000ee20000300a00 */
[----:B--2---:R-:W-:-:S04]  /*21bf0*/  IMAD.WIDE R140, R251, 0x4, R82 ;  /* 0x00000004fb8c7825 */ /* 0x004fc800078e0252 */
[C---:B----4-:R-:W-:Y:S02]  /*21c00*/  IMAD.WIDE R142, R251.reuse, 0x4, R74 ;  /* 0x00000004fb8e7825 */ /* 0x050fe400078e024a */
[----:B------:R-:W2:Y:S04]  /*21c10*/  LDL.LU.64 R74, [R1+0x6c8] ;  /* 0x0006c800014a7983 */ /* 0x000ea80000300a00 */
[----:B------:R-:W4:Y:S01]  /*21c20*/  LDL.LU.64 R82, [R1+0x6c0] ;  /* 0x0006c00001527983 */ /* 0x000f220000300a00 */
[----:B------:R-:W-:-:S04]  /*21c30*/  IMAD.WIDE R226, R251, 0x4, R76 ;  /* 0x00000004fbe27825 */ /* 0x000fc800078e024c */
[----:B------:R-:W-:Y:S01]  /*21c40*/  VIADD R65, R65, 0xfffffe26 ;  /* 0xfffffe2641417836 */ /* 0x000fe20000000000 */
[----:B------:R-:W-:Y:S01]  /*21c50*/  LDGSTS.E [R243+0x6400c], desc[UR8][R226.64], !P3 ;  /* 0x6400c000e2f37fae */ /* 0x000fe2000d921848 */
[----:B-1----:R-:W-:Y:S01]  /*21c60*/  VIADD R64, R66, 0xfffffe25 ;  /* 0xfffffe2542407836 */ /* 0x002fe20000000000 */
[----:B------:R-:W-:Y:S01]  /*21c70*/  IADD3 R69, R69, -0x1dc, RZ ;  /* 0xfffffe2445457810 */ /* 0x000fe20007ffe0ff */
[----:B------:R-:W-:Y:S01]  /*21c80*/  VIADD R68, R68, 0xfffffe07 ;  /* 0xfffffe0744447836 */ /* 0x000fe20000000000 */
[----:B------:R-:W-:Y:S01]  /*21c90*/  LDGSTS.E [R243+0x68000], desc[UR8][R62.64], !P0 ;  /* 0x680000003ef37fae */ /* 0x000fe2000c121848 */
[----:B------:R-:W-:Y:S01]  /*21ca0*/  ISETP.GE.U32.AND P3, PT, R65, 0x7ffffda7, PT ;  /* 0x7ffffda74100780c */ /* 0x000fe20003f66070 */
[----:B------:R-:W-:Y:S01]  /*21cb0*/  VIADD R73, R73, 0xfffffe06 ;  /* 0xfffffe0649497836 */ /* 0x000fe20000000000 */
[----:B------:R-:W-:Y:S01]  /*21cc0*/  IADD3 R72, R72, -0x1fb, RZ ;  /* 0xfffffe0548487810 */ /* 0x000fe20007ffe0ff */
[----:B------:R-:W-:Y:S01]  /*21cd0*/  LDGSTS.E [R243+0x6c000], desc[UR8][R138.64], !P0 ;  /* 0x6c0000008af37fae */ /* 0x000fe2000c121848 */
[----:B------:R-:W-:Y:S01]  /*21ce0*/  ISETP.GE.U32.AND P0, PT, R64, 0x7ffffda6, PT ;  /* 0x7ffffda64000780c */ /* 0x000fe20003f06070 */
[C---:B------:R-:W-:Y:S01]  /*21cf0*/  IMAD.WIDE R64, R251.reuse, 0x4, R222 ;  /* 0x00000004fb407825 */ /* 0x040fe200078e02de */
[----:B------:R-:W1:Y:S01]  /*21d00*/  LDC R77, c[0x0][0x230] ;  /* 0x00008c00ff4d7b82 */ /* 0x000e620000000800 */
[----:B------:R-:W2:Y:S02]  /*21d10*/  LDL.LU.64 R152, [R1+0x6b8] ;  /* 0x0006b80001987983 */ /* 0x000ea40000300a00 */
[----:B------:R-:W-:-:S02]  /*21d20*/  IMAD.WIDE R66, R251, 0x4, R80 ;  /* 0x00000004fb427825 */ /* 0x000fc400078e0250 */
[----:B------:R-:W-:Y:S02]  /*21d30*/  LDGSTS.E [R243+0x68004], desc[UR8][R64.64], !P2 ;  /* 0x6800400040f37fae */ /* 0x000fe4000d121848 */
[----:B------:R-:W-:Y:S01]  /*21d40*/  IMAD.WIDE R144, R251, 0x4, R84 ;  /* 0x00000004fb907825 */ /* 0x000fe200078e0254 */
[----:B------:R-:W1:Y:S01]  /*21d50*/  LDC R76, c[0x0][0x230] ;  /* 0x00008c00ff4c7b82 */ /* 0x000e620000000800 */
[----:B------:R-:W-:Y:S01]  /*21d60*/  LDGSTS.E [R243+0x6c004], desc[UR8][R140.64], !P2 ;  /* 0x6c0040008cf37fae */ /* 0x000fe2000d121848 */
[----:B------:R-:W-:-:S03]  /*21d70*/  ISETP.GE.U32.AND P2, PT, R69, 0x7ffffda5, PT ;  /* 0x7ffffda54500780c */ /* 0x000fc60003f46070 */
[----:B------:R-:W-:Y:S03]  /*21d80*/  LDGSTS.E [R243+0x68008], desc[UR8][R66.64], !P6 ;  /* 0x6800800042f37fae */ /* 0x000fe6000f121848 */
[----:B------:R-:W1:Y:S01]  /*21d90*/  LDC R80, c[0x0][0x230] ;  /* 0x00008c00ff507b82 */ /* 0x000e620000000800 */
[----:B------:R-:W-:Y:S01]  /*21da0*/  LDGSTS.E [R243+0x6c008], desc[UR8][R142.64], !P6 ;  /* 0x6c0080008ef37fae */ /* 0x000fe2000f121848 */
[----:B------:R-:W-:Y:S01]  /*21db0*/  ISETP.GE.U32.AND P6, PT, R68, 0x7ffffd88, PT ;  /* 0x7ffffd884400780c */ /* 0x000fe20003fc6070 */
[----:B------:R-:W-:Y:S02]  /*21dc0*/  IMAD.WIDE R68, R251, 0x4, R224 ;  /* 0x00000004fb447825 */ /* 0x000fe400078e02e0 */
[----:B------:R-:W2:Y:S03]  /*21dd0*/  LDL.LU.64 R222, [R1+0x6b0] ;  /* 0x0006b00001de7983 */ /* 0x000ea60000300a00 */
[----:B------:R-:W1:Y:S01]  /*21de0*/  LDC R81, c[0x0][0x230] ;  /* 0x00008c00ff517b82 */ /* 0x000e620000000800 */
[----:B------:R-:W-:Y:S04]  /*21df0*/  LDGSTS.E [R243+0x6800c], desc[UR8][R68.64], !P5 ;  /* 0x6800c00044f37fae */ /* 0x000fe8000e921848 */
[----:B------:R-:W-:Y:S01]  /*21e00*/  LDGSTS.E [R243+0x6c00c], desc[UR8][R144.64], !P5 ;  /* 0x6c00c00090f37fae */ /* 0x000fe2000e921848 */
[----:B------:R-:W-:Y:S01]  /*21e10*/  ISETP.GE.U32.AND P5, PT, R73, 0x7ffffd87, PT ;  /* 0x7ffffd874900780c */ /* 0x000fe20003fa6070 */
[C---:B---3--:R-:W-:Y:S01]  /*21e20*/  IMAD.WIDE R70, R251.reuse, 0x4, R70 ;  /* 0x00000004fb467825 */ /* 0x048fe200078e0246 */
[----:B------:R-:W3:Y:S03]  /*21e30*/  LDC R85, c[0x0][0x230] ;  /* 0x00008c00ff557b82 */ /* 0x000ee60000000800 */
[C---:B------:R-:W-:Y:S01]  /*21e40*/  IMAD.WIDE R146, R251.reuse, 0x4, R78 ;  /* 0x00000004fb927825 */ /* 0x040fe200078e024e */
[----:B------:R-:W-:Y:S04]  /*21e50*/  LDGSTS.E [R243+0x70000], desc[UR8][R70.64], !P4 ;  /* 0x7000000046f37fae */ /* 0x000fe8000e121848 */
[----:B------:R-:W3:Y:S01]  /*21e60*/  LDL.LU.64 R78, [R1+0x668] ;  /* 0x00066800014e7983 */ /* 0x000ee20000300a00 */
[----:B----4-:R-:W-:-:S03]  /*21e70*/  IMAD.WIDE R150, R251, 0x4, R82 ;  /* 0x00000004fb967825 */ /* 0x010fc600078e0252 */
[----:B------:R-:W4:Y:S01]  /*21e80*/  LDL.LU.64 R224, [R1+0x658] ;  /* 0x0006580001e07983 */ /* 0x000f220000300a00 */
[----:B------:R-:W4:Y:S03]  /*21e90*/  LDC R84, c[0x0][0x230] ;  /* 0x00008c00ff547b82 */ /* 0x000f260000000800 */
[----:B------:R-:W-:Y:S01]  /*21ea0*/  LDGSTS.E [R243+0x74000], desc[UR8][R146.64], !P4 ;  /* 0x7400000092f37fae */ /* 0x000fe2000e121848 */
[----:B------:R-:W-:Y:S01]  /*21eb0*/  ISETP.GE.U32.AND P4, PT, R72, 0x7ffffd86, PT ;  /* 0x7ffffd864800780c */ /* 0x000fe20003f86070 */
[C---:B------:R-:W-:Y:S02]  /*21ec0*/  IMAD.WIDE R72, R251.reuse, 0x4, R148 ;  /* 0x00000004fb487825 */ /* 0x040fe400078e0294 */
[----:B------:R-:W4:Y:S02]  /*21ed0*/  LDL.LU.64 R158, [R1+0x648] ;  /* 0x00064800019e7983 */ /* 0x000f240000300a00 */
[----:B------:R-:W-:-:S02]  /*21ee0*/  IMAD.WIDE R148, R251, 0x4, R220 ;  /* 0x00000004fb947825 */ /* 0x000fc400078e02dc */
[----:B------:R-:W4:Y:S04]  /*21ef0*/  LDL.LU.64 R156, [R1+0x638] ;  /* 0x00063800019c7983 */ /* 0x000f280000300a00 */
[----:B------:R-:W4:Y:S04]  /*21f00*/  LDL.LU.64 R82, [R1+0x628] ;  /* 0x0006280001527983 */ /* 0x000f280000300a00 */
[----:B------:R-:W4:Y:S01]  /*21f10*/  LDL.LU.64 R220, [R1+0x618] ;  /* 0x0006180001dc7983 */ /* 0x000f220000300a00 */
[----:B--2---:R-:W-:-:S03]  /*21f20*/  IMAD.WIDE R74, R251, 0x4, R74 ;  /* 0x00000004fb4a7825 */ /* 0x004fc600078e024a */
[----:B------:R-:W-:Y:S01]  /*21f30*/  LDGSTS.E [R243+0x70004], desc[UR8][R72.64], !P3 ;  /* 0x7000400048f37fae */ /* 0x000fe2000d921848 */
[----:B-1----:R-:W-:Y:S02]  /*21f40*/  VIADD R77, R77, 0xfffffe04 ;  /* 0xfffffe044d4d7836 */ /* 0x002fe40000000000 */
[----:B------:R-:W-:Y:S01]  /*21f50*/  VIADD R76, R76, 0xfffffe63 ;  /* 0xfffffe634c4c7836 */ /* 0x000fe20000000000 */
[----:B------:R-:W-:Y:S02]  /*21f60*/  LDGSTS.E [R243+0x74004], desc[UR8][R148.64], !P3 ;  /* 0x7400400094f37fae */ /* 0x000fe4000d921848 */
[----:B------:R-:W-:Y:S02]  /*21f70*/  ISETP.GE.U32.AND P3, PT, R77, 0x7ffffd85, PT ;  /* 0x7ffffd854d00780c */ /* 0x000fe40003f66070 */
[----:B------:R-:W-:Y:S04]  /*21f80*/  LDGSTS.E [R243+0x70008], desc[UR8][R74.64], !P0 ;  /* 0x700080004af37fae */ /* 0x000fe8000c121848 */
[----:B------:R-:W-:Y:S01]  /*21f90*/  LDGSTS.E [R243+0x74008], desc[UR8][R150.64], !P0 ;  /* 0x7400800096f37fae */ /* 0x000fe2000c121848 */
[----:B------:R-:W-:Y:S01]  /*21fa0*/  ISETP.GE.U32.AND P0, PT, R76, 0x7ffffde4, PT ;  /* 0x7ffffde44c00780c */ /* 0x000fe20003f06070 */
[----:B------:R-:W-:-:S02]  /*21fb0*/  IMAD.WIDE R76, R251, 0x4, R152 ;  /* 0x00000004fb4c7825 */ /* 0x000fc400078e0298 */
[----:B------:R-:W2:Y:S02]  /*21fc0*/  LDL.LU.64 R170, [R1+0x608] ;  /* 0x0006080001aa7983 */ /* 0x000ea40000300a00 */
[----:B------:R-:W-:Y:S02]  /*21fd0*/  IMAD.WIDE R152, R251, 0x4, R222 ;  /* 0x00000004fb987825 */ /* 0x000fe400078e02de */
[----:B------:R-:W2:Y:S01]  /*21fe0*/  LDL.LU.64 R160, [R1+0x5f8] ;  /* 0x0005f80001a07983 */ /* 0x000ea20000300a00 */
[----:B------:R-:W-:Y:S01]  /*21ff0*/  IADD3 R81, R81, -0x19e, RZ ;  /* 0xfffffe6251517810 */ /* 0x000fe20007ffe0ff */
[----:B------:R-:W-:Y:S02]  /*22000*/  VIADD R80, R80, 0xfffffe61 ;  /* 0xfffffe6150507836 */ /* 0x000fe40000000000 */
[----:B------:R-:W-:Y:S04]  /*22010*/  LDGSTS.E [R243+0x7000c], desc[UR8][R76.64], !P2 ;  /* 0x7000c0004cf37fae */ /* 0x000fe8000d121848 */
[----:B------:R-:W-:Y:S01]  /*22020*/  LDGSTS.E [R243+0x7400c], desc[UR8][R152.64], !P2 ;  /* 0x7400c00098f37fae */ /* 0x000fe2000d121848 */
[----:B------:R-:W-:Y:S01]  /*22030*/  ISETP.GE.U32.AND P2, PT, R81, 0x7ffffde3, PT ;  /* 0x7ffffde35100780c */ /* 0x000fe20003f46070 */
[----:B---3--:R-:W-:-:S05]  /*22040*/  IMAD.WIDE R78, R251, 0x4, R78 ;  /* 0x00000004fb4e7825 */ /* 0x008fca00078e024e */
[----:B------:R-:W-:Y:S01]  /*22050*/  LDGSTS.E [R243+0x78000], desc[UR8][R78.64], !P6 ;  /* 0x780000004ef37fae */ /* 0x000fe2000f121848 */
[----:B----4-:R-:W-:-:S03]  /*22060*/  IMAD.WIDE R154, R251, 0x4, R224 ;  /* 0x00000004fb9a7825 */ /* 0x010fc600078e02e0 */
[----:B------:R-:W3:Y:S04]  /*22070*/  LDL.LU.64 R224, [R1+0x7f0] ;  /* 0x0007f00001e07983 */ /* 0x000ee80000300a00 */
[----:B------:R-:W4:Y:S04]  /*22080*/  LDL.LU.64 R222, [R1+0x7f8] ;  /* 0x0007f80001de7983 */ /* 0x000f280000300a00 */
[----:B------:R-:W-:Y:S01]  /*22090*/  LDGSTS.E [R243+0x7c000], desc[UR8][R154.64], !P6 ;  /* 0x7c0000009af37fae */ /* 0x000fe2000f121848 */
[----:B------:R-:W-:Y:S01]  /*220a0*/  ISETP.GE.U32.AND P6, PT, R80, 0x7ffffde2, PT ;  /* 0x7ffffde25000780c */ /* 0x000fe20003fc6070 */
[----:B------:R-:W-:-:S04]  /*220b0*/  IMAD.WIDE R80, R251, 0x4, R158 ;  /* 0x00000004fb507825 */ /* 0x000fc800078e029e */
[C---:B------:R-:W-:Y:S01]  /*220c0*/  IMAD.WIDE R156, R251.reuse, 0x4, R156 ;  /* 0x00000004fb9c7825 */ /* 0x040fe200078e029c */
[----:B------:R-:W-:Y:S01]  /*220d0*/  IADD3 R84, R84, -0x1bd, RZ ;  /* 0xfffffe4354547810 */ /* 0x000fe20007ffe0ff */
[----:B------:R-:W-:Y:S02]  /*220e0*/  LDGSTS.E [R243+0x78004], desc[UR8][R80.64], !P5 ;  /* 0x7800400050f37fae */ /* 0x000fe4000e921848 */
[C---:B------:R-:W-:Y:S02]  /*220f0*/  IMAD.WIDE R158, R251.reuse, 0x4, R220 ;  /* 0x00000004fb9e7825 */ /* 0x040fe400078e02dc */
[----:B------:R-:W4:Y:S04]  /*22100*/  LDL.LU.64 R220, [R1+0x800] ;  /* 0x0008000001dc7983 */ /* 0x000f280000300a00 */
[----:B------:R-:W4:Y:S01]  /*22110*/  LDL.LU.64 R178, [R1+0x808] ;  /* 0x0008080001b27983 */ /* 0x000f220000300a00 */
[----:B------:R-:W-:-:S03]  /*22120*/  IMAD.WIDE R82, R251, 0x4, R82 ;  /* 0x00000004fb527825 */ /* 0x000fc600078e0252 */
[----:B------:R-:W4:Y:S01]  /*22130*/  LDL.LU.64 R164, [R1+0x810] ;  /* 0x0008100001a47983 */ /* 0x000f220000300a00 */
[----:B------:R-:W-:-:S03]  /*22140*/  VIADD R85, R85, 0xfffffe60 ;  /* 0xfffffe6055557836 */ /* 0x000fc60000000000 */
[----:B------:R-:W-:Y:S02]  /*22150*/  LDGSTS.E [R243+0x7c004], desc[UR8][R156.64], !P5 ;  /* 0x7c0040009cf37fae */ /* 0x000fe4000e921848 */
[----:B------:R-:W-:Y:S02]  /*22160*/  ISETP.GE.U32.AND P5, PT, R85, 0x7ffffde1, PT ;  /* 0x7ffffde15500780c */ /* 0x000fe40003fa6070 */
[----:B------:R-:W4:Y:S04]  /*22170*/  LDL.LU.64 R166, [R1+0x818] ;  /* 0x0008180001a67983 */ /* 0x000f280000300a00 */
[----:B------:R-:W-:Y:S04]  /*22180*/  LDGSTS.E [R243+0x78008], desc[UR8][R82.64], !P4 ;  /* 0x7800800052f37fae */ /* 0x000fe8000e121848 */
[----:B------:R-:W-:Y:S01]  /*22190*/  LDGSTS.E [R243+0x7c008], desc[UR8][R158.64], !P4 ;  /* 0x7c0080009ef37fae */ /* 0x000fe2000e121848 */
[----:B------:R-:W-:Y:S01]  /*221a0*/  ISETP.GE.U32.AND P4, PT, R84, 0x7ffffdc4, PT ;  /* 0x7ffffdc45400780c */ /* 0x000fe20003f86070 */
[----:B--2---:R-:W-:-:S02]  /*221b0*/  IMAD.WIDE R84, R251, 0x4, R170 ;  /* 0x00000004fb547825 */ /* 0x004fc400078e02aa */
[----:B------:R-:W2:Y:S02]  /*221c0*/  LDL.LU.64 R186, [R1+0x820] ;  /* 0x0008200001ba7983 */ /* 0x000ea40000300a00 */
[----:B------:R-:W-:Y:S02]  /*221d0*/  IMAD.WIDE R160, R251, 0x4, R160 ;  /* 0x00000004fba07825 */ /* 0x000fe400078e02a0 */
[----:B------:R-:W2:Y:S04]  /*221e0*/  LDL.LU.64 R170, [R1+0x828] ;  /* 0x0008280001aa7983 */ /* 0x000ea80000300a00 */
[----:B------:R-:W-:Y:S04]  /*221f0*/  LDGSTS.E [R243+0x7800c], desc[UR8][R84.64], !P3 ;  /* 0x7800c00054f37fae */ /* 0x000fe8000d921848 */
[----:B------:R-:W2:Y:S04]  /*22200*/  LDL.LU.64 R172, [R1+0x830] ;  /* 0x0008300001ac7983 */ /* 0x000ea80000300a00 */
[----:B------:R-:W-:Y:S01]  /*22210*/  LDGSTS.E [R243+0x7c00c], desc[UR8][R160.64], !P3 ;  /* 0x7c00c000a0f37fae */ /* 0x000fe2000d921848 */
[----:B------:R-:W-:Y:S01]  /*22220*/  ISETP.GE.U32.AND P3, PT, R162, 0x7ffffdc3, PT ;  /* 0x7ffffdc3a200780c */ /* 0x000fe20003f66070 */
[----:B------:R-:W-:-:S02]  /*22230*/  VIADD R162, R163, 0xfffffe41 ;  /* 0xfffffe41a3a27836 */ /* 0x000fc40000000000 */
[----:B------:R-:W2:Y:S04]  /*22240*/  LDL.LU.64 R174, [R1+0x838] ;  /* 0x0008380001ae7983 */ /* 0x000ea80000300a00 */
[----:B------:R-:W2:Y:S01]  /*22250*/  LDL.LU.64 R192, [R1+0x840] ;  /* 0x0008400001c07983 */ /* 0x000ea20000300a00 */
[----:B---3--:R-:W-:-:S04]  /*22260*/  IMAD.WIDE R224, R251, 0x4, R224 ;  /* 0x00000004fbe07825 */ /* 0x008fc800078e02e0 */
[C---:B----4-:R-:W-:Y:S01]  /*22270*/  IMAD.WIDE R222, R251.reuse, 0x4, R222 ;  /* 0x00000004fbde7825 */ /* 0x050fe200078e02de */
[----:B------:R-:W-:Y:S04]  /*22280*/  LDGSTS.E [R244+0x60000], desc[UR8][R224.64], !P0 ;  /* 0x60000000e0f47fae */ /* 0x000fe8000c121848 */
[----:B------:R-:W-:Y:S01]  /*22290*/  LDGSTS.E [R244+0x64000], desc[UR8][R222.64], !P0 ;  /* 0x64000000def47fae */ /* 0x000fe2000c121848 */
[----:B------:R-:W-:Y:S01]  /*222a0*/  ISETP.GE.U32.AND P0, PT, R162, 0x7ffffdc2, PT ;  /* 0x7ffffdc2a200780c */ /* 0x000fe20003f06070 */
[C---:B------:R-:W-:Y:S02]  /*222b0*/  IMAD.WIDE R162, R251.reuse, 0x4, R178 ;  /* 0x00000004fba27825 */ /* 0x040fe400078e02b2 */
[----:B------:R-:W3:Y:S04]  /*222c0*/  LDL.LU.64 R178, [R1+0x848] ;  /* 0x0008480001b27983 */ /* 0x000ee80000300a00 */
[----:B------:R-:W4:Y:S04]  /*222d0*/  LDL.LU.64 R180, [R1+0x850] ;  /* 0x0008500001b47983 */ /* 0x000f280000300a00 */
[----:B------:R-:W4:Y:S04]  /*222e0*/  LDL.LU.64 R182, [R1+0x858] ;  /* 0x0008580001b67983 */ /* 0x000f280000300a00 */
[----:B------:R-:W4:Y:S01]  /*222f0*/  LDL.LU.64 R206, [R1+0x860] ;  /* 0x0008600001ce7983 */ /* 0x000f220000300a00 */
[----:B------:R-:W-:-:S04]  /*22300*/  IMAD.WIDE R220, R251, 0x4, R220 ;  /* 0x00000004fbdc7825 */ /* 0x000fc800078e02dc */
[C---:B------:R-:W-:Y:S01]  /*22310*/  IMAD.WIDE R164, R251.reuse, 0x4, R164 ;  /* 0x00000004fba47825 */ /* 0x040fe200078e02a4 */
[----:B------:R-:W-:Y:S03]  /*22320*/  LDGSTS.E [R244+0x60004], desc[UR8][R220.64], !P2 ;  /* 0x60004000dcf47fae */ /* 0x000fe6000d121848 */
[----:B------:R-:W-:Y:S01]  /*22330*/  IMAD.WIDE R166, R251, 0x4, R166 ;  /* 0x00000004fba67825 */ /* 0x000fe200078e02a6 */
[----:B------:R-:W-:Y:S01]  /*22340*/  LDGSTS.E [R244+0x64004], desc[UR8][R162.64], !P2 ;  /* 0x64004000a2f47fae */ /* 0x000fe2000d121848 */
[----:B------:R-:W-:-:S03]  /*22350*/  ISETP.GE.U32.AND P2, PT, R169, 0x7ffffdc1, PT ;  /* 0x7ffffdc1a900780c */ /* 0x000fc60003f46070 */
[----:B------:R-:W-:Y:S01]  /*22360*/  LDGSTS.E [R244+0x60008], desc[UR8][R164.64], !P6 ;  /* 0x60008000a4f47fae */ /* 0x000fe2000f121848 */
[----:B--2---:R-:W-:-:S03]  /*22370*/  IMAD.WIDE R170, R251, 0x4, R170 ;  /* 0x00000004fbaa7825 */ /* 0x004fc600078e02aa */
[----:B------:R-:W-:Y:S01]  /*22380*/  LDGSTS.E [R244+0x64008], desc[UR8][R166.64], !P6 ;  /* 0x64008000a6f47fae */ /* 0x000fe2000f121848 */
[----:B------:R-:W-:Y:S01]  /*22390*/  ISETP.GE.U32.AND P6, PT, R168, 0x7ffffda4, PT ;  /* 0x7ffffda4a800780c */ /* 0x000fe20003fc6070 */
[C---:B------:R-:W-:Y:S02]  /*223a0*/  IMAD.WIDE R168, R251.reuse, 0x4, R186 ;  /* 0x00000004fba87825 */ /* 0x040fe400078e02ba */
[----:B------:R-:W2:Y:S02]  /*223b0*/  LDL.LU.64 R186, [R1+0x868] ;  /* 0x0008680001ba7983 */ /* 0x000ea40000300a00 */
[C---:B------:R-:W-:Y:S02]  /*223c0*/  IMAD.WIDE R172, R251.reuse, 0x4, R172 ;  /* 0x00000004fbac7825 */ /* 0x040fe400078e02ac */
[----:B------:R-:W-:Y:S02]  /*223d0*/  LDGSTS.E [R244+0x6000c], desc[UR8][R168.64], !P5 ;  /* 0x6000c000a8f47fae */ /* 0x000fe4000e921848 */
[----:B------:R-:W-:-:S02]  /*223e0*/  IMAD.WIDE R174, R251, 0x4, R174 ;  /* 0x00000004fbae7825 */ /* 0x000fc400078e02ae */
[----:B------:R-:W-:Y:S01]  /*223f0*/  LDGSTS.E [R244+0x6400c], desc[UR8][R170.64], !P5 ;  /* 0x6400c000aaf47fae */ /* 0x000fe2000e921848 */
[----:B------:R-:W-:-:S03]  /*22400*/  ISETP.GE.U32.AND P5, PT, R177, 0x7ffffda3, PT ;  /* 0x7ffffda3b100780c */ /* 0x000fc60003fa6070 */
[----:B------:R-:W-:Y:S04]  /*22410*/  LDGSTS.E [R244+0x68000], desc[UR8][R172.64], !P4 ;  /* 0x68000000acf47fae */ /* 0x000fe8000e121848 */
[----:B------:R-:W-:Y:S01]  /*22420*/  LDGSTS.E [R244+0x6c000], desc[UR8][R174.64], !P4 ;  /* 0x6c000000aef47fae */ /* 0x000fe2000e121848 */
[----:B------:R-:W-:Y:S01]  /*22430*/  ISETP.GE.U32.AND P4, PT, R176, 0x7ffffda2, PT ;  /* 0x7ffffda2b000780c */ /* 0x000fe20003f86070 */
[C---:B------:R-:W-:Y:S02]  /*22440*/  IMAD.WIDE R176, R251.reuse, 0x4, R192 ;  /* 0x00000004fbb07825 */ /* 0x040fe400078e02c0 */
[----:B------:R-:W2:Y:S04]  /*22450*/  LDL.LU.64 R188, [R1+0x568] ;  /* 0x0005680001bc7983 */ /* 0x000ea80000300a00 */
[----:B------:R-:W2:Y:S04]  /*22460*/  LDL.LU.64 R190, [R1+0x558] ;  /* 0x0005580001be7983 */ /* 0x000ea80000300a00 */
[----:B------:R-:W2:Y:S04]  /*22470*/  LDL.LU.64 R192, [R1+0x548] ;  /* 0x0005480001c07983 */ /* 0x000ea80000300a00 */
[----:B------:R-:W2:Y:S04]  /*22480*/  LDL.LU.64 R194, [R1+0x538] ;  /* 0x0005380001c27983 */ /* 0x000ea80000300a00 */
[----:B------:R-:W2:Y:S04]  /*22490*/  LDL.LU.64 R196, [R1+0x528] ;  /* 0x0005280001c47983 */ /* 0x000ea80000300a00 */
[----:B------:R-:W-:Y:S04]  /*224a0*/  LDGSTS.E [R244+0x68004], desc[UR8][R176.64], !P3 ;  /* 0x68004000b0f47fae */ /* 0x000fe8000d921848 */
[----:B------:R-:W2:Y:S04]  /*224b0*/  LDL.LU.64 R198, [R1+0x518] ;  /* 0x0005180001c67983 */ /* 0x000ea80000300a00 */
[----:B------:R-:W2:Y:S04]  /*224c0*/  LDL.LU.64 R18, [R1+0x418] ;  /* 0x0004180001127983 */ /* 0x000ea80000300a00 */
[----:B------:R-:W2:Y:S04]  /*224d0*/  LDL.LU.64 R92, [R1+0x508] ;  /* 0x00050800015c7983 */ /* 0x000ea80000300a00 */
[----:B------:R-:W2:Y:S04]  /*224e0*/  LDL.LU.64 R16, [R1+0x4e8] ;  /* 0x0004e80001107983 */ /* 0x000ea80000300a00 */
[----:B------:R-:W2:Y:S01]  /*224f0*/  LDL.LU.64 R90, [R1+0x4c8] ;  /* 0x0004c800015a7983 */ /* 0x000ea20000300a00 */
[----:B---3--:R-:W-:-:S04]  /*22500*/  IMAD.WIDE R178, R251, 0x4, R178 ;  /* 0x00000004fbb27825 */ /* 0x008fc800078e02b2 */
[C---:B----4-:R-:W-:Y:S01]  /*22510*/  IMAD.WIDE R180, R251.reuse, 0x4, R180 ;  /* 0x00000004fbb47825 */ /* 0x050fe200078e02b4 */
[----:B------:R-:W-:Y:S03]  /*22520*/  LDGSTS.E [R244+0x6c004], desc[UR8][R178.64], !P3 ;  /* 0x6c004000b2f47fae */ /* 0x000fe6000d921848 */
[----:B------:R-:W-:Y:S01]  /*22530*/  IMAD.WIDE R182, R251, 0x4, R182 ;  /* 0x00000004fbb67825 */ /* 0x000fe200078e02b6 */
[----:B------:R-:W-:Y:S01]  /*22540*/  LDGSTS.E [R244+0x68008], desc[UR8][R180.64], !P0 ;  /* 0x68008000b4f47fae */ /* 0x000fe2000c121848 */
[----:B------:R-:W-:-:S03]  /*22550*/  ISETP.GE.U32.AND P3, PT, R185, 0x7ffffda1, PT ;  /* 0x7ffffda1b900780c */ /* 0x000fc60003f66070 */
[----:B------:R-:W-:Y:S01]  /*22560*/  LDGSTS.E [R244+0x6c008], desc[UR8][R182.64], !P0 ;  /* 0x6c008000b6f47fae */ /* 0x000fe2000c121848 */
[----:B------:R-:W-:Y:S01]  /*22570*/  ISETP.GE.U32.AND P0, PT, R184, 0x7ffffd84, PT ;  /* 0x7ffffd84b800780c */ /* 0x000fe20003f06070 */
[C---:B------:R-:W-:Y:S02]  /*22580*/  IMAD.WIDE R184, R251.reuse, 0x4, R206 ;  /* 0x00000004fbb87825 */ /* 0x040fe400078e02ce */
[----:B------:R-:W3:Y:S04]  /*22590*/  LDL.LU.64 R206, [R1+0x4a8] ;  /* 0x0004a80001ce7983 */ /* 0x000ee80000300a00 */
[----:B------:R-:W4:Y:S04]  /*225a0*/  LDL.LU.64 R208, [R1+0x498] ;  /* 0x0004980001d07983 */ /* 0x000f280000300a00 */
[----:B------:R-:W3:Y:S04]  /*225b0*/  LDL.LU.64 R12, [R1+0x440] ;  /* 0x00044000010c7983 */ /* 0x000ee80000300a00 */
[----:B------:R-:W4:Y:S04]  /*225c0*/  LDL.LU.64 R210, [R1+0x878] ;  /* 0x0008780001d27983 */ /* 0x000f280000300a00 */
[----:B------:R-:W4:Y:S04]  /*225d0*/  LDL.LU.64 R212, [R1+0x870] ;  /* 0x0008700001d47983 */ /* 0x000f280000300a00 */
[----:B------:R-:W4:Y:S04]  /*225e0*/  LDL.LU.64 R214, [R1+0x4f8] ;  /* 0x0004f80001d67983 */ /* 0x000f280000300a00 */
[----:B------:R-:W4:Y:S04]  /*225f0*/  LDL.LU.64 R216, [R1+0x4d8] ;  /* 0x0004d80001d87983 */ /* 0x000f280000300a00 */
[----:B------:R-:W4:Y:S04]  /*22600*/  LDL.LU.64 R218, [R1+0x4b8] ;  /* 0x0004b80001da7983 */ /* 0x000f280000300a00 */
[----:B------:R-:W4:Y:S04]  /*22610*/  LDL.LU.64 R14, [R1+0x468] ;  /* 0x00046800010e7983 */ /* 0x000f280000300a00 */
[----:B------:R-:W4:Y:S01]  /*22620*/  LDL.LU.64 R88, [R1+0x458] ;  /* 0x0004580001587983 */ /* 0x000f220000300a00 */
[----:B--2---:R-:W-:Y:S01]  /*22630*/  IMAD.WIDE R186, R251, 0x4, R186 ;  /* 0x00000004fbba7825 */ /* 0x004fe200078e02ba */
[----:B------:R-:W-:-:S02]  /*22640*/  LOP3.LUT R200, R200, 0x7f, RZ, 0xc0, !PT ;  /* 0x0000007fc8c87812 */ /* 0x000fc400078ec0ff */
[----:B------:R-:W-:Y:S01]  /*22650*/  LDGSTS.E [R244+0x6800c], desc[UR8][R184.64], !P2 ;  /* 0x6800c000b8f47fae */ /* 0x000fe2000d121848 */
[----:B------:R-:W-:-:S03]  /*22660*/  VIADD R201, R201, 0xfffffe00 ;  /* 0xfffffe00c9c97836 */ /* 0x000fc60000000000 */
[----:B------:R-:W-:Y:S01]  /*22670*/  LDGSTS.E [R244+0x6c00c], desc[UR8][R186.64], !P2 ;  /* 0x6c00c000baf47fae */ /* 0x000fe2000d121848 */
[----:B------:R-:W-:-:S05]  /*22680*/  IMAD.WIDE R8, R251, 0x4, R18 ;  /* 0x00000004fb087825 */ /* 0x000fca00078e0212 */
[----:B------:R3:W-:Y:S01]  /*22690*/  STL.64 [R1+0x418], R8 ;  /* 0x0004180801007387 */ /* 0x0007e20000100a00 */
[----:B------:R-:W-:-:S04]  /*226a0*/  IMAD.WIDE R204, R251, 0x4, R90 ;  /* 0x00000004fbcc7825 */ /* 0x000fc800078e025a */
[----:B---3--:R-:W-:-:S05]  /*226b0*/  IMAD.WIDE R8, R251, 0x4, R12 ;  /* 0x00000004fb087825 */ /* 0x008fca00078e020c */
[----:B------:R4:W-:Y:S04]  /*226c0*/  STL.64 [R1+0x440], R8 ;  /* 0x0004400801007387 */ /* 0x0009e80000100a00 */
[----:B------:R-:W2:Y:S04]  /*226d0*/  LDL.LU.64 R90, [R1+0x438] ;  /* 0x00043800015a7983 */ /* 0x000ea80000300a00 */
[----:B------:R-:W3:Y:S04]  /*226e0*/  LDL.LU.64 R12, [R1+0x428] ;  /* 0x00042800010c7983 */ /* 0x000ee80000300a00 */
[----:B------:R-:W3:Y:S01]  /*226f0*/  LDL.LU.64 R10, [R1+0x410] ;  /* 0x00041000010a7983 */ /* 0x000ee20000300a00 */
[----:B----4-:R-:W-:-:S04]  /*22700*/  IMAD.WIDE R8, R251, 0x4, R14 ;  /* 0x00000004fb087825 */ /* 0x010fc800078e020e */
[C---:B------:R-:W-:Y:S01]  /*22710*/  IMAD.WIDE R14, R251.reuse, 0x4, R88 ;  /* 0x00000004fb0e7825 */ /* 0x040fe200078e0258 */
[----:B------:R1:W-:Y:S01]  /*22720*/  STL.64 [R1+0x468], R8 ;  /* 0x0004680801007387 */ /* 0x0003e20000100a00 */
[----:B------:R-:W-:Y:S02]  /*22730*/  ISETP.GE.AND P2, PT, R200, R201, PT ;  /* 0x000000c9c800720c */ /* 0x000fe40003f46270 */
[----:B------:R-:W4:Y:S01]  /*22740*/  LDC R200, c[0x0][0x230] ;  /* 0x00008c00ffc87b82 */ /* 0x000f220000000800 */
[----:B-1----:R-:W3:Y:S04]  /*22750*/  LDL.LU.64 R8, [R1+0x400] ;  /* 0x0004000001087983 */ /* 0x002ee80000300a00 */
[----:B------:R1:W-:Y:S04]  /*22760*/  STL.64 [R1+0x458], R14 ;  /* 0x0004580e01007387 */ /* 0x0003e80000100a00 */
[----:B------:R-:W3:Y:S04]  /*22770*/  LDL.LU.64 R86, [R1+0x3f0] ;  /* 0x0003f00001567983 */ /* 0x000ee80000300a00 */
        /* <DEDUP_REMOVED lines=8> */
[----:B------:R-:W3:Y:S01]  /*22800*/  LDL.LU.64 R104, [R1+0x358] ;  /* 0x0003580001687983 */ /* 0x000ee20000300a00 */
[----:B------:R-:W-:-:S03]  /*22810*/  IMAD.WIDE R188, R251, 0x4, R188 ;  /* 0x00000004fbbc7825 */ /* 0x000fc600078e02bc */
[----:B------:R-:W3:Y:S01]  /*22820*/  LDL.LU.64 R28, [R1+0x340] ;  /* 0x00034000011c7983 */ /* 0x000ee20000300a00 */
[----:B------:R-:W-:-:S03]  /*22830*/  IMAD.WIDE R190, R251, 0x4, R190 ;  /* 0x00000004fbbe7825 */ /* 0x000fc600078e02be */
[----:B------:R-:W3:Y:S01]  /*22840*/  LDL.LU.64 R102, [R1+0x330] ;  /* 0x0003300001667983 */ /* 0x000ee20000300a00 */
[----:B----4-:R-:W-:-:S03]  /*22850*/  IADD3 R200, R200, 0x7f, RZ ;  /* 0x0000007fc8c87810 */ /* 0x010fc60007ffe0ff */
[----:B------:R-:W4:Y:S04]  /*22860*/  LDL.LU.64 R26, [R1+0x320] ;  /* 0x00032000011a7983 */ /* 0x000f280000300a00 */
[----:B------:R-:W4:Y:S01]  /*22870*/  LDL.LU.64 R100, [R1+0x310] ;  /* 0x0003100001647983 */ /* 0x000f220000300a00 */
[----:B------:R-:W-:-:S03]  /*22880*/  IMAD.WIDE R192, R251, 0x4, R192 ;  /* 0x00000004fbc07825 */ /* 0x000fc600078e02c0 */
[----:B------:R-:W4:Y:S01]  /*22890*/  LDL.LU.64 R24, [R1+0x300] ;  /* 0x0003000001187983 */ /* 0x000f220000300a00 */
[----:B------:R-:W-:-:S03]  /*228a0*/  IMAD.WIDE R194, R251, 0x4, R194 ;  /* 0x00000004fbc27825 */ /* 0x000fc600078e02c2 */
[----:B------:R-:W-:Y:S01]  /*228b0*/  LDGSTS.E [R244+0x70000], desc[UR8][R188.64], !P6 ;  /* 0x70000000bcf47fae */ /* 0x000fe2000f121848 */
[----:B------:R-:W-:-:S03]  /*228c0*/  IMAD.WIDE R196, R251, 0x4, R196 ;  /* 0x00000004fbc47825 */ /* 0x000fc600078e02c4 */
[----:B------:R-:W-:Y:S01]  /*228d0*/  LDGSTS.E [R244+0x74000], desc[UR8][R190.64], !P6 ;  /* 0x74000000bef47fae */ /* 0x000fe2000f121848 */
[----:B------:R-:W-:-:S03]  /*228e0*/  ISETP.GT.AND P6, PT, R200, 0x27f, PT ;  /* 0x0000027fc800780c */ /* 0x000fc60003fc4270 */
[----:B------:R-:W4:Y:S01]  /*228f0*/  LDL.LU.64 R98, [R1+0x2f8] ;  /* 0x0002f80001627983 */ /* 0x000f220000300a00 */
[----:B------:R-:W-:Y:S01]  /*22900*/  SEL R200, RZ, 0x4, P2 ;  /* 0x00000004ffc87807 */ /* 0x000fe20001000000 */
[----:B------:R-:W-:Y:S02]  /*22910*/  IMAD.WIDE R198, R251, 0x4, R198 ;  /* 0x00000004fbc67825 */ /* 0x000fe400078e02c6 */
[----:B------:R-:W4:Y:S01]  /*22920*/  LDL.LU.64 R22, [R1+0x2e8] ;  /* 0x0002e80001167983 */ /* 0x000f220000300a00 */
[----:B------:R-:W-:-:S03]  /*22930*/  SEL R200, R200, RZ, P6 ;  /* 0x000000ffc8c87207 */ /* 0x000fc60003000000 */
[----:B------:R-:W4:Y:S01]  /*22940*/  LDL.LU.64 R96, [R1+0x2d8] ;  /* 0x0002d80001607983 */ /* 0x000f220000300a00 */
[----:B------:R-:W-:Y:S01]  /*22950*/  VIADD R202, R202, 0xfffffe01 ;  /* 0xfffffe01caca7836 */ /* 0x000fe20000000000 */
[----:B------:R-:W-:Y:S02]  /*22960*/  IADD3 R203, R203, -0x1fe, RZ ;  /* 0xfffffe02cbcb7810 */ /* 0x000fe40007ffe0ff */
[----:B------:R-:W-:Y:S04]  /*22970*/  LDGSTS.E [R244+0x70004], desc[UR8][R192.64], !P5 ;  /* 0x70004000c0f47fae */ /* 0x000fe8000e921848 */
[----:B------:R-:W4:Y:S01]  /*22980*/  LDL.LU.64 R20, [R1+0x2c8] ;  /* 0x0002c80001147983 */ /* 0x000f220000300a00 */
[----:B------:R-:W-:-:S03]  /*22990*/  ISETP.GE.U32.AND P6, PT, R201, 0x7ffffd81, PT ;  /* 0x7ffffd81c900780c */ /* 0x000fc60003fc6070 */
[----:B------:R-:W-:Y:S04]  /*229a0*/  LDGSTS.E [R244+0x74004], desc[UR8][R194.64], !P5 ;  /* 0x74004000c2f47fae */ /* 0x000fe8000e921848 */
[----:B------:R-:W-:Y:S01]  /*229b0*/  LDGSTS.E [R244+0x70008], desc[UR8][R196.64], !P4 ;  /* 0x70008000c4f47fae */ /* 0x000fe2000e121848 */
[----:B------:R-:W-:-:S03]  /*229c0*/  ISETP.GE.U32.AND P2, PT, R203, 0x7ffffd83, PT ;  /* 0x7ffffd83cb00780c */ /* 0x000fc60003f46070 */
[----:B------:R-:W-:Y:S01]  /*229d0*/  LDGSTS.E [R244+0x74008], desc[UR8][R198.64], !P4 ;  /* 0x74008000c6f47fae */ /* 0x000fe2000e121848 */
[----:B------:R-:W-:Y:S01]  /*229e0*/  ISETP.NE.U32.AND P4, PT, R200, RZ, PT ;  /* 0x000000ffc800720c */ /* 0x000fe20003f85070 */
[----:B------:R-:W-:Y:S02]  /*229f0*/  IMAD.WIDE R200, R251, 0x4, R92 ;  /* 0x00000004fbc87825 */ /* 0x000fe400078e025c */
[----:B------:R-:W4:Y:S01]  /*22a00*/  LDL.LU.64 R94, [R1+0x2c0] ;  /* 0x0002c000015e7983 */ /* 0x000f220000300a00 */
[----:B------:R-:W-:-:S03]  /*22a10*/  ISETP.GE.U32.AND P5, PT, R202, 0x7ffffd82, PT ;  /* 0x7ffffd82ca00780c */ /* 0x000fc60003fa6070 */
[----:B------:R-:W4:Y:S01]  /*22a20*/  LDL.LU.64 R18, [R1+0x2b0] ;  /* 0x0002b00001127983 */ /* 0x000f220000300a00 */
[----:B------:R-:W-:-:S03]  /*22a30*/  IMAD.WIDE R202, R251, 0x4, R16 ;  /* 0x00000004fbca7825 */ /* 0x000fc600078e0210 */
[----:B------:R-:W4:Y:S04]  /*22a40*/  LDL.LU.64 R92, [R1+0x2a8] ;  /* 0x0002a800015c7983 */ /* 0x000f280000300a00 */
[----:B------:R-:W4:Y:S04]  /*22a50*/  LDL.LU.64 R16, [R1+0x298] ;  /* 0x0002980001107983 */ /* 0x000f280000300a00 */
[----:B-1----:R-:W4:Y:S04]  /*22a60*/  LDL.LU.64 R14, [R1+0x288] ;  /* 0x00028800010e7983 */ /* 0x002f280000300a00 */
[----:B------:R-:W4:Y:S01]  /*22a70*/  LDL.LU.64 R88, [R1+0x270] ;  /* 0x0002700001587983 */ /* 0x000f220000300a00 */
[----:B------:R-:W-:-:S03]  /*22a80*/  IMAD.WIDE R206, R251, 0x4, R206 ;  /* 0x00000004fbce7825 */ /* 0x000fc600078e02ce */
[----:B------:R-:W-:Y:S01]  /*22a90*/  LDGSTS.E [R244+0x7000c], desc[UR8][R200.64], !P3 ;  /* 0x7000c000c8f47fae */ /* 0x000fe2000d921848 */
[----:B--2---:R-:W-:-:S04]  /*22aa0*/  IMAD.WIDE R90, R251, 0x4, R90 ;  /* 0x00000004fb5a7825 */ /* 0x004fc800078e025a */
[C---:B---3--:R-:W-:Y:S01]  /*22ab0*/  IMAD.WIDE R12, R251.reuse, 0x4, R12 ;  /* 0x00000004fb0c7825 */ /* 0x048fe200078e020c */
[----:B------:R1:W-:Y:S04]  /*22ac0*/  STL.64 [R1+0x480], R90 ;  /* 0x0004805a01007387 */ /* 0x0003e80000100a00 */
[----:B-1----:R-:W2:Y:S04]  /*22ad0*/  LDL.LU.64 R90, [R1+0x260] ;  /* 0x00026000015a7983 */ /* 0x002ea80000300a00 */
[----:B------:R1:W-:Y:S04]  /*22ae0*/  STL.64 [R1+0x4d0], R12 ;  /* 0x0004d00c01007387 */ /* 0x0003e80000100a00 */
[----:B-1----:R-:W3:Y:S01]  /*22af0*/  LDL.LU.64 R12, [R1+0x250] ;  /* 0x00025000010c7983 */ /* 0x002ee20000300a00 */
[----:B------:R-:W-:-:S05]  /*22b00*/  IMAD.WIDE R10, R251, 0x4, R10 ;  /* 0x00000004fb0a7825 */ /* 0x000fca00078e020a */
[----:B------:R1:W-:Y:S02]  /*22b10*/  STL.64 [R1+0x530], R10 ;  /* 0x0005300a01007387 */ /* 0x0003e40000100a00 */
[----:B-1----:R-:W-:-:S04]  /*22b20*/  IMAD.WIDE R10, R251, 0x4, R8 ;  /* 0x00000004fb0a7825 */ /* 0x002fc800078e0208 */
[C---:B------:R-:W-:Y:S01]  /*22b30*/  IMAD.WIDE R8, R251.reuse, 0x4, R86 ;  /* 0x00000004fb087825 */ /* 0x040fe200078e0256 */
[----:B------:R1:W-:Y:S03]  /*22b40*/  STL.64 [R1+0x5c0], R10 ;  /* 0x0005c00a01007387 */ /* 0x0003e60000100a00 */
[C---:B------:R-:W-:Y:S01]  /*22b50*/  IMAD.WIDE R86, R251.reuse, 0x4, R112 ;  /* 0x00000004fb567825 */ /* 0x040fe200078e0270 */
[----:B------:R1:W-:Y:S03]  /*22b60*/  STL.64 [R1+0x670], R8 ;  /* 0x0006700801007387 */ /* 0x0003e60000100a00 */
[C---:B------:R-:W-:Y:S01]  /*22b70*/  IMAD.WIDE R34, R251.reuse, 0x4, R34 ;  /* 0x00000004fb227825 */ /* 0x040fe200078e0222 */
[----:B------:R-:W-:Y:S03]  /*22b80*/  STL.64 [R1+0x6c0], R86 ;  /* 0x0006c05601007387 */ /* 0x000fe60000100a00 */
[----:B-1----:R-:W-:-:S04]  /*22b90*/  IMAD.WIDE R10, R251, 0x4, R36 ;  /* 0x00000004fb0a7825 */ /* 0x002fc800078e0224 */
[C---:B------:R-:W-:Y:S01]  /*22ba0*/  IMAD.WIDE R8, R251.reuse, 0x4, R110 ;  /* 0x00000004fb087825 */ /* 0x040fe200078e026e */
[----:B------:R1:W-:Y:S04]  /*22bb0*/  STL.64 [R1+0x730], R10 ;  /* 0x0007300a01007387 */ /* 0x0003e80000100a00 */
[----:B------:R1:W-:Y:S04]  /*22bc0*/  STL.64 [R1+0x7c0], R8 ;  /* 0x0007c00801007387 */ /* 0x0003e80000100a00 */
[----:B------:R-:W-:Y:S01]  /*22bd0*/  STL.64 [R1+0x880], R34 ;  /* 0x0008802201007387 */ /* 0x000fe20000100a00 */
        /* <DEDUP_REMOVED lines=13> */
[C---:B----4-:R-:W-:Y:S01]  /*22cb0*/  IMAD.WIDE R8, R251.reuse, 0x4, R26 ;  /* 0x00000004fb087825 */ /* 0x050fe200078e021a */
[----:B------:R1:W-:Y:S03]  /*22cc0*/  STL.64 [R1+0x3b0], R10 ;  /* 0x0003b00a01007387 */ /* 0x0003e60000100a00 */
[C---:B------:R-:W-:Y:S01]  /*22cd0*/  IMAD.WIDE R26, R251.reuse, 0x4, R100 ;  /* 0x00000004fb1a7825 */ /* 0x040fe200078e0264 */
[----:B------:R4:W-:Y:S03]  /*22ce0*/  STL.64 [R1+0x478], R8 ;  /* 0x0004780801007387 */ /* 0x0009e60000100a00 */
[C---:B------:R-:W-:Y:S01]  /*22cf0*/  IMAD.WIDE R22, R251.reuse, 0x4, R22 ;  /* 0x00000004fb167825 */ /* 0x040fe200078e0216 */
[----:B------:R-:W-:Y:S03]  /*22d00*/  STL.64 [R1+0x4c0], R26 ;  /* 0x0004c01a01007387 */ /* 0x000fe60000100a00 */
[----:B-1----:R-:W-:-:S04]  /*22d10*/  IMAD.WIDE R10, R251, 0x4, R24 ;  /* 0x00000004fb0a7825 */ /* 0x002fc800078e0218 */
[C---:B----4-:R-:W-:Y:S01]  /*22d20*/  IMAD.WIDE R8, R251.reuse, 0x4, R98 ;  /* 0x00000004fb087825 */ /* 0x050fe200078e0262 */
        /* <DEDUP_REMOVED lines=15> */
[----:B-1----:R-:W-:-:S03]  /*22e20*/  IMAD.WIDE R10, R251, 0x4, R14 ;  /* 0x00000004fb0a7825 */ /* 0x002fc600078e020e */
[----:B------:R-:W3:Y:S01]  /*22e30*/  LDL.LU.64 R14, [R1+0x240] ;  /* 0x00024000010e7983 */ /* 0x000ee20000300a00 */
[----:B----4-:R-:W-:-:S03]  /*22e40*/  IMAD.WIDE R8, R251, 0x4, R88 ;  /* 0x00000004fb087825 */ /* 0x010fc600078e0258 */
[----:B------:R-:W-:Y:S04]  /*22e50*/  STL.64 [R1+0xd30], R10 ;  /* 0x000d300a01007387 */ /* 0x000fe80000100a00 */
[----:B------:R-:W4:Y:S04]  /*22e60*/  LDL.LU.64 R88, [R1+0x230] ;  /* 0x0002300001587983 */ /* 0x000f280000300a00 */
[----:B------:R1:W-:Y:S04]  /*22e70*/  STL.64 [R1+0xd70], R8 ;  /* 0x000d700801007387 */ /* 0x0003e80000100a00 */
[----:B-1----:R-:W4:Y:S01]  /*22e80*/  LDL.LU.64 R8, [R1+0x220] ;  /* 0x0002200001087983 */ /* 0x002f220000300a00 */
[----:B--2---:R-:W-:-:S05]  /*22e90*/  IMAD.WIDE R16, R251, 0x4, R90 ;  /* 0x00000004fb107825 */ /* 0x004fca00078e025a */
[----:B------:R1:W-:Y:S04]  /*22ea0*/  STL.64 [R1+0x260], R16 ;  /* 0x0002601001007387 */ /* 0x0003e80000100a00 */
[----:B------:R-:W2:Y:S01]  /*22eb0*/  LDL.LU.64 R86, [R1+0x210] ;  /* 0x0002100001567983 */ /* 0x000ea20000300a00 */
[----:B---3--:R-:W-:-:S05]  /*22ec0*/  IMAD.WIDE R10, R251, 0x4, R12 ;  /* 0x00000004fb0a7825 */ /* 0x008fca00078e020c */
[----:B------:R3:W-:Y:S04]  /*22ed0*/  STL.64 [R1+0x2e8], R10 ;  /* 0x0002e80a01007387 */ /* 0x0007e80000100a00 */
        /* <DEDUP_REMOVED lines=21> */
[----:B-1----:R-:W2:Y:S04]  /*23030*/  LDL.LU.64 R16, [R1+0xb0] ;  /* 0x0000b00001107983 */ /* 0x002ea80000300a00 */
[----:B------:R-:W2:Y:S04]  /*23040*/  LDL.LU.64 R90, [R1+0xa0] ;  /* 0x0000a000015a7983 */ /* 0x000ea80000300a00 */
[----:B------:R-:W2:Y:S04]  /*23050*/  LDL.LU.64 R12, [R1+0x90] ;  /* 0x00009000010c7983 */ /* 0x000ea80000300a00 */
[----:B---3--:R-:W3:Y:S01]  /*23060*/  LDL.LU.64 R10, [R1+0x80] ;  /* 0x00008000010a7983 */ /* 0x008ee20000300a00 */
[----:B------:R-:W-:-:S05]  /*23070*/  IMAD.WIDE R14, R251, 0x4, R14 ;  /* 0x00000004fb0e7825 */ /* 0x000fca00078e020e */
[----:B------:R1:W-:Y:S01]  /*23080*/  STL.64 [R1+0x3a0], R14 ;  /* 0x0003a00e01007387 */ /* 0x0003e20000100a00 */
[----:B----4-:R-:W-:-:S03]  /*23090*/  IMAD.WIDE R88, R251, 0x4, R88 ;  /* 0x00000004fb587825 */ /* 0x010fc600078e0258 */
[----:B-1----:R-:W4:Y:S04]  /*230a0*/  LDL.LU.64 R14, [R1+0x78] ;  /* 0x00007800010e7983 */ /* 0x002f280000300a00 */
[----:B------:R1:W-:Y:S01]  /*230b0*/  STL.64 [R1+0x470], R88 ;  /* 0x0004705801007387 */ /* 0x0003e20000100a00 */
[----:B------:R-:W-:-:S03]  /*230c0*/  IMAD.WIDE R8, R251, 0x4, R8 ;  /* 0x00000004fb087825 */ /* 0x000fc600078e0208 */
[----:B-1----:R-:W3:Y:S04]  /*230d0*/  LDL.LU.64 R88, [R1+0x68] ;  /* 0x0000680001587983 */ /* 0x002ee80000300a00 */
[----:B------:R1:W-:Y:S04]  /*230e0*/  STL.64 [R1+0x4b8], R8 ;  /* 0x0004b80801007387 */ /* 0x0003e80000100a00 */
[----:B-1----:R-:W3:Y:S01]  /*230f0*/  LDL.LU.64 R8, [R1+0xf20] ;  /* 0x000f200001087983 */ /* 0x002ee20000300a00 */
[----:B--2---:R-:W-:-:S05]  /*23100*/  IMAD.WIDE R86, R251, 0x4, R86 ;  /* 0x00000004fb567825 */ /* 0x004fca00078e0256 */
[----:B------:R1:W-:Y:S01]  /*23110*/  STL.64 [R1+0x520], R86 ;  /* 0x0005205601007387 */ /* 0x0003e20000100a00 */
[----:B------:R-:W-:-:S03]  /*23120*/  IMAD.WIDE R112, R251, 0x4, R112 ;  /* 0x00000004fb707825 */ /* 0x000fc600078e0270 */
[----:B-1----:R-:W2:Y:S01]  /*23130*/  LDL.LU.64 R86, [R1+0xf18] ;  /* 0x000f180001567983 */ /* 0x002ea20000300a00 */
[----:B------:R-:W-:-:S03]  /*23140*/  IMAD.WIDE R36, R251, 0x4, R36 ;  /* 0x00000004fb247825 */ /* 0x000fc600078e0224 */
[----:B------:R1:W-:Y:S01]  /*23150*/  STL.64 [R1+0x5b0], R112 ;  /* 0x0005b07001007387 */ /* 0x0003e20000100a00 */
[----:B------:R-:W-:-:S04]  /*23160*/  IMAD.WIDE R110, R251, 0x4, R110 ;  /* 0x00000004fb6e7825 */ /* 0x000fc800078e026e */
[C---:B------:R-:W-:Y:S01]  /*23170*/  IMAD.WIDE R34, R251.reuse, 0x4, R34 ;  /* 0x00000004fb227825 */ /* 0x040fe200078e0222 */
[----:B-1----:R-:W2:Y:S03]  /*23180*/  LDL.LU.64 R112, [R1+0xf10] ;  /* 0x000f100001707983 */ /* 0x002ea60000300a00 */
[C---:B------:R-:W-:Y:S01]  /*23190*/  IMAD.WIDE R108, R251.reuse, 0x4, R108 ;  /* 0x00000004fb6c7825 */ /* 0x040fe200078e026c */
[----:B------:R1:W-:Y:S03]  /*231a0*/  STL.64 [R1+0x660], R36 ;  /* 0x0006602401007387 */ /* 0x0003e60000100a00 */
[----:B------:R-:W-:-:S04]  /*231b0*/  IMAD.WIDE R32, R251, 0x4, R32 ;  /* 0x00000004fb207825 */ /* 0x000fc800078e0220 */
[C---:B------:R-:W-:Y:S01]  /*231c0*/  IMAD.WIDE R106, R251.reuse, 0x4, R106 ;  /* 0x00000004fb6a7825 */ /* 0x040fe200078e026a */
[----:B-1----:R-:W2:Y:S04]  /*231d0*/  LDL.LU.64 R36, [R1+0xf08] ;  /* 0x000f080001247983 */ /* 0x002ea80000300a00 */
[----:B------:R1:W-:Y:S01]  /*231e0*/  STL.64 [R1+0x6b0], R110 ;  /* 0x0006b06e01007387 */ /* 0x0003e20000100a00 */
[----:B------:R-:W-:-:S04]  /*231f0*/  IMAD.WIDE R30, R251, 0x4, R30 ;  /* 0x00000004fb1e7825 */ /* 0x000fc800078e021e */
[C---:B------:R-:W-:Y:S01]  /*23200*/  IMAD.WIDE R104, R251.reuse, 0x4, R104 ;  /* 0x00000004fb687825 */ /* 0x040fe200078e0268 */
[----:B-1----:R-:W2:Y:S04]  /*23210*/  LDL.LU.64 R110, [R1+0xf00] ;  /* 0x000f0000016e7983 */ /* 0x002ea80000300a00 */
[----:B------:R1:W-:Y:S01]  /*23220*/  STL.64 [R1+0x720], R34 ;  /* 0x0007202201007387 */ /* 0x0003e20000100a00 */
[----:B------:R-:W-:-:S03]  /*23230*/  IMAD.WIDE R28, R251, 0x4, R28 ;  /* 0x00000004fb1c7825 */ /* 0x000fc600078e021c */
        /* <DEDUP_REMOVED lines=43> */
[----:B------:R1:W-:Y:S04]  /*234f0*/  STL.64 [R1+0x6a8], R94 ;  /* 0x0006a85e01007387 */ /* 0x0003e80000100a00 */
        /* <DEDUP_REMOVED lines=10> */
[----:B-1----:R-:W2:Y:S01]  /*235a0*/  LDL.LU.64 R12, [R1+0xe58] ;  /* 0x000e5800010c7983 */ /* 0x002ea20000300a00 */
[----:B----4-:R-:W-:-:S04]  /*235b0*/  IMAD.WIDE R14, R251, 0x4, R14 ;  /* 0x00000004fb0e7825 */ /* 0x010fc800078e020e */
[----:B---3--:R-:W-:-:S04]  /*235c0*/  IMAD.WIDE R88, R251, 0x4, R88 ;  /* 0x00000004fb587825 */ /* 0x008fc800078e0258 */
[----:B--2---:R-:W-:-:S05]  /*235d0*/  IMAD.WIDE R12, R251, 0x4, R12 ;  /* 0x00000004fb0c7825 */ /* 0x004fca00078e020c */
[----:B------:R1:W-:Y:S04]  /*235e0*/  STL.64 [R1+0xd60], R12 ;  /* 0x000d600c01007387 */ /* 0x0003e80000100a00 */
[----:B-1----:R-:W2:Y:S04]  /*235f0*/  LDL.LU.64 R12, [R1+0x58] ;  /* 0x00005800010c7983 */ /* 0x002ea80000300a00 */
[----:B------:R1:W-:Y:S04]  /*23600*/  STL.64 [R1+0x210], R14 ;  /* 0x0002100e01007387 */ /* 0x0003e80000100a00 */
[----:B-1----:R-:W3:Y:S04]  /*23610*/  LDL.LU.64 R14, [R1+0xe50] ;  /* 0x000e5000010e7983 */ /* 0x002ee80000300a00 */
[----:B------:R1:W-:Y:S04]  /*23620*/  STL.64 [R1+0x2b0], R88 ;  /* 0x0002b05801007387 */ /* 0x0003e80000100a00 */
[----:B-1----:R-:W4:Y:S01]  /*23630*/  LDL.LU.64 R88, [R1+0xe48] ;  /* 0x000e480001587983 */ /* 0x002f220000300a00 */
[----:B------:R-:W-:-:S05]  /*23640*/  IMAD.WIDE R10, R251, 0x4, R10 ;  /* 0x00000004fb0a7825 */ /* 0x000fca00078e020a */
[----:B------:R-:W-:Y:S04]  /*23650*/  STL.64 [R1+0xd20], R10 ;  /* 0x000d200a01007387 */ /* 0x000fe80000100a00 */
[----:B------:R4:W-:Y:S01]  /*23660*/  STL.64 [R1+0xdc8], R10 ;  /* 0x000dc80a01007387 */ /* 0x0009e20000100a00 */
[----:B--2---:R-:W-:-:S04]  /*23670*/  IMAD.WIDE R12, R251, 0x4, R12 ;  /* 0x00000004fb0c7825 */ /* 0x004fc800078e020c */
[C---:B----4-:R-:W-:Y:S02]  /*23680*/  IMAD.WIDE R10, R251.reuse, 0x4, R88 ;  /* 0x00000004fb0a7825 */ /* 0x050fe400078e0258 */
[----:B------:R-:W2:Y:S04]  /*23690*/  LDL.LU.64 R88, [R1+0xe40] ;  /* 0x000e400001587983 */ /* 0x000ea80000300a00 */
[----:B------:R3:W-:Y:S04]  /*236a0*/  STL.64 [R1+0x380], R12 ;  /* 0x0003800c01007387 */ /* 0x0007e80000100a00 */
[----:B------:R1:W-:Y:S01]  /*236b0*/  STL.64 [R1+0x400], R10 ;  /* 0x0004000a01007387 */ /* 0x0003e20000100a00 */
[----:B---3--:R-:W-:-:S04]  /*236c0*/  IMAD.WIDE R12, R251, 0x4, R14 ;  /* 0x00000004fb0c7825 */ /* 0x008fc800078e020e */
[C---:B------:R-:W-:Y:S01]  /*236d0*/  IMAD.WIDE R14, R251.reuse, 0x4, R16 ;  /* 0x00000004fb0e7825 */ /* 0x040fe200078e0210 */
[----:B------:R3:W-:Y:S03]  /*236e0*/  STL.64 [R1+0x4a8], R12 ;  /* 0x0004a80c01007387 */ /* 0x0007e60000100a00 */
[C---:B-1----:R-:W-:Y:S01]  /*236f0*/  IMAD.WIDE R10, R251.reuse, 0x4, R18 ;  /* 0x00000004fb0a7825 */ /* 0x042fe200078e0212 */
[----:B------:R1:W-:Y:S04]  /*23700*/  STL.64 [R1+0x500], R14 ;  /* 0x0005000e01007387 */ /* 0x0003e80000100a00 */
[----:B------:R4:W-:Y:S01]  /*23710*/  STL.64 [R1+0x590], R10 ;  /* 0x0005900a01007387 */ /* 0x0009e20000100a00 */
[----:B---3--:R-:W-:-:S04]  /*23720*/  IMAD.WIDE R12, R251, 0x4, R20 ;  /* 0x00000004fb0c7825 */ /* 0x008fc800078e0214 */
[C---:B-1----:R-:W-:Y:S01]  /*23730*/  IMAD.WIDE R14, R251.reuse, 0x4, R22 ;  /* 0x00000004fb0e7825 */ /* 0x042fe200078e0216 */
[----:B------:R1:W-:Y:S03]  /*23740*/  STL.64 [R1+0x650], R12 ;  /* 0x0006500c01007387 */ /* 0x0003e60000100a00 */
[C---:B----4-:R-:W-:Y:S01]  /*23750*/  IMAD.WIDE R10, R251.reuse, 0x4, R24 ;  /* 0x00000004fb0a7825 */ /* 0x050fe200078e0218 */
[----:B------:R3:W-:Y:S04]  /*23760*/  STL.64 [R1+0x6a0], R14 ;  /* 0x0006a00e01007387 */ /* 0x0007e80000100a00 */
[----:B------:R4:W-:Y:S01]  /*23770*/  STL.64 [R1+0x700], R10 ;  /* 0x0007000a01007387 */ /* 0x0009e20000100a00 */
[----:B-1----:R-:W-:-:S04]  /*23780*/  IMAD.WIDE R12, R251, 0x4, R26 ;  /* 0x00000004fb0c7825 */ /* 0x002fc800078e021a */
[C---:B---3--:R-:W-:Y:S01]  /*23790*/  IMAD.WIDE R14, R251.reuse, 0x4, R28 ;  /* 0x00000004fb0e7825 */ /* 0x048fe200078e021c */
        /* <DEDUP_REMOVED lines=8> */
[----:B------:R-:W-:Y:S03]  /*23820*/  STL.64 [R1+0xd18], R14 ;  /* 0x000d180e01007387 */ /* 0x000fe60000100a00 */
[C---:B-1----:R-:W-:Y:S02]  /*23830*/  IMAD.WIDE R12, R251.reuse, 0x4, R86 ;  /* 0x00000004fb0c7825 */ /* 0x042fe400078e0256 */
[----:B------:R-:W3:Y:S04]  /*23840*/  LDL.LU.64 R86, [R1+0xe38] ;  /* 0x000e380001567983 */ /* 0x000ee80000300a00 */
[----:B------:R1:W-:Y:S04]  /*23850*/  STL.64 [R1+0xd58], R10 ;  /* 0x000d580a01007387 */ /* 0x0003e80000100a00 */
[----:B------:R-:W-:Y:S01]  /*23860*/  STL.64 [R1+0x1f0], R12 ;  /* 0x0001f00c01007387 */ /* 0x000fe20000100a00 */
[----:B-1----:R-:W-:-:S04]  /*23870*/  IMAD.WIDE R10, R251, 0x4, R8 ;  /* 0x00000004fb0a7825 */ /* 0x002fc800078e0208 */
[C---:B------:R-:W-:Y:S01]  /*23880*/  IMAD.WIDE R8, R251.reuse, 0x4, R4 ;  /* 0x00000004fb087825 */ /* 0x040fe200078e0204 */
[----:B------:R-:W-:Y:S03]  /*23890*/  STL.64 [R1+0x2a8], R10 ;  /* 0x0002a80a01007387 */ /* 0x000fe60000100a00 */
[C---:B------:R-:W-:Y:S01]  /*238a0*/  IMAD.WIDE R4, R251.reuse, 0x4, R2 ;  /* 0x00000004fb047825 */ /* 0x040fe200078e0202 */
[----:B------:R1:W-:Y:S03]  /*238b0*/  STL.64 [R1+0x330], R8 ;  /* 0x0003300801007387 */ /* 0x0003e60000100a00 */
[C---:B------:R-:W-:Y:S01]  /*238c0*/  IMAD.WIDE R2, R251.reuse, 0x4, R38 ;  /* 0x00000004fb027825 */ /* 0x040fe200078e0226 */
[----:B------:R4:W-:Y:S04]  /*238d0*/  STL.64 [R1+0x3f0], R4 ;  /* 0x0003f00401007387 */ /* 0x0009e80000100a00 */
[----:B------:R4:W-:Y:S01]  /*238e0*/  STL.64 [R1+0x4a0], R2 ;  /* 0x0004a00201007387 */ /* 0x0009e20000100a00 */
[----:B-1----:R-:W-:-:S04]  /*238f0*/  IMAD.WIDE R8, R251, 0x4, R40 ;  /* 0x00000004fb087825 */ /* 0x002fc800078e0228 */
[C---:B----4-:R-:W-:Y:S01]  /*23900*/  IMAD.WIDE R4, R251.reuse, 0x4, R42 ;  /* 0x00000004fb047825 */ /* 0x050fe200078e022a */
        /* <DEDUP_REMOVED lines=48> */
[----:B------:R-:W-:Y:S03]  /*23c10*/  STL.64 [R1+0xcc8], R8 ;  /* 0x000cc80801007387 */ /* 0x000fe60000100a00 */
[C---:B------:R-:W-:Y:S01]  /*23c20*/  IMAD.WIDE R2, R251.reuse, 0x4, R84 ;  /* 0x00000004fb027825 */ /* 0x040fe200078e0254 */
[----:B------:R-:W4:Y:S04]  /*23c30*/  LDL.LU.64 R16, [R1+0x460] ;  /* 0x0004600001107983 */ /* 0x000f280000300a00 */
[----:B------:R-:W-:Y:S04]  /*23c40*/  STL.64 [R1+0xd08], R4 ;  /* 0x000d080401007387 */ /* 0x000fe80000100a00 */
[----:B------:R-:W2:Y:S04]  /*23c50*/  LDL.LU.64 R12, [R1+0x450] ;  /* 0x00045000010c7983 */ /* 0x000ea80000300a00 */
[----:B------:R1:W-:Y:S04]  /*23c60*/  STL.64 [R1+0xd48], R2 ;  /* 0x000d480201007387 */ /* 0x0003e80000100a00 */
[----:B-1----:R-:W3:Y:S01]  /*23c70*/  LDL.LU.64 R2, [R1+0x448] ;  /* 0x0004480001027983 */ /* 0x002ee20000300a00 */
[----:B------:R-:W-:-:S04]  /*23c80*/  IMAD.WIDE R4, R251, 0x4, R224 ;  /* 0x00000004fb047825 */ /* 0x000fc800078e02e0 */
[C---:B------:R-:W-:Y:S01]  /*23c90*/  IMAD.WIDE R8, R251.reuse, 0x4, R220 ;  /* 0x00000004fb087825 */ /* 0x040fe200078e02dc */
[----:B------:R1:W-:Y:S03]  /*23ca0*/  STL.64 [R1+0x200], R4 ;  /* 0x0002000401007387 */ /* 0x0003e60000100a00 */
[C---:B------:R-:W-:Y:S01]  /*23cb0*/  IMAD.WIDE R10, R251.reuse, 0x4, R164 ;  /* 0x00000004fb0a7825 */ /* 0x040fe200078e02a4 */
[----:B------:R1:W-:Y:S04]  /*23cc0*/  STL.64 [R1+0x230], R8 ;  /* 0x0002300801007387 */ /* 0x0003e80000100a00 */
[----:B------:R1:W-:Y:S02]  /*23cd0*/  STL.64 [R1+0x310], R10 ;  /* 0x0003100a01007387 */ /* 0x0003e40000100a00 */
[----:B-1----:R-:W-:-:S04]  /*23ce0*/  IMAD.WIDE R4, R251, 0x4, R168 ;  /* 0x00000004fb047825 */ /* 0x002fc800078e02a8 */
        /* <DEDUP_REMOVED lines=13> */
[----:B------:R1:W-:Y:S04]  /*23dc0*/  STL.64 [R1+0x6e8], R4 ;  /* 0x0006e80401007387 */ /* 0x0003e80000100a00 */
[----:B------:R1:W-:Y:S04]  /*23dd0*/  STL.64 [R1+0x770], R8 ;  /* 0x0007700801007387 */ /* 0x0003e80000100a00 */
[----:B------:R-:W3:Y:S04]  /*23de0*/  LDL.LU.64 R14, [R1+0x430] ;  /* 0x00043000010e7983 */ /* 0x000ee80000300a00 */
[----:B------:R-:W3:Y:S01]  /*23df0*/  LDL.LU.64 R10, [R1+0x420] ;  /* 0x00042000010a7983 */ /* 0x000ee20000300a00 */
[----:B-1----:R-:W-:-:S05]  /*23e00*/  IMAD.WIDE R4, R251, 0x4, R200 ;  /* 0x00000004fb047825 */ /* 0x002fca00078e02c8 */
[----:B------:R1:W-:Y:S01]  /*23e10*/  STL.64 [R1+0x830], R4 ;  /* 0x0008300401007387 */ /* 0x0003e20000100a00 */
[----:B------:R-:W-:-:S03]  /*23e20*/  IMAD.WIDE R8, R251, 0x4, R202 ;  /* 0x00000004fb087825 */ /* 0x000fc600078e02ca */
[----:B-1----:R-:W3:Y:S04]  /*23e30*/  LDL.LU.64 R4, [R1+0x408] ;  /* 0x0004080001047983 */ /* 0x002ee80000300a00 */
[----:B------:R1:W-:Y:S02]  /*23e40*/  STL.64 [R1+0xc80], R8 ;  /* 0x000c800801007387 */ /* 0x0003e40000100a00 */
[----:B-1----:R-:W-:-:S05]  /*23e50*/  IMAD.WIDE R8, R251, 0x4, R204 ;  /* 0x00000004fb087825 */ /* 0x002fca00078e02cc */
[----:B------:R1:W-:Y:S02]  /*23e60*/  STL.64 [R1+0xcc0], R8 ;  /* 0x000cc00801007387 */ /* 0x0003e40000100a00 */
[----:B-1----:R-:W-:-:S05]  /*23e70*/  IMAD.WIDE R8, R251, 0x4, R206 ;  /* 0x00000004fb087825 */ /* 0x002fca00078e02ce */
[----:B------:R-:W-:Y:S01]  /*23e80*/  STL.64 [R1+0xd00], R8 ;  /* 0x000d000801007387 */ /* 0x000fe20000100a00 */
[----:B----4-:R-:W-:-:S05]  /*23e90*/  IMAD.WIDE R16, R251, 0x4, R16 ;  /* 0x00000004fb107825 */ /* 0x010fca00078e0210 */
[----:B------:R-:W-:Y:S01]  /*23ea0*/  STL.64 [R1+0x100], R16 ;  /* 0x0001001001007387 */ /* 0x000fe20000100a00 */
[----:B--2---:R-:W-:-:S03]  /*23eb0*/  IMAD.WIDE R12, R251, 0x4, R12 ;  /* 0x00000004fb0c7825 */ /* 0x004fc600078e020c */
[----:B------:R-:W2:Y:S04]  /*23ec0*/  LDL.LU.64 R56, [R1+0x3f8] ;  /* 0x0003f80001387983 */ /* 0x000ea80000300a00 */
[----:B------:R1:W-:Y:S04]  /*23ed0*/  STL.64 [R1+0x110], R12 ;  /* 0x0001100c01007387 */ /* 0x0003e80000100a00 */
[----:B------:R-:W4:Y:S01]  /*23ee0*/  LDL.LU.64 R54, [R1+0x3e8] ;  /* 0x0003e80001367983 */ /* 0x000f220000300a00 */
[----:B---3--:R-:W-:-:S05]  /*23ef0*/  IMAD.WIDE R2, R251, 0x4, R2 ;  /* 0x00000004fb027825 */ /* 0x008fca00078e0202 */
[----:B------:R3:W-:Y:S04]  /*23f00*/  STL.64 [R1+0x120], R2 ;  /* 0x0001200201007387 */ /* 0x0007e80000100a00 */
[----:B------:R-:W4:Y:S04]  /*23f10*/  LDL.LU.64 R52, [R1+0x3d8] ;  /* 0x0003d80001347983 */ /* 0x000f280000300a00 */
[----:B------:R-:W4:Y:S04]  /*23f20*/  LDL.LU.64 R50, [R1+0x3c8] ;  /* 0x0003c80001327983 */ /* 0x000f280000300a00 */
[----:B------:R-:W4:Y:S04]  /*23f30*/  LDL.LU.64 R22, [R1+0x3b8] ;  /* 0x0003b80001167983 */ /* 0x000f280000300a00 */
[----:B-1----:R-:W4:Y:S01]  /*23f40*/  LDL.LU.64 R12, [R1+0x3a8] ;  /* 0x0003a800010c7983 */ /* 0x002f220000300a00 */
[----:B------:R-:W-:-:S03]  /*23f50*/  IMAD.WIDE R208, R251, 0x4, R208 ;  /* 0x00000004fbd07825 */ /* 0x000fc600078e02d0 */
[----:B------:R-:W4:Y:S04]  /*23f60*/  LDL.LU.64 R48, [R1+0x398] ;  /* 0x0003980001307983 */ /* 0x000f280000300a00 */
[----:B------:R-:W4:Y:S01]  /*23f70*/  LDL.LU.64 R46, [R1+0x388] ;  /* 0x00038800012e7983 */ /* 0x000f220000300a00 */
[----:B------:R-:W-:-:S03]  /*23f80*/  IMAD.WIDE R8, R251, 0x4, R208 ;  /* 0x00000004fb087825 */ /* 0x000fc600078e02d0 */
[----:B---3--:R-:W3:Y:S04]  /*23f90*/  LDL.LU.64 R2, [R1+0x378] ;  /* 0x0003780001027983 */ /* 0x008ee80000300a00 */
[----:B------:R-:W3:Y:S04]  /*23fa0*/  LDL.LU.64 R44, [R1+0x370] ;  /* 0x00037000012c7983 */ /* 0x000ee80000300a00 */
[----:B------:R-:W3:Y:S04]  /*23fb0*/  LDL.LU.64 R42, [R1+0x360] ;  /* 0x00036000012a7983 */ /* 0x000ee80000300a00 */
[----:B------:R-:W3:Y:S04]  /*23fc0*/  LDL.LU.64 R40, [R1+0x350] ;  /* 0x0003500001287983 */ /* 0x000ee80000300a00 */
[----:B------:R-:W-:Y:S04]  /*23fd0*/  STL.64 [R1+0xd40], R8 ;  /* 0x000d400801007387 */ /* 0x000fe80000100a00 */
[----:B------:R1:W-:Y:S04]  /*23fe0*/  STL.64 [R1+0xdb8], R8 ;  /* 0x000db80801007387 */ /* 0x0003e80000100a00 */
[----:B------:R-:W3:Y:S01]  /*23ff0*/  LDL.LU.64 R38, [R1+0x348] ;  /* 0x0003480001267983 */ /* 0x000ee20000300a00 */
[----:B------:R-:W-:-:S04]  /*24000*/  IMAD.WIDE R14, R251, 0x4, R14 ;  /* 0x00000004fb0e7825 */ /* 0x000fc800078e020e */
[C---:B-1----:R-:W-:Y:S01]  /*24010*/  IMAD.WIDE R8, R251.reuse, 0x4, R10 ;  /* 0x00000004fb087825 */ /* 0x042fe200078e020a */
[----:B------:R-:W-:Y:S04]  /*24020*/  STL.64 [R1+0x250], R14 ;  /* 0x0002500e01007387 */ /* 0x000fe80000100a00 */
[----:B------:R-:W3:Y:S04]  /*24030*/  LDL.LU.64 R36, [R1+0x338] ;  /* 0x0003380001247983 */ /* 0x000ee80000300a00 */
[----:B------:R-:W-:Y:S04]  /*24040*/  STL.64 [R1+0x270], R8 ;  /* 0x0002700801007387 */ /* 0x000fe80000100a00 */
[----:B------:R-:W3:Y:S04]  /*24050*/  LDL.LU.64 R34, [R1+0x328] ;  /* 0x0003280001227983 */ /* 0x000ee80000300a00 */
[----:B------:R-:W3:Y:S01]  /*24060*/  LDL.LU.64 R10, [R1+0x318] ;  /* 0x00031800010a7983 */ /* 0x000ee20000300a00 */
[----:B------:R-:W-:-:S03]  /*24070*/  IMAD.WIDE R4, R251, 0x4, R4 ;  /* 0x00000004fb047825 */ /* 0x000fc600078e0204 */
[----:B------:R-:W3:Y:S04]  /*24080*/  LDL.LU.64 R32, [R1+0x308] ;  /* 0x0003080001207983 */ /* 0x000ee80000300a00 */
[----:B------:R-:W3:Y:S04]  /*24090*/  LDL.LU.64 R30, [R1+0x2f0] ;  /* 0x0002f000011e7983 */ /* 0x000ee80000300a00 */
[----:B------:R1:W-:Y:S04]  /*240a0*/  STL.64 [R1+0x300], R4 ;  /* 0x0003000401007387 */ /* 0x0003e80000100a00 */
[----:B------:R-:W3:Y:S04]  /*240b0*/  LDL.LU.64 R28, [R1+0x2e0] ;  /* 0x0002e000011c7983 */ /* 0x000ee80000300a00 */
[----:B------:R-:W3:Y:S04]  /*240c0*/  LDL.LU.64 R26, [R1+0x2d0] ;  /* 0x0002d000011a7983 */ /* 0x000ee80000300a00 */
[----:B------:R-:W3:Y:S04]  /*240d0*/  LDL.LU.64 R24, [R1+0x2b8] ;  /* 0x0002b80001187983 */ /* 0x000ee80000300a00 */
[----:B------:R-:W3:Y:S04]  /*240e0*/  LDL.LU.64 R20, [R1+0x2a0] ;  /* 0x0002a00001147983 */ /* 0x000ee80000300a00 */
[----:B-1----:R-:W3:Y:S04]  /*240f0*/  LDL.LU.64 R4, [R1+0x290] ;  /* 0x0002900001047983 */ /* 0x002ee80000300a00 */
[----:B------:R-:W3:Y:S04]  /*24100*/  LDL.LU.64 R18, [R1+0x280] ;  /* 0x0002800001127983 */ /* 0x000ee80000300a00 */
[----:B------:R-:W3:Y:S04]  /*24110*/  LDL.LU.64 R16, [R1+0x268] ;  /* 0x0002680001107983 */ /* 0x000ee80000300a00 */
[----:B------:R-:W3:Y:S01]  /*24120*/  LDL.LU.64 R14, [R1+0x258] ;  /* 0x00025800010e7983 */ /* 0x000ee20000300a00 */
[----:B--2---:R-:W-:-:S04]  /*24130*/  IMAD.WIDE R56, R251, 0x4, R56 ;  /* 0x00000004fb387825 */ /* 0x004fc800078e0238 */
[C---:B----4-:R-:W-:Y:S01]  /*24140*/  IMAD.WIDE R54, R251.reuse, 0x4, R54 ;  /* 0x00000004fb367825 */ /* 0x050fe200078e0236 */
[----:B------:R-:W-:Y:S04]  /*24150*/  STL.64 [R1+0x3c0], R56 ;  /* 0x0003c03801007387 */ /* 0x000fe80000100a00 */
[----:B------:R-:W-:Y:S01]  /*24160*/  STL.64 [R1+0x448], R54 ;  /* 0x0004483601007387 */ /* 0x000fe20000100a00 */
[----:B------:R-:W-:-:S04]  /*24170*/  IMAD.WIDE R8, R251, 0x4, R52 ;  /* 0x00000004fb087825 */ /* 0x000fc800078e0234 */
[C---:B------:R-:W-:Y:S01]  /*24180*/  IMAD.WIDE R52, R251.reuse, 0x4, R50 ;  /* 0x00000004fb347825 */ /* 0x040fe200078e0232 */
[----:B------:R1:W-:Y:S03]  /*24190*/  STL.64 [R1+0x460], R8 ;  /* 0x0004600801007387 */ /* 0x0003e60000100a00 */
[C---:B------:R-:W-:Y:S01]  /*241a0*/  IMAD.WIDE R50, R251.reuse, 0x4, R22 ;  /* 0x00000004fb327825 */ /* 0x040fe200078e0216 */
[----:B------:R-:W-:Y:S04]  /*241b0*/  STL.64 [R1+0x560], R52 ;  /* 0x0005603401007387 */ /* 0x000fe80000100a00 */
[----:B------:R-:W2:Y:S01]  /*241c0*/  LDL.LU.64 R22, [R1+0x248] ;  /* 0x0002480001167983 */ /* 0x000ea20000300a00 */
[----:B-1----:R-:W-:-:S03]  /*241d0*/  IMAD.WIDE R8, R251, 0x4, R12 ;  /* 0x00000004fb087825 */ /* 0x002fc600078e020c */
[----:B------:R-:W-:Y:S04]  /*241e0*/  STL.64 [R1+0x620], R50 ;  /* 0x0006203201007387 */ /* 0x000fe80000100a00 */
[----:B------:R-:W4:Y:S01]  /*241f0*/  LDL.LU.64 R12, [R1+0x238] ;  /* 0x00023800010c7983 */ /* 0x000f220000300a00 */
[----:B------:R-:W-:-:S03]  /*24200*/  IMAD.WIDE R48, R251, 0x4, R48 ;  /* 0x00000004fb307825 */ /* 0x000fc600078e0230 */
[----:B------:R1:W-:Y:S01]  /*24210*/  STL.64 [R1+0x678], R8 ;  /* 0x0006780801007387 */ /* 0x0003e20000100a00 */
[----:B---3--:R-:W-:-:S04]  /*24220*/  IMAD.WIDE R2, R251, 0x4, R2 ;  /* 0x00000004fb027825 */ /* 0x008fc800078e0202 */
[C---:B------:R-:W-:Y:S01]  /*24230*/  IMAD.WIDE R44, R251.reuse, 0x4, R44 ;  /* 0x00000004fb2c7825 */ /* 0x040fe200078e022c */
[----:B------:R-:W-:Y:S03]  /*24240*/  STL.64 [R1+0x6e0], R48 ;  /* 0x0006e03001007387 */ /* 0x000fe60000100a00 */
[----:B------:R-:W-:-:S04]  /*24250*/  IMAD.WIDE R42, R251, 0x4, R42 ;  /* 0x00000004fb2a7825 */ /* 0x000fc800078e022a */
[----:B-1----:R-:W-:-:S05]  /*24260*/  IMAD.WIDE R8, R251, 0x4, R46 ;  /* 0x00000004fb087825 */ /* 0x002fca00078e022e */
[----:B------:R1:W-:Y:S04]  /*24270*/  STL.64 [R1+0x760], R8 ;  /* 0x0007600801007387 */ /* 0x0003e80000100a00 */
[----:B------:R-:W-:Y:S04]  /*24280*/  STL.64 [R1+0x130], R44 ;  /* 0x0001302c01007387 */ /* 0x000fe80000100a00 */
[----:B------:R-:W-:Y:S01]  /*24290*/  STL.64 [R1+0x820], R2 ;  /* 0x0008200201007387 */ /* 0x000fe20000100a00 */
[----:B-1----:R-:W-:-:S03]  /*242a0*/  IMAD.WIDE R8, R251, 0x4, R40 ;  /* 0x00000004fb087825 */ /* 0x002fc600078e0228 */
[----:B------:R-:W-:Y:S04]  /*242b0*/  STL.64 [R1+0x140], R42 ;  /* 0x0001402a01007387 */ /* 0x000fe80000100a00 */
[----:B------:R1:W-:Y:S01]  /*242c0*/  STL.64 [R1+0xde0], R2 ;  /* 0x000de00201007387 */ /* 0x0003e20000100a00 */
[----:B------:R-:W-:-:S03]  /*242d0*/  IMAD.WIDE R36, R251, 0x4, R36 ;  /* 0x00000004fb247825 */ /* 0x000fc600078e0224 */
[----:B------:R3:W-:Y:S01]  /*242e0*/  STL.64 [R1+0x170], R8 ;  /* 0x0001700801007387 */ /* 0x0007e20000100a00 */
[----:B-1----:R-:W-:-:S04]  /*242f0*/  IMAD.WIDE R2, R251, 0x4, R38 ;  /* 0x00000004fb027825 */ /* 0x002fc800078e0226 */
[C---:B---3--:R-:W-:Y:S01]  /*24300*/  IMAD.WIDE R8, R251.reuse, 0x4, R34 ;  /* 0x00000004fb087825 */ /* 0x048fe200078e0222 */
[----:B------:R1:W-:Y:S04]  /*24310*/  STL.64 [R1+0x1d0], R2 ;  /* 0x0001d00201007387 */ /* 0x0003e80000100a00 */
[----:B------:R-:W-:Y:S01]  /*24320*/  STL.64 [R1+0x288], R36 ;  /* 0x0002882401007387 */ /* 0x000fe20000100a00 */
[----:B------:R-:W-:-:S04]  /*24330*/  IMAD.WIDE R32, R251, 0x4, R32 ;  /* 0x00000004fb207825 */ /* 0x000fc800078e0220 */
[C---:B-1----:R-:W-:Y:S02]  /*24340*/  IMAD.WIDE R2, R251.reuse, 0x4, R10 ;  /* 0x00000004fb027825 */ /* 0x042fe400078e020a */
[----:B------:R-:W3:Y:S04]  /*24350*/  LDL.LU.64 R10, [R1+0x228] ;  /* 0x00022800010a7983 */ /* 0x000ee80000300a00 */
[----:B------:R1:W-:Y:S04]  /*24360*/  STL.64 [R1+0x298], R8 ;  /* 0x0002980801007387 */ /* 0x0003e80000100a00 */
[----:B------:R1:W-:Y:S01]  /*24370*/  STL.64 [R1+0x2f8], R2 ;  /* 0x0002f80201007387 */ /* 0x0003e20000100a00 */
[----:B------:R-:W-:-:S03]  /*24380*/  IMAD.WIDE R26, R251, 0x4, R26 ;  /* 0x00000004fb1a7825 */ /* 0x000fc600078e021a */
[----:B------:R-:W-:Y:S01]  /*24390*/  STL.64 [R1+0x370], R32 ;  /* 0x0003702001007387 */ /* 0x000fe20000100a00 */
[----:B-1----:R-:W-:-:S04]  /*243a0*/  IMAD.WIDE R8, R251, 0x4, R30 ;  /* 0x00000004fb087825 */ /* 0x002fc800078e021e */
[C---:B------:R-:W-:Y:S01]  /*243b0*/  IMAD.WIDE R2, R251.reuse, 0x4, R28 ;  /* 0x00000004fb027825 */ /* 0x040fe200078e021c */
[----:B------:R1:W-:Y:S04]  /*243c0*/  STL.64 [R1+0x488], R8 ;  /* 0x0004880801007387 */ /* 0x0003e80000100a00 */
[----:B------:R1:W-:Y:S01]  /*243d0*/  STL.64 [R1+0x4e0], R2 ;  /* 0x0004e00201007387 */ /* 0x0003e20000100a00 */
[----:B------:R-:W-:-:S03]  /*243e0*/  IMAD.WIDE R18, R251, 0x4, R18 ;  /* 0x00000004fb127825 */ /* 0x000fc600078e0212 */
[----:B------:R-:W-:Y:S01]  /*243f0*/  STL.64 [R1+0x550], R26 ;  /* 0x0005501a01007387 */ /* 0x000fe20000100a00 */
[----:B-1----:R-:W-:-:S04]  /*24400*/  IMAD.WIDE R8, R251, 0x4, R24 ;  /* 0x00000004fb087825 */ /* 0x002fc800078e0218 */
[C---:B------:R-:W-:Y:S01]  /*24410*/  IMAD.WIDE R2, R251.reuse, 0x4, R20 ;  /* 0x00000004fb027825 */ /* 0x040fe200078e0214 */
[----:B------:R1:W-:Y:S04]  /*24420*/  STL.64 [R1+0x610], R8 ;  /* 0x0006100801007387 */ /* 0x0003e80000100a00 */
[----:B------:R1:W-:Y:S04]  /*24430*/  STL.64 [R1+0x688], R2 ;  /* 0x0006880201007387 */ /* 0x0003e80000100a00 */
[----:B------:R1:W-:Y:S02]  /*24440*/  STL.64 [R1+0x750], R18 ;  /* 0x0007501201007387 */ /* 0x0003e40000100a00 */
[----:B-1----:R-:W-:-:S02]  /*24450*/  IMAD.WIDE R8, R251, 0x4, R16 ;  /* 0x00000004fb087825 */ /* 0x002fc400078e0210 */
[----:B------:R-:W3:Y:S02]  /*24460*/  LDL.LU.64 R20, [R1+0x218] ;  /* 0x0002180001147983 */ /* 0x000ee40000300a00 */
[C---:B------:R-:W-:Y:S02]  /*24470*/  IMAD.WIDE R2, R251.reuse, 0x4, R14 ;  /* 0x00000004fb027825 */ /* 0x040fe400078e020e */
[----:B------:R-:W-:Y:S04]  /*24480*/  STL.64 [R1+0x810], R8 ;  /* 0x0008100801007387 */ /* 0x000fe80000100a00 */
[----:B------:R-:W3:Y:S01]  /*24490*/  LDL.LU.64 R18, [R1+0x208] ;  /* 0x0002080001127983 */ /* 0x000ee20000300a00 */
[----:B------:R-:W-:-:S03]  /*244a0*/  IMAD.WIDE R4, R251, 0x4, R4 ;  /* 0x00000004fb047825 */ /* 0x000fc600078e0204 */
[----:B------:R-:W-:Y:S04]  /*244b0*/  STL.64 [R1+0x160], R2 ;  /* 0x0001600201007387 */ /* 0x000fe80000100a00 */
[----:B------:R-:W3:Y:S04]  /*244c0*/  LDL.LU.64 R16, [R1+0x1f8] ;  /* 0x0001f80001107983 */ /* 0x000ee80000300a00 */
[----:B------:R-:W3:Y:S04]  /*244d0*/  LDL.LU.64 R14, [R1+0x1e8] ;  /* 0x0001e800010e7983 */ /* 0x000ee80000300a00 */
[----:B------:R-:W-:Y:S04]  /*244e0*/  STL.64 [R1+0x6d0], R4 ;  /* 0x0006d00401007387 */ /* 0x000fe80000100a00 */
[----:B------:R2:W-:Y:S04]  /*244f0*/  STL.64 [R1+0xde8], R4 ;  /* 0x000de80401007387 */ /* 0x0005e80000100a00 */
[----:B------:R-:W3:Y:S01]  /*24500*/  LDL.LU.64 R60, [R1+0x1d8] ;  /* 0x0001d800013c7983 */ /* 0x000ee20000300a00 */
[----:B--2---:R-:W-:-:S05]  /*24510*/  IMAD.WIDE R4, R251, 0x4, R22 ;  /* 0x00000004fb047825 */ /* 0x004fca00078e0216 */
[----:B------:R-:W-:Y:S01]  /*24520*/  STL.64 [R1+0x180], R4 ;  /* 0x0001800401007387 */ /* 0x000fe20000100a00 */
[----:B----4-:R-:W-:-:S03]  /*24530*/  IMAD.WIDE R2, R251, 0x4, R12 ;  /* 0x00000004fb027825 */ /* 0x010fc600078e020c */
[----:B------:R-:W2:Y:S04]  /*24540*/  LDL.LU.64 R58, [R1+0x1c8] ;  /* 0x0001c800013a7983 */ /* 0x000ea80000300a00 */
[----:B------:R3:W-:Y:S04]  /*24550*/  STL.64 [R1+0x190], R2 ;  /* 0x0001900201007387 */ /* 0x0007e80000100a00 */
[----:B------:R-:W4:Y:S04]  /*24560*/  LDL.LU.64 R56, [R1+0x1b8] ;  /* 0x0001b80001387983 */ /* 0x000f280000300a00 */
        /* <DEDUP_REMOVED lines=10> */
[----:B------:R-:W4:Y:S01]  /*24610*/  LDL.LU.64 R36, [R1+0x108] ;  /* 0x0001080001247983 */ /* 0x000f220000300a00 */
[----:B---3--:R-:W-:-:S05]  /*24620*/  IMAD.WIDE R2, R251, 0x4, R10 ;  /* 0x00000004fb027825 */ /* 0x008fca00078e020a */
        /* <DEDUP_REMOVED lines=9> */
[----:B-1----:R-:W-:-:S05]  /*246c0*/  IMAD.WIDE R2, R251, 0x4, R20 ;  /* 0x00000004fb027825 */ /* 0x002fca00078e0214 */
[----:B------:R1:W-:Y:S01]  /*246d0*/  STL.64 [R1+0x2c8], R2 ;  /* 0x0002c80201007387 */ /* 0x0003e20000100a00 */
[----:B------:R-:W-:-:S05]  /*246e0*/  IMAD.WIDE R8, R251, 0x4, R18 ;  /* 0x00000004fb087825 */ /* 0x000fca00078e0212 */
[----:B------:R1:W-:Y:S01]  /*246f0*/  STL.64 [R1+0x2d8], R8 ;  /* 0x0002d80801007387 */ /* 0x0003e20000100a00 */
[----:B------:R-:W-:-:S03]  /*24700*/  IMAD.WIDE R4, R251, 0x4, R16 ;  /* 0x00000004fb047825 */ /* 0x000fc600078e0210 */
[----:B------:R-:W3:Y:S01]  /*24710*/  LDL.LU.64 R20, [R1+0x70] ;  /* 0x0000700001147983 */ /* 0x000ee20000300a00 */
[----:B-1----:R-:W-:-:S03]  /*24720*/  IMAD.WIDE R2, R251, 0x4, R14 ;  /* 0x00000004fb027825 */ /* 0x002fc600078e020e */
[----:B------:R2:W-:Y:S04]  /*24730*/  STL.64 [R1+0x2f0], R4 ;  /* 0x0002f00401007387 */ /* 0x0005e80000100a00 */
[----:B------:R-:W3:Y:S04]  /*24740*/  LDL.LU.64 R18, [R1+0x60] ;  /* 0x0000600001127983 */ /* 0x000ee80000300a00 */
[----:B------:R4:W-:Y:S04]  /*24750*/  STL.64 [R1+0x350], R2 ;  /* 0x0003500201007387 */ /* 0x0009e80000100a00 */
[----:B------:R-:W3:Y:S01]  /*24760*/  LDL.LU.64 R16, [R1+0x50] ;  /* 0x0000500001107983 */ /* 0x000ee20000300a00 */
[----:B------:R-:W-:-:S03]  /*24770*/  IMAD.WIDE R8, R251, 0x4, R60 ;  /* 0x00000004fb087825 */ /* 0x000fc600078e023c */
[----:B------:R-:W3:Y:S04]  /*24780*/  LDL.LU.64 R14, [R1+0x40] ;  /* 0x00004000010e7983 */ /* 0x000ee80000300a00 */
[----:B------:R1:W-:Y:S01]  /*24790*/  STL.64 [R1+0x4c8], R8 ;  /* 0x0004c80801007387 */ /* 0x0003e20000100a00 */
[----:B--2---:R-:W-:-:S04]  /*247a0*/  IMAD.WIDE R4, R251, 0x4, R58 ;  /* 0x00000004fb047825 */ /* 0x004fc800078e023a */
[C---:B----4-:R-:W-:Y:S01]  /*247b0*/  IMAD.WIDE R2, R251.reuse, 0x4, R56 ;  /* 0x00000004fb027825 */ /* 0x050fe200078e0238 */
[----:B------:R2:W-:Y:S03]  /*247c0*/  STL.64 [R1+0x4d8], R4 ;  /* 0x0004d80401007387 */ /* 0x0005e60000100a00 */
[C---:B-1----:R-:W-:Y:S01]  /*247d0*/  IMAD.WIDE R8, R251.reuse, 0x4, R54 ;  /* 0x00000004fb087825 */ /* 0x042fe200078e0236 */
[----:B------:R1:W-:Y:S04]  /*247e0*/  STL.64 [R1+0x540], R2 ;  /* 0x0005400201007387 */ /* 0x0003e80000100a00 */
[----:B------:R4:W-:Y:S01]  /*247f0*/  STL.64 [R1+0x600], R8 ;  /* 0x0006000801007387 */ /* 0x0009e20000100a00 */
[----:B--2---:R-:W-:-:S04]  /*24800*/  IMAD.WIDE R4, R251, 0x4, R52 ;  /* 0x00000004fb047825 */ /* 0x004fc800078e0234 */
[C---:B-1----:R-:W-:Y:S01]  /*24810*/  IMAD.WIDE R2, R251.reuse, 0x4, R50 ;  /* 0x00000004fb027825 */ /* 0x042fe200078e0232 */
[----:B------:R1:W-:Y:S03]  /*24820*/  STL.64 [R1+0x6c8], R4 ;  /* 0x0006c80401007387 */ /* 0x0003e60000100a00 */
[C---:B----4-:R-:W-:Y:S01]  /*24830*/  IMAD.WIDE R8, R251.reuse, 0x4, R48 ;  /* 0x00000004fb087825 */ /* 0x050fe200078e0230 */
[----:B------:R2:W-:Y:S04]  /*24840*/  STL.64 [R1+0x6d8], R2 ;  /* 0x0006d80201007387 */ /* 0x0005e80000100a00 */
[----:B------:R4:W-:Y:S01]  /*24850*/  STL.64 [R1+0x740], R8 ;  /* 0x0007400801007387 */ /* 0x0009e20000100a00 */
[----:B-1----:R-:W-:-:S04]  /*24860*/  IMAD.WIDE R4, R251, 0x4, R46 ;  /* 0x00000004fb047825 */ /* 0x002fc800078e022e */
[C---:B--2---:R-:W-:Y:S01]  /*24870*/  IMAD.WIDE R2, R251.reuse, 0x4, R44 ;  /* 0x00000004fb027825 */ /* 0x044fe200078e022c */
[----:B------:R-:W-:Y:S03]  /*24880*/  STL.64 [R1+0x800], R4 ;  /* 0x0008000401007387 */ /* 0x000fe60000100a00 */
[C---:B----4-:R-:W-:Y:S01]  /*24890*/  IMAD.WIDE R8, R251.reuse, 0x4, R42 ;  /* 0x00000004fb087825 */ /* 0x050fe200078e022a */
[----:B------:R1:W-:Y:S04]  /*248a0*/  STL.64 [R1+0x150], R2 ;  /* 0x0001500201007387 */ /* 0x0003e80000100a00 */
[----:B------:R-:W-:Y:S01]  /*248b0*/  STL.64 [R1+0x168], R8 ;  /* 0x0001680801007387 */ /* 0x000fe20000100a00 */
[----:B-1----:R-:W-:-:S03]  /*248c0*/  IMAD.WIDE R2, R251, 0x4, R12 ;  /* 0x00000004fb027825 */ /* 0x002fc600078e020c */
[----:B------:R-:W2:Y:S01]  /*248d0*/  LDL.LU.64 R12, [R1+0x30] ;  /* 0x00003000010c7983 */ /* 0x000ea20000300a00 */
[----:B------:R-:W-:-:S05]  /*248e0*/  IMAD.WIDE R4, R251, 0x4, R40 ;  /* 0x00000004fb047825 */ /* 0x000fca00078e0228 */
[----:B------:R1:W-:Y:S04]  /*248f0*/  STL.64 [R1+0x138], R4 ;  /* 0x0001380401007387 */ /* 0x0003e80000100a00 */
[----:B------:R4:W-:Y:S01]  /*24900*/  STL.64 [R1+0x1b0], R2 ;  /* 0x0001b00201007387 */ /* 0x0009e20000100a00 */
[----:B-1----:R-:W-:-:S04]  /*24910*/  IMAD.WIDE R4, R251, 0x4, R38 ;  /* 0x00000004fb047825 */ /* 0x002fc800078e0226 */
[C---:B----4-:R-:W-:Y:S01]  /*24920*/  IMAD.WIDE R2, R251.reuse, 0x4, R36 ;  /* 0x00000004fb027825 */ /* 0x050fe200078e0224 */
[----:B------:R1:W-:Y:S03]  /*24930*/  STL.64 [R1+0x308], R4 ;  /* 0x0003080401007387 */ /* 0x0003e60000100a00 */
[C---:B---3--:R-:W-:Y:S01]  /*24940*/  IMAD.WIDE R8, R251.reuse, 0x4, R34 ;  /* 0x00000004fb087825 */ /* 0x048fe200078e0222 */
        /* <DEDUP_REMOVED lines=12> */
[----:B------:R3:W-:Y:S03]  /*24a10*/  STL.64 [R1+0x5f0], R2 ;  /* 0x0005f00201007387 */ /* 0x0007e60000100a00 */
[C---:B------:R-:W-:Y:S01]  /*24a20*/  IMAD.WIDE R10, R251.reuse, 0x4, R10 ;  /* 0x00000004fb0a7825 */ /* 0x040fe200078e020a */
[----:B------:R4:W-:Y:S03]  /*24a30*/  STL.64 [R1+0x718], R8 ;  /* 0x0007180801007387 */ /* 0x0009e60000100a00 */
[C---:B-1----:R-:W-:Y:S01]  /*24a40*/  IMAD.WIDE R4, R251.reuse, 0x4, R86 ;  /* 0x00000004fb047825 */ /* 0x042fe200078e0256 */
[----:B------:R-:W-:Y:S03]  /*24a50*/  STL.64 [R1+0x708], R10 ;  /* 0x0007080a01007387 */ /* 0x000fe60000100a00 */
[C---:B---3--:R-:W-:Y:S01]  /*24a60*/  IMAD.WIDE R2, R251.reuse, 0x4, R88 ;  /* 0x00000004fb027825 */ /* 0x048fe200078e0258 */
[----:B------:R1:W-:Y:S03]  /*24a70*/  STL.64 [R1+0x738], R4 ;  /* 0x0007380401007387 */ /* 0x0003e60000100a00 */
[C---:B----4-:R-:W-:Y:S01]  /*24a80*/  IMAD.WIDE R8, R251.reuse, 0x4, R20 ;  /* 0x00000004fb087825 */ /* 0x050fe200078e0214 */
[----:B------:R-:W-:Y:S01]  /*24a90*/  STL.64 [R1+0xdf0], R10 ;  /* 0x000df00a01007387 */ /* 0x000fe20000100a00 */
[----:B------:R-:W3:Y:S03]  /*24aa0*/  LDC R21, c[0x0][0x230] ;  /* 0x00008c00ff157b82 */ /* 0x000ee60000000800 */
[----:B------:R4:W-:Y:S01]  /*24ab0*/  STL.64 [R1+0x7f0], R2 ;  /* 0x0007f00201007387 */ /* 0x0009e20000100a00 */
[----:B-1----:R-:W-:-:S03]  /*24ac0*/  IMAD.WIDE R4, R251, 0x4, R18 ;  /* 0x00000004fb047825 */ /* 0x002fc600078e0212 */
[----:B------:R1:W-:Y:S04]  /*24ad0*/  STL.64 [R1+0x148], R8 ;  /* 0x0001480801007387 */ /* 0x0003e80000100a00 */
[----:B------:R1:W-:Y:S01]  /*24ae0*/  STL.64 [R1+0x158], R4 ;  /* 0x0001580401007387 */ /* 0x0003e20000100a00 */
[----:B----4-:R-:W-:-:S04]  /*24af0*/  IMAD.WIDE R2, R251, 0x4, R16 ;  /* 0x00000004fb027825 */ /* 0x010fc800078e0210 */
[C---:B-1----:R-:W-:Y:S01]  /*24b00*/  IMAD.WIDE R8, R251.reuse, 0x4, R14 ;  /* 0x00000004fb087825 */ /* 0x042fe200078e020e */
        /* <DEDUP_REMOVED lines=21> */
[----:B------:R-:W-:Y:S01]  /*24c60*/  STL.64 [R1+0x758], R4 ;  /* 0x0007580401007387 */ /* 0x000fe20000100a00 */
[----:B-1----:R-:W-:-:S04]  /*24c70*/  IMAD.WIDE R2, R251, 0x4, R110 ;  /* 0x00000004fb027825 */ /* 0x002fc800078e026e */
[C---:B---3--:R-:W-:Y:S01]  /*24c80*/  IMAD.WIDE R8, R251.reuse, 0x4, R112 ;  /* 0x00000004fb087825 */ /* 0x048fe200078e0270 */
[----:B------:R1:W-:Y:S04]  /*24c90*/  STL.64 [R1+0x768], R2 ;  /* 0x0007680201007387 */ /* 0x0003e80000100a00 */
[----:B------:R3:W-:Y:S01]  /*24ca0*/  STL.64 [R1+0x7e0], R8 ;  /* 0x0007e00801007387 */ /* 0x0007e20000100a00 */
[----:B-1----:R-:W-:-:S04]  /*24cb0*/  IMAD.WIDE R2, R251, 0x4, R248 ;  /* 0x00000004fb027825 */ /* 0x002fc800078e02f8 */
[----:B---3--:R-:W-:-:S04]  /*24cc0*/  IMAD.WIDE R8, R251, 0x4, R246 ;  /* 0x00000004fb087825 */ /* 0x008fc800078e02f6 */
[----:B--2---:R-:W-:-:S05]  /*24cd0*/  IMAD.WIDE R4, R251, 0x4, R12 ;  /* 0x00000004fb047825 */ /* 0x004fca00078e020c */
[----:B------:R1:W-:Y:S04]  /*24ce0*/  STL.64 [R1+0x188], R4 ;  /* 0x0001880401007387 */ /* 0x0003e80000100a00 */
[----:B------:R2:W-:Y:S04]  /*24cf0*/  STL.64 [R1+0x198], R2 ;  /* 0x0001980201007387 */ /* 0x0005e80000100a00 */
[----:B------:R-:W-:Y:S01]  /*24d00*/  STL.64 [R1+0x1a8], R8 ;  /* 0x0001a80801007387 */ /* 0x000fe20000100a00 */
[----:B-1----:R-:W-:-:S04]  /*24d10*/  IMAD.WIDE R4, R251, 0x4, R6 ;  /* 0x00000004fb047825 */ /* 0x002fc800078e0206 */
[C---:B--2---:R-:W-:Y:S01]  /*24d20*/  IMAD.WIDE R2, R251.reuse, 0x4, R114 ;  /* 0x00000004fb027825 */ /* 0x044fe200078e0272 */
[----:B------:R1:W-:Y:S03]  /*24d30*/  STL.64 [R1+0x1b8], R4 ;  /* 0x0001b80401007387 */ /* 0x0003e60000100a00 */
[C---:B------:R-:W-:Y:S01]  /*24d40*/  IMAD.WIDE R6, R251.reuse, 0x4, R116 ;  /* 0x00000004fb067825 */ /* 0x040fe200078e0274 */
[----:B------:R2:W-:Y:S04]  /*24d50*/  STL.64 [R1+0x388], R2 ;  /* 0x0003880201007387 */ /* 0x0005e80000100a00 */
[----:B------:R3:W-:Y:S01]  /*24d60*/  STL.64 [R1+0x398], R6 ;  /* 0x0003980601007387 */ /* 0x0007e20000100a00 */
[----:B-1----:R-:W-:-:S04]  /*24d70*/  IMAD.WIDE R4, R251, 0x4, R118 ;  /* 0x00000004fb047825 */ /* 0x002fc800078e0276 */
[C---:B--2---:R-:W-:Y:S01]  /*24d80*/  IMAD.WIDE R2, R251.reuse, 0x4, R120 ;  /* 0x00000004fb027825 */ /* 0x044fe200078e0278 */
[----:B------:R1:W-:Y:S03]  /*24d90*/  STL.64 [R1+0x3a8], R4 ;  /* 0x0003a80401007387 */ /* 0x0003e60000100a00 */
[C---:B---3--:R-:W-:Y:S01]  /*24da0*/  IMAD.WIDE R6, R251.reuse, 0x4, R122 ;  /* 0x00000004fb067825 */ /* 0x048fe200078e027a */
        /* <DEDUP_REMOVED lines=50> */
[----:B-1----:R-:W-:-:S03]  /*250d0*/  IMAD.WIDE R4, R251, 0x4, R162 ;  /* 0x00000004fb047825 */ /* 0x002fc600078e02a2 */
[----:B------:R-:W4:Y:S01]  /*250e0*/  LDL.LU.64 R18, [R1+0xb58] ;  /* 0x000b580001127983 */ /* 0x000f220000300a00 */
[----:B--2---:R-:W-:-:S03]  /*250f0*/  IMAD.WIDE R2, R251, 0x4, R166 ;  /* 0x00000004fb027825 */ /* 0x004fc600078e02a6 */
[----:B------:R1:W-:Y:S04]  /*25100*/  STL.64 [R1+0x218], R4 ;  /* 0x0002180401007387 */ /* 0x0003e80000100a00 */
[----:B------:R-:W2:Y:S01]  /*25110*/  LDL.LU.64 R246, [R1+0xb50] ;  /* 0x000b500001f67983 */ /* 0x000ea20000300a00 */
[----:B---3--:R-:W-:-:S03]  /*25120*/  IMAD.WIDE R6, R251, 0x4, R178 ;  /* 0x00000004fb067825 */ /* 0x008fc600078e02b2 */
[----:B------:R3:W-:Y:S01]  /*25130*/  STL.64 [R1+0x228], R2 ;  /* 0x0002280201007387 */ /* 0x0007e20000100a00 */
[----:B-1----:R-:W-:-:S03]  /*25140*/  IMAD.WIDE R4, R251, 0x4, R170 ;  /* 0x00000004fb047825 */ /* 0x002fc600078e02aa */
[----:B------:R-:W4:Y:S04]  /*25150*/  LDL.LU.64 R16, [R1+0xb48] ;  /* 0x000b480001107983 */ /* 0x000f280000300a00 */
[----:B------:R-:W2:Y:S01]  /*25160*/  LDL.LU.64 R248, [R1+0x8a8] ;  /* 0x0008a80001f87983 */ /* 0x000ea20000300a00 */
[----:B---3--:R-:W-:-:S03]  /*25170*/  IMAD.WIDE R2, R251, 0x4, R174 ;  /* 0x00000004fb027825 */ /* 0x008fc600078e02ae */
[----:B------:R1:W-:Y:S04]  /*25180*/  STL.64 [R1+0x238], R4 ;  /* 0x0002380401007387 */ /* 0x0003e80000100a00 */
[----:B------:R3:W-:Y:S04]  /*25190*/  STL.64 [R1+0x408], R2 ;  /* 0x0004080201007387 */ /* 0x0007e80000100a00 */
[----:B------:R3:W-:Y:S01]  /*251a0*/  STL.64 [R1+0x420], R6 ;  /* 0x0004200601007387 */ /* 0x0007e20000100a00 */
[----:B-1----:R-:W-:-:S04]  /*251b0*/  IMAD.WIDE R4, R251, 0x4, R182 ;  /* 0x00000004fb047825 */ /* 0x002fc800078e02b6 */
[C---:B---3--:R-:W-:Y:S01]  /*251c0*/  IMAD.WIDE R2, R251.reuse, 0x4, R186 ;  /* 0x00000004fb027825 */ /* 0x048fe200078e02ba */
[----:B------:R1:W-:Y:S03]  /*251d0*/  STL.64 [R1+0x428], R4 ;  /* 0x0004280401007387 */ /* 0x0003e60000100a00 */
[C---:B------:R-:W-:Y:S01]  /*251e0*/  IMAD.WIDE R6, R251.reuse, 0x4, R190 ;  /* 0x00000004fb067825 */ /* 0x040fe200078e02be */
[----:B------:R3:W-:Y:S04]  /*251f0*/  STL.64 [R1+0x438], R2 ;  /* 0x0004380201007387 */ /* 0x0007e80000100a00 */
[----:B------:R-:W-:Y:S04]  /*25200*/  STL.64 [R1+0x608], R6 ;  /* 0x0006080601007387 */ /* 0x000fe80000100a00 */
[----:B------:R-:W2:Y:S01]  /*25210*/  LDL.LU.64 R14, [R1+0x8a0] ;  /* 0x0008a000010e7983 */ /* 0x000ea20000300a00 */
[----:B-1----:R-:W-:-:S04]  /*25220*/  IMAD.WIDE R4, R251, 0x4, R194 ;  /* 0x00000004fb047825 */ /* 0x002fc800078e02c2 */
[----:B------:R-:W-:-:S04]  /*25230*/  IMAD.WIDE R212, R251, 0x4, R212 ;  /* 0x00000004fbd47825 */ /* 0x000fc800078e02d4 */
[C---:B---3--:R-:W-:Y:S01]  /*25240*/  IMAD.WIDE R2, R251.reuse, 0x4, R198 ;  /* 0x00000004fb027825 */ /* 0x048fe200078e02c6 */
[----:B------:R-:W-:Y:S03]  /*25250*/  STL.64 [R1+0x618], R4 ;  /* 0x0006180401007387 */ /* 0x000fe60000100a00 */
[C---:B------:R-:W-:Y:S01]  /*25260*/  IMAD.WIDE R210, R251.reuse, 0x4, R210 ;  /* 0x00000004fbd27825 */ /* 0x040fe200078e02d2 */
[----:B------:R1:W-:Y:S03]  /*25270*/  STL.64 [R1+0x628], R2 ;  /* 0x0006280201007387 */ /* 0x0003e60000100a00 */
[C---:B------:R-:W-:Y:S01]  /*25280*/  IMAD.WIDE R214, R251.reuse, 0x4, R214 ;  /* 0x00000004fbd67825 */ /* 0x040fe200078e02d6 */
[----:B------:R-:W3:Y:S03]  /*25290*/  LDL.LU.64 R12, [R1+0x898] ;  /* 0x00089800010c7983 */ /* 0x000ee60000300a00 */
[C---:B------:R-:W-:Y:S01]  /*252a0*/  IMAD.WIDE R216, R251.reuse, 0x4, R216 ;  /* 0x00000004fbd87825 */ /* 0x040fe200078e02d8 */
[----:B------:R-:W-:Y:S03]  /*252b0*/  LDGSTS.E [R244+0x7400c], desc[UR8][R210.64], !P3 ;  /* 0x7400c000d2f47fae */ /* 0x000fe6000d921848 */
[C---:B------:R-:W-:Y:S01]  /*252c0*/  IMAD.WIDE R218, R251.reuse, 0x4, R218 ;  /* 0x00000004fbda7825 */ /* 0x040fe200078e02da */
[----:B------:R-:W-:Y:S03]  /*252d0*/  LDGSTS.E [R244+0x78000], desc[UR8][R202.64], !P0 ;  /* 0x78000000caf47fae */ /* 0x000fe6000c121848 */
[C---:B-1----:R-:W-:Y:S01]  /*252e0*/  IMAD.WIDE R2, R251.reuse, 0x4, R212 ;  /* 0x00000004fb027825 */ /* 0x042fe200078e02d4 */
[----:B------:R-:W-:Y:S03]  /*252f0*/  LDGSTS.E [R244+0x7c000], desc[UR8][R212.64], !P0 ;  /* 0x7c000000d4f47fae */ /* 0x000fe6000c121848 */
[C---:B------:R-:W-:Y:S01]  /*25300*/  IMAD.WIDE R8, R251.reuse, 0x4, R210 ;  /* 0x00000004fb087825 */ /* 0x040fe200078e02d2 */
[----:B------:R1:W-:Y:S03]  /*25310*/  STL.64 [R1+0x808], R2 ;  /* 0x0008080201007387 */ /* 0x0003e60000100a00 */
[C---:B------:R-:W-:Y:S01]  /*25320*/  IMAD.WIDE R4, R251.reuse, 0x4, R214 ;  /* 0x00000004fb047825 */ /* 0x040fe200078e02d6 */
[----:B------:R-:W-:Y:S03]  /*25330*/  LDGSTS.E [R244+0x78004], desc[UR8][R204.64], !P2 ;  /* 0x78004000ccf47fae */ /* 0x000fe6000d121848 */
[----:B------:R-:W-:-:S04]  /*25340*/  IMAD.WIDE R6, R251, 0x4, R218 ;  /* 0x00000004fb067825 */ /* 0x000fc800078e02da */
[----:B-1----:R-:W-:Y:S01]  /*25350*/  IMAD.WIDE R2, R251, 0x4, R216 ;  /* 0x00000004fb027825 */ /* 0x002fe200078e02d8 */
[----:B------:R-:W-:Y:S01]  /*25360*/  STL.64 [R1+0x638], R8 ;  /* 0x0006380801007387 */ /* 0x000fe20000100a00 */
[----:B------:R-:W1:Y:S03]  /*25370*/  LDC R251, c[0x0][0x230] ;  /* 0x00008c00fffb7b82 */ /* 0x000e660000000800 */
[----:B------:R-:W-:Y:S04]  /*25380*/  STL.64 [R1+0x818], R4 ;  /* 0x0008180401007387 */ /* 0x000fe80000100a00 */
[----:B------:R-:W-:Y:S04]  /*25390*/  STL.64 [R1+0xdf8], R8 ;  /* 0x000df80801007387 */ /* 0x000fe80000100a00 */
[----:B------:R4:W-:Y:S04]  /*253a0*/  STL.64 [R1+0x828], R2 ;  /* 0x0008280201007387 */ /* 0x0009e80000100a00 */
[----:B------:R-:W-:Y:S01]  /*253b0*/  STL.64 [R1+0xe30], R244 ;  /* 0x000e30f401007387 */ /* 0x000fe20000100a00 */
[----:B------:R-:W-:-:S03]  /*253c0*/  VIADD R21, R21, 0xfffffdff ;  /* 0xfffffdff15157836 */ /* 0x000fc60000000000 */
[----:B------:R-:W-:Y:S04]  /*253d0*/  LDGSTS.E [R244+0x7c004], desc[UR8][R214.64], !P2 ;  /* 0x7c004000d6f47fae */ /* 0x000fe8000d121848 */
[----:B------:R-:W-:Y:S04]  /*253e0*/  LDGSTS.E [R244+0x78008], desc[UR8][R206.64], !P5 ;  /* 0x78008000cef47fae */ /* 0x000fe8000e921848 */
[----:B-1----:R-:W-:Y:S04]  /*253f0*/  STL.64 [R1+0xe18], R250 ;  /* 0x000e18fa01007387 */ /* 0x002fe80000100a00 */
[----:B------:R-:W-:Y:S04]  /*25400*/  STL.64 [R1+0x838], R6 ;  /* 0x0008380601007387 */ /* 0x000fe80000100a00 */
[----:B------:R-:W-:Y:S04]  /*25410*/  STL.64 [R1+0xe00], R6 ;  /* 0x000e000601007387 */ /* 0x000fe80000100a00 */
[----:B------:R-:W3:Y:S04]  /*25420*/  LDL.LU.64 R228, [R1+0x890] ;  /* 0x0008900001e47983 */ /* 0x000ee80000300a00 */
[----:B------:R-:W-:Y:S01]  /*25430*/  LDGSTS.E [R244+0x7c008], desc[UR8][R216.64], !P5 ;  /* 0x7c008000d8f47fae */ /* 0x000fe2000e921848 */
[----:B----4-:R-:W-:-:S03]  /*25440*/  IMAD.WIDE R2, R252, 0x4, R16 ;  /* 0x00000004fc027825 */ /* 0x010fc600078e0210 */
[----:B------:R-:W-:Y:S04]  /*25450*/  LDGSTS.E [R244+0x7800c], desc[UR8][R208.64], !P6 ;  /* 0x7800c000d0f47fae */ /* 0x000fe8000f121848 */
[----:B------:R2:W-:Y:S04]  /*25460*/  STL.64 [R1+0x50], R2 ;  /* 0x0000500201007387 */ /* 0x0005e80000100a00 */
[----:B------:R-:W4:Y:S04]  /*25470*/  LDL.LU.64 R232, [R1+0x888] ;  /* 0x0008880001e87983 */ /* 0x000f280000300a00 */
[----:B------:R-:W4:Y:S04]  /*25480*/  LDL.LU.64 R236, [R1+0xb70] ;  /* 0x000b700001ec7983 */ /* 0x000f280000300a00 */
[----:B------:R-:W4:Y:S04]  /*25490*/  LDL.LU.64 R240, [R1+0xb68] ;  /* 0x000b680001f07983 */ /* 0x000f280000300a00 */
[----:B------:R-:W4:Y:S04]  /*254a0*/  LDL.LU.64 R60, [R1+0xb60] ;  /* 0x000b6000013c7983 */ /* 0x000f280000300a00 */
[----:B------:R-:W4:Y:S04]  /*254b0*/  LDL.LU.64 R58, [R1+0x8d0] ;  /* 0x0008d000013a7983 */ /* 0x000f280000300a00 */
[----:B------:R-:W4:Y:S04]  /*254c0*/  LDL.LU.64 R56, [R1+0x8c8] ;  /* 0x0008c80001387983 */ /* 0x000f280000300a00 */
[----:B------:R-:W4:Y:S01]  /*254d0*/  LDL.LU.64 R54, [R1+0x8c0] ;  /* 0x0008c00001367983 */ /* 0x000f220000300a00 */
[----:B--2---:R-:W-:-:S03]  /*254e0*/  IMAD.WIDE R2, R252, 0x4, R14 ;  /* 0x00000004fc027825 */ /* 0x004fc600078e020e */
[----:B------:R-:W2:Y:S04]  /*254f0*/  LDL.LU.64 R52, [R1+0x8b8] ;  /* 0x0008b80001347983 */ /* 0x000ea80000300a00 */
[----:B------:R-:W2:Y:S04]  /*25500*/  LDL.LU.64 R50, [R1+0x8b0] ;  /* 0x0008b00001327983 */ /* 0x000ea80000300a00 */
[----:B------:R4:W-:Y:S04]  /*25510*/  STL.64 [R1+0x40], R2 ;  /* 0x0000400201007387 */ /* 0x0009e80000100a00 */
[----:B------:R-:W2:Y:S04]  /*25520*/  LDL.LU.64 R48, [R1+0xb88] ;  /* 0x000b880001307983 */ /* 0x000ea80000300a00 */
[----:B------:R-:W2:Y:S04]  /*25530*/  LDL.LU.64 R46, [R1+0xb80] ;  /* 0x000b8000012e7983 */ /* 0x000ea80000300a00 */
[----:B------:R-:W2:Y:S04]  /*25540*/  LDL.LU.64 R44, [R1+0xb78] ;  /* 0x000b7800012c7983 */ /* 0x000ea80000300a00 */
[----:B------:R-:W2:Y:S04]  /*25550*/  LDL.LU.64 R42, [R1+0x8f8] ;  /* 0x0008f800012a7983 */ /* 0x000ea80000300a00 */
[----:B------:R-:W2:Y:S04]  /*25560*/  LDL.LU.64 R40, [R1+0x8f0] ;  /* 0x0008f00001287983 */ /* 0x000ea80000300a00 */
[----:B------:R-:W2:Y:S04]  /*25570*/  LDL.LU.64 R38, [R1+0x8e8] ;  /* 0x0008e80001267983 */ /* 0x000ea80000300a00 */
[----:B------:R-:W2:Y:S01]  /*25580*/  LDL.LU.64 R36, [R1+0x8e0] ;  /* 0x0008e00001247983 */ /* 0x000ea20000300a00 */
[----:B---3--:R-:W-:-:S03]  /*25590*/  IMAD.WIDE R250, R252, 0x4, R12 ;  /* 0x00000004fcfa7825 */ /* 0x008fc600078e020c */
[----:B------:R-:W3:Y:S01]  /*255a0*/  LDL.LU.64 R12, [R1+0x8d8] ;  /* 0x0008d800010c7983 */ /* 0x000ee20000300a00 */
[----:B------:R-:W-:-:S03]  /*255b0*/  ISETP.GE.U32.AND P0, PT, R21, 0x7ffffd80, PT ;  /* 0x7ffffd801500780c */ /* 0x000fc60003f06070 */
[----:B------:R1:W-:Y:S04]  /*255c0*/  LDGSTS.E [R244+0x7c00c], desc[UR8][R218.64], !P6 ;  /* 0x7c00c000daf47fae */ /* 0x0003e8000f121848 */
[----:B------:R-:W3:Y:S04]  /*255d0*/  LDL.LU.64 R14, [R1+0xba0] ;  /* 0x000ba000010e7983 */ /* 0x000ee80000300a00 */
[----:B------:R-:W3:Y:S01]  /*255e0*/  LDL.LU.64 R16, [R1+0xb98] ;  /* 0x000b980001107983 */ /* 0x000ee20000300a00 */
[----:B-1----:R-:W-:-:S03]  /*255f0*/  IMAD.WIDE R244, R252, 0x4, R18 ;  /* 0x00000004fcf47825 */ /* 0x002fc600078e0212 */
[----:B------:R-:W0:Y:S04]  /*25600*/  LDGDEPBAR ;  /* 0x00000000000079af */ /* 0x000e280000000000 */
        /* <DEDUP_REMOVED lines=8> */
[----:B------:R-:W3:Y:S04]  /*25690*/  LDL.LU.64 R32, [R1+0xbb0] ;  /* 0x000bb00001207983 */ /* 0x000ee80000300a00 */
[----:B------:R-:W3:Y:S04]  /*256a0*/  LDL.LU.64 R34, [R1+0xba8] ;  /* 0x000ba80001227983 */ /* 0x000ee80000300a00 */
[----:B------:R-:W-:Y:S04]  /*256b0*/  STL.64 [R1+0x30], R4 ;  /* 0x0000300401007387 */ /* 0x000fe80000100a00 */
[----:B------:R-:W-:Y:S01]  /*256c0*/  LDGSTS.E [R242+-0x10000], desc[UR8][R244.64], P1 ;  /* 0xf0000000f4f27fae */ /* 0x000fe20008921848 */
[----:B----4-:R-:W-:-:S04]  /*256d0*/  IMAD.WIDE R2, R252, 0x4, R232 ;  /* 0x00000004fc027825 */ /* 0x010fc800078e02e8 */
[C---:B------:R-:W-:Y:S01]  /*256e0*/  IMAD.WIDE R6, R252.reuse, 0x4, R236 ;  /* 0x00000004fc067825 */ /* 0x040fe200078e02ec */
[----:B------:R1:W-:Y:S03]  /*256f0*/  STL.64 [R1+0x28], R2 ;  /* 0x0000280201007387 */ /* 0x0003e60000100a00 */
[C---:B------:R-:W-:Y:S01]  /*25700*/  IMAD.WIDE R8, R252.reuse, 0x4, R240 ;  /* 0x00000004fc087825 */ /* 0x040fe200078e02f0 */
[----:B------:R-:W-:Y:S03]  /*25710*/  LDGSTS.E [R242+-0xfc00], desc[UR8][R6.64], P1 ;  /* 0xf040000006f27fae */ /* 0x000fe60008921848 */
[----:B--2---:R-:W-:-:S04]  /*25720*/  IMAD.WIDE R238, R252, 0x4, R52 ;  /* 0x00000004fcee7825 */ /* 0x004fc800078e0234 */
[C---:B------:R-:W-:Y:S01]  /*25730*/  IMAD.WIDE R236, R252.reuse, 0x4, R50 ;  /* 0x00000004fcec7825 */ /* 0x040fe200078e0232 */
[----:B------:R-:W-:Y:S04]  /*25740*/  STL.64 [R1+0xe10], R238 ;  /* 0x000e10ee01007387 */ /* 0x000fe80000100a00 */
[----:B------:R2:W-:Y:S01]  /*25750*/  STL.64 [R1+0xe08], R236 ;  /* 0x000e08ec01007387 */ /* 0x0005e20000100a00 */
[----:B------:R-:W-:-:S04]  /*25760*/  IMAD.WIDE R234, R252, 0x4, R48 ;  /* 0x00000004fcea7825 */ /* 0x000fc800078e0230 */
[C---:B------:R-:W-:Y:S01]  /*25770*/  IMAD.WIDE R232, R252.reuse, 0x4, R46 ;  /* 0x00000004fce87825 */ /* 0x040fe200078e022e */
[----:B------:R-:W-:Y:S03]  /*25780*/  LDGSTS.E [R242+-0xf800], desc[UR8][R234.64], P1 ;  /* 0xf0800000eaf27fae */ /* 0x000fe60008921848 */
[----:B------:R-:W-:-:S04]  /*25790*/  IMAD.WIDE R230, R252, 0x4, R44 ;  /* 0x00000004fce67825 */ /* 0x000fc800078e022c */
[----:B------:R-:W-:-:S04]  /*257a0*/  IMAD.WIDE R228, R252, 0x4, R42 ;  /* 0x00000004fce47825 */ /* 0x000fc800078e022a */
[----:B------:R-:W-:-:S04]  /*257b0*/  IMAD.WIDE R226, R252, 0x4, R40 ;  /* 0x00000004fce27825 */ /* 0x000fc800078e0228 */
[----:B------:R-:W-:-:S04]  /*257c0*/  IMAD.WIDE R224, R252, 0x4, R38 ;  /* 0x00000004fce07825 */ /* 0x000fc800078e0226 */
[C---:B------:R-:W-:Y:S02]  /*257d0*/  IMAD.WIDE R222, R252.reuse, 0x4, R36 ;  /* 0x00000004fcde7825 */ /* 0x040fe400078e0224 */
[----:B------:R-:W4:Y:S04]  /*257e0*/  LDL.LU.64 R36, [R1+0x948] ;  /* 0x0009480001247983 */ /* 0x000f280000300a00 */
[----:B------:R-:W4:Y:S04]  /*257f0*/  LDL.LU.64 R38, [R1+0x940] ;  /* 0x0009400001267983 */ /* 0x000f280000300a00 */
[----:B------:R-:W4:Y:S04]  /*25800*/  LDL.LU.64 R40, [R1+0x938] ;  /* 0x0009380001287983 */ /* 0x000f280000300a00 */
[----:B------:R-:W4:Y:S04]  /*25810*/  LDL.LU.64 R42, [R1+0x930] ;  /* 0x00093000012a7983 */ /* 0x000f280000300a00 */
[----:B------:R-:W4:Y:S01]  /*25820*/  LDL.LU.64 R44, [R1+0x928] ;  /* 0x00092800012c7983 */ /* 0x000f220000300a00 */
[----:B------:R-:W-:-:S03]  /*25830*/  IMAD.WIDE R240, R252, 0x4, R54 ;  /* 0x00000004fcf07825 */ /* 0x000fc600078e0236 */
[----:B------:R-:W4:Y:S01]  /*25840*/  LDL.LU.64 R46, [R1+0xbd0] ;  /* 0x000bd000012e7983 */ /* 0x000f220000300a00 */
[----:B-1----:R-:W-:-:S03]  /*25850*/  IMAD.WIDE R2, R252, 0x4, R56 ;  /* 0x00000004fc027825 */ /* 0x002fc600078e0238 */
[----:B------:R-:W4:Y:S01]  /*25860*/  LDL.LU.64 R48, [R1+0xbc8] ;  /* 0x000bc80001307983 */ /* 0x000f220000300a00 */
[----:B------:R-:W-:-:S03]  /*25870*/  IMAD.WIDE R4, R252, 0x4, R58 ;  /* 0x00000004fc047825 */ /* 0x000fc600078e023a */
[----:B------:R-:W4:Y:S01]  /*25880*/  LDL.LU.64 R50, [R1+0xbc0] ;  /* 0x000bc00001327983 */ /* 0x000f220000300a00 */
[----:B------:R-:W-:-:S03]  /*25890*/  IMAD.WIDE R10, R252, 0x4, R60 ;  /* 0x00000004fc0a7825 */ /* 0x000fc600078e023c */
        /* <DEDUP_REMOVED lines=17> */
[----:B------:R-:W2:Y:S04]  /*259b0*/  LDL.LU.64 R180, [R1+0x9b8] ;  /* 0x0009b80001b47983 */ /* 0x000ea80000300a00 */
[----:B------:R-:W3:Y:S04]  /*259c0*/  LDL.LU.64 R176, [R1+0x9b0] ;  /* 0x0009b00001b07983 */ /* 0x000ee80000300a00 */
        /* <DEDUP_REMOVED lines=30> */
[----:B------:R-:W2:Y:S01]  /*25bb0*/  LDL.LU.64 R180, [R1+0xa78] ;  /* 0x000a780001b47983 */ /* 0x000ea20000300a00 */
        /* <DEDUP_REMOVED lines=8> */
[----:B------:R-:W-:-:S03]  /*25c40*/  IMAD.WIDE R96, R252, 0x4, R220 ;  /* 0x00000004fc607825 */ /* 0x000fc600078e02dc */
[----:B------:R-:W4:Y:S04]  /*25c50*/  LDL.LU.64 R220, [R1+0xc58] ;  /* 0x000c580001dc7983 */ /* 0x000f280000300a00 */
[----:B------:R-:W4:Y:S04]  /*25c60*/  LDL.LU.64 R160, [R1+0xc50] ;  /* 0x000c500001a07983 */ /* 0x000f280000300a00 */
[----:B------:R-:W4:Y:S01]  /*25c70*/  LDL.LU.64 R162, [R1+0xab0] ;  /* 0x000ab00001a27983 */ /* 0x000f220000300a00 */
        /* <DEDUP_REMOVED lines=10> */
[----:B--2---:R-:W-:-:S04]  /*25d20*/  IMAD.WIDE R148, R252, 0x4, R180 ;  /* 0x00000004fc947825 */ /* 0x004fc800078e02b4 */
[----:B---3--:R-:W-:-:S04]  /*25d30*/  IMAD.WIDE R150, R252, 0x4, R176 ;  /* 0x00000004fc967825 */ /* 0x008fc800078e02b0 */
[----:B----4-:R-:W-:-:S04]  /*25d40*/  IMAD.WIDE R152, R252, 0x4, R172 ;  /* 0x00000004fc987825 */ /* 0x010fc800078e02ac */
[----:B------:R-:W-:-:S04]  /*25d50*/  IMAD.WIDE R154, R252, 0x4, R168 ;  /* 0x00000004fc9a7825 */ /* 0x000fc800078e02a8 */
[C---:B------:R-:W-:Y:S02]  /*25d60*/  IMAD.WIDE R156, R252.reuse, 0x4, R164 ;  /* 0x00000004fc9c7825 */ /* 0x040fe400078e02a4 */
[----:B------:R-:W2:Y:S04]  /*25d70*/  LDL.LU.64 R164, [R1+0xaa8] ;  /* 0x000aa80001a47983 */ /* 0x000ea80000300a00 */
[----:B------:R-:W3:Y:S04]  /*25d80*/  LDL.LU.64 R166, [R1+0xaa0] ;  /* 0x000aa00001a67983 */ /* 0x000ee80000300a00 */
        /* <DEDUP_REMOVED lines=22> */
[----:B------:R-:W-:-:S03]  /*25ef0*/  IMAD.WIDE R158, R252, 0x4, R220 ;  /* 0x00000004fc9e7825 */ /* 0x000fc600078e02dc */
[----:B------:R-:W4:Y:S04]  /*25f00*/  LDL.LU.64 R212, [R1+0xb38] ;  /* 0x000b380001d47983 */ /* 0x000f280000300a00 */
[----:B------:R-:W4:Y:S04]  /*25f10*/  LDL.LU.64 R214, [R1+0xb30] ;  /* 0x000b300001d67983 */ /* 0x000f280000300a00 */
[----:B------:R-:W4:Y:S04]  /*25f20*/  LDL.LU.64 R216, [R1+0xb28] ;  /* 0x000b280001d87983 */ /* 0x000f280000300a00 */
[----:B------:R-:W4:Y:S04]  /*25f30*/  LDL.LU.64 R218, [R1+0xb20] ;  /* 0x000b200001da7983 */ /* 0x000f280000300a00 */
[----:B------:R-:W4:Y:S04]  /*25f40*/  LDL.LU.64 R220, [R1+0xb18] ;  /* 0x000b180001dc7983 */ /* 0x000f280000300a00 */
[----:B------:R-:W4:Y:S01]  /*25f50*/  LDL.LU.64 R244, [R1+0xe30] ;  /* 0x000e300001f47983 */ /* 0x000f220000300a00 */
[----:B------:R-:W-:-:S03]  /*25f60*/  IMAD.WIDE R14, R252, 0x4, R14 ;  /* 0x00000004fc0e7825 */ /* 0x000fc600078e020e */
[----:B------:R-:W4:Y:S01]  /*25f70*/  LDL.LU.64 R238, [R1+0x50] ;  /* 0x0000500001ee7983 */ /* 0x000f220000300a00 */
[----:B------:R-:W-:-:S03]  /*25f80*/  IMAD.WIDE R30, R252, 0x4, R30 ;  /* 0x00000004fc1e7825 */ /* 0x000fc600078e021e */
[----:B------:R-:W-:Y:S01]  /*25f90*/  LDGSTS.E [R242+-0xf400], desc[UR8][R14.64], P1 ;  /* 0xf0c000000ef27fae */ /* 0x000fe20008921848 */
        /* <DEDUP_REMOVED lines=11> */
[----:B------:R-:W-:Y:S04]  /*26050*/  LDGSTS.E [R242+-0xdc00], desc[UR8][R110.64], P1 ;  /* 0xf24000006ef27fae */ /* 0x000fe80008921848 */
[----:B------:R-:W-:Y:S04]  /*26060*/  LDGSTS.E [R242+-0xd800], desc[UR8][R126.64], P1 ;  /* 0xf28000007ef27fae */ /* 0x000fe80008921848 */
[----:B------:R-:W-:Y:S04]  /*26070*/  LDGSTS.E [R242+-0xd400], desc[UR8][R142.64], P1 ;  /* 0xf2c000008ef27fae */ /* 0x000fe80008921848 */
[----:B------:R-:W-:Y:S04]  /*26080*/  LDGSTS.E [R242+-0xd000], desc[UR8][R158.64], P1 ;  /* 0xf30000009ef27fae */ /* 0x000fe80008921848 */
[----:B------:R1:W-:Y:S02]  /*26090*/  STL.64 [R1+0x840], R236 ;  /* 0x000840ec01007387 */ /* 0x0003e40000100a00 */
[----:B-1----:R-:W-:-:S04]  /*260a0*/  IMAD.WIDE R236, R252, 0x4, R246 ;  /* 0x00000004fcec7825 */ /* 0x002fc800078e02f6 */
[----:B--2---:R-:W-:-:S05]  /*260b0*/  IMAD.WIDE R174, R252, 0x4, R174 ;  /* 0x00000004fcae7825 */ /* 0x004fca00078e02ae */
[----:B------:R-:W-:Y:S01]  /*260c0*/  LDGSTS.E [R242+-0xcc00], desc[UR8][R174.64], P1 ;  /* 0xf3400000aef27fae */ /* 0x000fe20008921848 */
[----:B---3--:R-:W-:-:S05]  /*260d0*/  IMAD.WIDE R190, R252, 0x4, R190 ;  /* 0x00000004fcbe7825 */ /* 0x008fca00078e02be */
[----:B------:R-:W-:Y:S01]  /*260e0*/  LDGSTS.E [R242+-0xc800], desc[UR8][R190.64], P1 ;  /* 0xf3800000bef27fae */ /* 0x000fe20008921848 */
[----:B----4-:R-:W-:-:S05]  /*260f0*/  IMAD.WIDE R206, R252, 0x4, R206 ;  /* 0x00000004fcce7825 */ /* 0x010fca00078e02ce */
[----:B------:R-:W-:Y:S04]  /*26100*/  LDGSTS.E [R242+-0xc400], desc[UR8][R206.64], P1 ;  /* 0xf3c00000cef27fae */ /* 0x000fe80008921848 */
[----:B------:R-:W-:Y:S01]  /*26110*/  LDGSTS.E [R245+-0xff80], desc[UR8][R246.64], P1 ;  /* 0xf0080000f6f57fae */ /* 0x000fe20008921848 */
[----:B------:R-:W-:-:S03]  /*26120*/  IMAD.WIDE R16, R252, 0x4, R16 ;  /* 0x00000004fc107825 */ /* 0x000fc600078e0210 */
[----:B------:R-:W-:Y:S01]  /*26130*/  LDGSTS.E [R245+-0xfb80], desc[UR8][R8.64], P1 ;  /* 0xf048000008f57fae */ /* 0x000fe20008921848 */
[----:B------:R-:W-:-:S03]  /*26140*/  IMAD.WIDE R32, R252, 0x4, R32 ;  /* 0x00000004fc207825 */ /* 0x000fc600078e0220 */
[----:B------:R-:W-:Y:S04]  /*26150*/  LDGSTS.E [R245+-0xf780], desc[UR8][R232.64], P1 ;  /* 0xf0880000e8f57fae */ /* 0x000fe80008921848 */
[----:B------:R-:W2:Y:S01]  /*26160*/  LDL.LU.64 R246, [R1+0xe28] ;  /* 0x000e280001f67983 */ /* 0x000ea20000300a00 */
        /* <DEDUP_REMOVED lines=26> */
[----:B------:R-:W-:-:S04]  /*26310*/  IMAD.WIDE R82, R252, 0x4, R82 ;  /* 0x00000004fc527825 */ /* 0x000fc800078e0252 */
[----:B------:R-:W-:-:S04]  /*26320*/  IMAD.WIDE R98, R252, 0x4, R98 ;  /* 0x00000004fc627825 */ /* 0x000fc800078e0262 */
[C---:B------:R-:W-:Y:S01]  /*26330*/  IMAD.WIDE R114, R252.reuse, 0x4, R114 ;  /* 0x00000004fc727825 */ /* 0x040fe200078e0272 */
[----:B------:R1:W-:Y:S03]  /*26340*/  STL.64 [R1+0x848], R236 ;  /* 0x000848ec01007387 */ /* 0x0003e60000100a00 */
[----:B------:R-:W-:-:S04]  /*26350*/  IMAD.WIDE R162, R252, 0x4, R162 ;  /* 0x00000004fca27825 */ /* 0x000fc800078e02a2 */
[----:B------:R-:W-:-:S04]  /*26360*/  IMAD.WIDE R178, R252, 0x4, R178 ;  /* 0x00000004fcb27825 */ /* 0x000fc800078e02b2 */
[----:B------:R-:W-:-:S04]  /*26370*/  IMAD.WIDE R194, R252, 0x4, R194 ;  /* 0x00000004fcc27825 */ /* 0x000fc800078e02c2 */
[----:B------:R-:W-:-:S04]  /*26380*/  IMAD.WIDE R248, R252, 0x4, R248 ;  /* 0x00000004fcf87825 */ /* 0x000fc800078e02f8 */
[----:B------:R-:W-:-:S04]  /*26390*/  IMAD.WIDE R210, R252, 0x4, R210 ;  /* 0x00000004fcd27825 */ /* 0x000fc800078e02d2 */
[C---:B-1----:R-:W-:Y:S01]  /*263a0*/  IMAD.WIDE R236, R252.reuse, 0x4, R238 ;  /* 0x00000004fcec7825 */ /* 0x042fe200078e02ee */
[----:B--2---:R-:W-:Y:S04]  /*263b0*/  LDGSTS.E [R246+-0xff00], desc[UR8][R238.64], P1 ;  /* 0xf0100000eef67fae */ /* 0x004fe80008921848 */
        /* <DEDUP_REMOVED lines=13> */
[----:B------:R-:W2:Y:S04]  /*26490*/  LDL.LU.64 R238, [R1+0x40] ;  /* 0x0000400001ee7983 */ /* 0x000ea80000300a00 */
[----:B------:R-:W-:Y:S04]  /*264a0*/  LDGSTS.E [R246+-0xc700], desc[UR8][R194.64], P1 ;  /* 0xf3900000c2f67fae */ /* 0x000fe80008921848 */
[----:B------:R1:W-:Y:S04]  /*264b0*/  STL.64 [R1+0x888], R236 ;  /* 0x000888ec01007387 */ /* 0x0003e80000100a00 */
[----:B------:R-:W-:Y:S04]  /*264c0*/  LDGSTS.E [R246+-0xc300], desc[UR8][R210.64], P1 ;  /* 0xf3d00000d2f67fae */ /* 0x000fe80008921848 */
[----:B------:R-:W-:Y:S01]  /*264d0*/  LDGSTS.E [R247+-0xfe80], desc[UR8][R248.64], P1 ;  /* 0xf0180000f8f77fae */ /* 0x000fe20008921848 */
[----:B-1----:R-:W-:-:S03]  /*264e0*/  IMAD.WIDE R236, R252, 0x4, R248 ;  /* 0x00000004fcec7825 */ /* 0x002fc600078e02f8 */
[----:B------:R-:W-:Y:S01]  /*264f0*/  LDGSTS.E [R247+-0xfa80], desc[UR8][R4.64], P1 ;  /* 0xf058000004f77fae */ /* 0x000fe20008921848 */
[----:B------:R-:W-:-:S03]  /*26500*/  IMAD.WIDE R20, R252, 0x4, R20 ;  /* 0x00000004fc147825 */ /* 0x000fc600078e0214 */
[----:B------:R-:W-:Y:S04]  /*26510*/  LDGSTS.E [R247+-0xf680], desc[UR8][R228.64], P1 ;  /* 0xf0980000e4f77fae */ /* 0x000fe80008921848 */
[----:B------:R-:W3:Y:S01]  /*26520*/  LDL.LU.64 R248, [R1+0xe20] ;  /* 0x000e200001f87983 */ /* 0x000ee20000300a00 */
        /* <DEDUP_REMOVED lines=34> */
[C---:B--2---:R-:W-:Y:S01]  /*26750*/  IMAD.WIDE R236, R252.reuse, 0x4, R238 ;  /* 0x00000004fcec7825 */ /* 0x044fe200078e02ee */
        /* <DEDUP_REMOVED lines=45> */
[----:B------:R-:W-:Y:S04]  /*26a30*/  LDGSTS.E [R249+-0xc180], desc[UR8][R216.64], P1 ;  /* 0xf3e80000d8f97fae */ /* 0x000fe80008921848 */
[----:B------:R1:W-:Y:S04]  /*26a40*/  STL.64 [R1+0x8a0], R236 ;  /* 0x0008a0ec01007387 */ /* 0x0003e80000100a00 */
[----:B-1----:R-:W3:Y:S04]  /*26a50*/  LDL.LU.64 R236, [R1+0x28] ;  /* 0x0000280001ec7983 */ /* 0x002ee80000300a00 */
[----:B--2---:R1:W-:Y:S02]  /*26a60*/  LDGSTS.E [R250+-0xfd00], desc[UR8][R238.64], P1 ;  /* 0xf0300000eefa7fae */ /* 0x0043e40008921848 */
[----:B-1----:R-:W-:-:S05]  /*26a70*/  IMAD.WIDE R238, R252, 0x4, R238 ;  /* 0x00000004fcee7825 */ /* 0x002fca00078e02ee */
[----:B------:R1:W-:Y:S04]  /*26a80*/  STL.64 [R1+0x8a8], R238 ;  /* 0x0008a8ee01007387 */ /* 0x0003e80000100a00 */
[----:B-1----:R-:W2:Y:S01]  /*26a90*/  LDL.LU.64 R238, [R1+0xe10] ;  /* 0x000e100001ee7983 */ /* 0x002ea20000300a00 */
        /* <DEDUP_REMOVED lines=9> */
[C---:B------:R-:W-:Y:S01]  /*26b30*/  IMAD.WIDE R218, R252.reuse, 0x4, R218 ;  /* 0x00000004fcda7825 */ /* 0x040fe200078e02da */
        /* <DEDUP_REMOVED lines=15> */
[----:B---3--:R1:W-:Y:S02]  /*26c30*/  LDGSTS.E [R0+-0xfc80], desc[UR8][R236.64], P1 ;  /* 0xf0380000ec007fae */ /* 0x0083e40008921848 */
[----:B-1----:R-:W-:-:S05]  /*26c40*/  IMAD.WIDE R236, R252, 0x4, R236 ;  /* 0x00000004fcec7825 */ /* 0x002fca00078e02ec */
[----:B------:R1:W-:Y:S04]  /*26c50*/  STL.64 [R1+0x8b0], R236 ;  /* 0x0008b0ec01007387 */ /* 0x0003e80000100a00 */
[----:B-1----:R-:W2:Y:S01]  /*26c60*/  LDL.LU.64 R236, [R1+0xe08] ;  /* 0x000e080001ec7983 */ /* 0x002ea20000300a00 */
[----:B------:R-:W-:-:S04]  /*26c70*/  IMAD.WIDE R6, R252, 0x4, R6 ;  /* 0x00000004fc067825 */ /* 0x000fc800078e0206 */
[C---:B------:R-:W-:Y:S01]  /*26c80*/  IMAD.WIDE R8, R252.reuse, 0x4, R8 ;  /* 0x00000004fc087825 */ /* 0x040fe200078e0208 */
[----:B------:R1:W-:Y:S03]  /*26c90*/  STL.64 [R1+0x8b8], R6 ;  /* 0x0008b80601007387 */ /* 0x0003e60000100a00 */
[----:B------:R-:W-:-:S04]  /*26ca0*/  IMAD.WIDE R10, R252, 0x4, R10 ;  /* 0x00000004fc0a7825 */ /* 0x000fc800078e020a */
[C---:B------:R-:W-:Y:S01]  /*26cb0*/  IMAD.WIDE R4, R252.reuse, 0x4, R4 ;  /* 0x00000004fc047825 */ /* 0x040fe200078e0204 */
[----:B-1----:R-:W3:Y:S03]  /*26cc0*/  LDL.LU.64 R6, [R1+0xe00] ;  /* 0x000e000001067983 */ /* 0x002ee60000300a00 */
[C---:B------:R-:W-:Y:S01]  /*26cd0*/  IMAD.WIDE R2, R252.reuse, 0x4, R2 ;  /* 0x00000004fc027825 */ /* 0x040fe200078e0202 */
[----:B------:R1:W-:Y:S03]  /*26ce0*/  STL.64 [R1+0x8c0], R8 ;  /* 0x0008c00801007387 */ /* 0x0003e60000100a00 */
[C---:B------:R-:W-:Y:S01]  /*26cf0*/  IMAD.WIDE R240, R252.reuse, 0x4, R240 ;  /* 0x00000004fcf07825 */ /* 0x040fe200078e02f0 */
[----:B-1----:R-:W4:Y:S04]  /*26d00*/  LDL.LU.64 R8, [R1+0xdf8] ;  /* 0x000df80001087983 */ /* 0x002f280000300a00 */
[----:B------:R1:W-:Y:S01]  /*26d10*/  STL.64 [R1+0x8c8], R10 ;  /* 0x0008c80a01007387 */ /* 0x0003e20000100a00 */
[----:B------:R-:W-:-:S03]  /*26d20*/  IMAD.WIDE R12, R252, 0x4, R12 ;  /* 0x00000004fc0c7825 */ /* 0x000fc600078e020c */
[----:B-1----:R-:W3:Y:S04]  /*26d30*/  LDL.LU.64 R10, [R1+0xdf0] ;  /* 0x000df000010a7983 */ /* 0x002ee80000300a00 */
[----:B------:R1:W-:Y:S04]  /*26d40*/  STL.64 [R1+0x8d0], R4 ;  /* 0x0008d00401007387 */ /* 0x0003e80000100a00 */
[----:B-1----:R-:W4:Y:S04]  /*26d50*/  LDL.LU.64 R4, [R1+0xde8] ;  /* 0x000de80001047983 */ /* 0x002f280000300a00 */
[----:B------:R1:W-:Y:S04]  /*26d60*/  STL.64 [R1+0x8d8], R2 ;  /* 0x0008d80201007387 */ /* 0x0003e80000100a00 */
[----:B-1----:R-:W3:Y:S04]  /*26d70*/  LDL.LU.64 R2, [R1+0xde0] ;  /* 0x000de00001027983 */ /* 0x002ee80000300a00 */
[----:B------:R1:W-:Y:S02]  /*26d80*/  STL.64 [R1+0x8e0], R240 ;  /* 0x0008e0f001007387 */ /* 0x0003e40000100a00 */
[----:B-1----:R-:W-:-:S05]  /*26d90*/  IMAD.WIDE R240, R252, 0x4, R238 ;  /* 0x00000004fcf07825 */ /* 0x002fca00078e02ee */
[----:B------:R-:W-:Y:S01]  /*26da0*/  STL.64 [R1+0x8e8], R240 ;  /* 0x0008e8f001007387 */ /* 0x000fe20000100a00 */
        /* <DEDUP_REMOVED lines=24> */
[----:B--2---:R1:W-:Y:S03]  /*26f30*/  LDGSTS.E [R0+-0xf880], desc[UR8][R236.64], P1 ;  /* 0xf0780000ec007fae */ /* 0x0043e60008921848 */
[C---:B------:R-:W-:Y:S01]  /*26f40*/  IMAD.WIDE R238, R252.reuse, 0x4, R236 ;  /* 0x00000004fcee7825 */ /* 0x040fe200078e02ec */
[----:B------:R2:W-:Y:S04]  /*26f50*/  LDGSTS.E [R0+-0xf480], desc[UR8][R12.64], P1 ;  /* 0xf0b800000c007fae */ /* 0x0005e80008921848 */
[----:B------:R-:W-:Y:S01]  /*26f60*/  STL.64 [R1+0x8f0], R238 ;  /* 0x0008f0ee01007387 */ /* 0x000fe20000100a00 */
[----:B-1----:R-:W-:-:S03]  /*26f70*/  IMAD.WIDE R236, R252, 0x4, R234 ;  /* 0x00000004fcec7825 */ /* 0x002fc600078e02ea */
[----:B------:R-:W-:Y:S01]  /*26f80*/  LDGSTS.E [R0+-0xf080], desc[UR8][R28.64], P1 ;  /* 0xf0f800001c007fae */ /* 0x000fe20008921848 */
        /* <DEDUP_REMOVED lines=9> */
[----:B------:R2:W-:Y:S01]  /*27020*/  STL.64 [R1+0x918], R228 ;  /* 0x000918e401007387 */ /* 0x0005e20000100a00 */
[----:B------:R-:W-:-:S03]  /*27030*/  IMAD.WIDE R224, R252, 0x4, R222 ;  /* 0x00000004fce07825 */ /* 0x000fc600078e02de */
[----:B------:R-:W-:Y:S01]  /*27040*/  STL.64 [R1+0x920], R226 ;  /* 0x000920e201007387 */ /* 0x000fe20000100a00 */
[----:B-1----:R-:W1:Y:S01]  /*27050*/  LDC R232, c[0x0][0x230] ;  /* 0x00008c00ffe87b82 */ /* 0x002e620000000800 */
[C---:B------:R-:W-:Y:S02]  /*27060*/  IMAD.WIDE R222, R252.reuse, 0x4, R12 ;  /* 0x00000004fcde7825 */ /* 0x040fe400078e020c */
[----:B------:R-:W-:Y:S02]  /*27070*/  STL.64 [R1+0x928], R224 ;  /* 0x000928e001007387 */ /* 0x000fe40000100a00 */
[C---:B--2---:R-:W-:Y:S02]  /*27080*/  IMAD.WIDE R12, R252.reuse, 0x4, R14 ;  /* 0x00000004fc0c7825 */ /* 0x044fe400078e020e */
[----:B------:R-:W-:Y:S01]  /*27090*/  STL.64 [R1+0x930], R222 ;  /* 0x000930de01007387 */ /* 0x000fe20000100a00 */
[----:B------:R-:W2:Y:S01]  /*270a0*/  LDC R229, c[0x0][0x230] ;  /* 0x00008c00ffe57b82 */ /* 0x000ea20000000800 */
[----:B------:R-:W-:-:S02]  /*270b0*/  IMAD.WIDE R14, R252, 0x4, R18 ;  /* 0x00000004fc0e7825 */ /* 0x000fc400078e0212 */
[----:B------:R4:W-:Y:S04]  /*270c0*/  STL.64 [R1+0x938], R12 ;  /* 0x0009380c01007387 */ /* 0x0009e80000100a00 */
[----:B------:R4:W-:Y:S01]  /*270d0*/  STL.64 [R1+0x940], R16 ;  /* 0x0009401001007387 */ /* 0x0009e20000100a00 */
[C---:B------:R-:W-:Y:S01]  /*270e0*/  IMAD.WIDE R136, R252.reuse, 0x4, R136 ;  /* 0x00000004fc887825 */ /* 0x040fe200078e0288 */
[----:B------:R-:W3:Y:S02]  /*270f0*/  LDC R19, c[0x0][0x230] ;  /* 0x00008c00ff137b82 */ /* 0x000ee40000000800 */
[----:B------:R4:W-:Y:S02]  /*27100*/  STL.64 [R1+0x948], R14 ;  /* 0x0009480e01007387 */ /* 0x0009e40000100a00 */
[----:B----4-:R-:W-:-:S02]  /*27110*/  IMAD.WIDE R12, R252, 0x4, R20 ;  /* 0x00000004fc0c7825 */ /* 0x010fc400078e0214 */
[----:B------:R4:W-:Y:S02]  /*27120*/  LDGSTS.E [R0+-0xec80], desc[UR8][R44.64], P1 ;  /* 0xf13800002c007fae */ /* 0x0009e40008921848 */
[----:B------:R-:W3:Y:S01]  /*27130*/  LDC R18, c[0x0][0x230] ;  /* 0x00008c00ff127b82 */ /* 0x000ee20000000800 */
[C---:B------:R-:W-:Y:S01]  /*27140*/  IMAD.WIDE R16, R252.reuse, 0x4, R22 ;  /* 0x00000004fc107825 */ /* 0x040fe200078e0216 */
[----:B------:R4:W-:Y:S03]  /*27150*/  STL.64 [R1+0x950], R12 ;  /* 0x0009500c01007387 */ /* 0x0009e60000100a00 */
[C---:B------:R-:W-:Y:S01]  /*27160*/  IMAD.WIDE R14, R252.reuse, 0x4, R24 ;  /* 0x00000004fc0e7825 */ /* 0x040fe200078e0218 */
[----:B------:R-:W-:Y:S02]  /*27170*/  STL.64 [R1+0x958], R16 ;  /* 0x0009581001007387 */ /* 0x000fe40000100a00 */
[----:B------:R-:W3:Y:S02]  /*27180*/  LDC R20, c[0x0][0x230] ;  /* 0x00008c00ff147b82 */ /* 0x000ee40000000800 */
[----:B------:R1:W-:Y:S01]  /*27190*/  STL.64 [R1+0x960], R14 ;  /* 0x0009600e01007387 */ /* 0x0003e20000100a00 */
[----:B----4-:R-:W-:-:S03]  /*271a0*/  IMAD.WIDE R12, R252, 0x4, R26 ;  /* 0x00000004fc0c7825 */ /* 0x010fc600078e021a */
[----:B------:R-:W-:Y:S02]  /*271b0*/  LDGSTS.E [R0+-0xe880], desc[UR8][R60.64], P1 ;  /* 0xf17800003c007fae */ /* 0x000fe40008921848 */
[----:B------:R-:W4:Y:S02]  /*271c0*/  LDC R21, c[0x0][0x230] ;  /* 0x00008c00ff157b82 */ /* 0x000f240000000800 */
[----:B------:R2:W-:Y:S01]  /*271d0*/  STL.64 [R1+0x968], R12 ;  /* 0x0009680c01007387 */ /* 0x0005e20000100a00 */
[----:B-1----:R-:W-:-:S03]  /*271e0*/  IMAD.WIDE R14, R252, 0x4, R28 ;  /* 0x00000004fc0e7825 */ /* 0x002fc600078e021c */
[----:B------:R1:W-:Y:S02]  /*271f0*/  LDGSTS.E [R0+-0xe480], desc[UR8][R76.64], P1 ;  /* 0xf1b800004c007fae */ /* 0x0003e40008921848 */
[----:B------:R-:W4:Y:S01]  /*27200*/  LDC R22, c[0x0][0x230] ;  /* 0x00008c00ff167b82 */ /* 0x000f220000000800 */
[C---:B------:R-:W-:Y:S01]  /*27210*/  IMAD.WIDE R16, R252.reuse, 0x4, R32 ;  /* 0x00000004fc107825 */ /* 0x040fe200078e0220 */
[----:B------:R1:W-:Y:S03]  /*27220*/  STL.64 [R1+0x970], R14 ;  /* 0x0009700e01007387 */ /* 0x0003e60000100a00 */
[C---:B--2---:R-:W-:Y:S01]  /*27230*/  IMAD.WIDE R12, R252.reuse, 0x4, R30 ;  /* 0x00000004fc0c7825 */ /* 0x044fe200078e021e */
[----:B------:R-:W-:Y:S04]  /*27240*/  LDGSTS.E [R0+-0xe080], desc[UR8][R92.64], P1 ;  /* 0xf1f800005c007fae */ /* 0x000fe80008921848 */
[----:B------:R2:W-:Y:S01]  /*27250*/  STL.64 [R1+0x978], R12 ;  /* 0x0009780c01007387 */ /* 0x0005e20000100a00 */
[----:B-1----:R-:W-:-:S03]  /*27260*/  IMAD.WIDE R14, R252, 0x4, R34 ;  /* 0x00000004fc0e7825 */ /* 0x002fc600078e0222 */
[----:B------:R1:W-:Y:S04]  /*27270*/  STL.64 [R1+0x980], R16 ;  /* 0x0009801001007387 */ /* 0x0003e80000100a00 */
[----:B------:R3:W-:Y:S01]  /*27280*/  STL.64 [R1+0x988], R14 ;  /* 0x0009880e01007387 */ /* 0x0007e20000100a00 */
[----:B--2---:R-:W-:-:S03]  /*27290*/  IMAD.WIDE R12, R252, 0x4, R36 ;  /* 0x00000004fc0c7825 */ /* 0x004fc600078e0224 */
[----:B------:R-:W-:Y:S01]  /*272a0*/  LDGSTS.E [R0+-0xdc80], desc[UR8][R108.64], P1 ;  /* 0xf23800006c007fae */ /* 0x000fe20008921848 */
[----:B-1----:R-:W-:-:S03]  /*272b0*/  IMAD.WIDE R16, R252, 0x4, R38 ;  /* 0x00000004fc107825 */ /* 0x002fc600078e0226 */
[----:B------:R1:W-:Y:S01]  /*272c0*/  STL.64 [R1+0x990], R12 ;  /* 0x0009900c01007387 */ /* 0x0003e20000100a00 */
[----:B---3--:R-:W-:-:S03]  /*272d0*/  IMAD.WIDE R14, R252, 0x4, R40 ;  /* 0x00000004fc0e7825 */ /* 0x008fc600078e0228 */
[----:B------:R2:W-:Y:S01]  /*272e0*/  STL.64 [R1+0x998], R16 ;  /* 0x0009981001007387 */ /* 0x0005e20000100a00 */
[----:B------:R-:W-:-:S03]  /*272f0*/  IMAD.WIDE R44, R252, 0x4, R44 ;  /* 0x00000004fc2c7825 */ /* 0x000fc600078e022c */
[----:B------:R3:W-:Y:S01]  /*27300*/  STL.64 [R1+0x9a0], R14 ;  /* 0x0009a00e01007387 */ /* 0x0007e20000100a00 */
[----:B-1----:R-:W-:-:S03]  /*27310*/  IMAD.WIDE R12, R252, 0x4, R42 ;  /* 0x00000004fc0c7825 */ /* 0x002fc600078e022a */
[----:B------:R-:W-:Y:S01]  /*27320*/  LDGSTS.E [R0+-0xd880], desc[UR8][R124.64], P1 ;  /* 0xf27800007c007fae */ /* 0x000fe20008921848 */
[----:B--2---:R-:W-:-:S03]  /*27330*/  IMAD.WIDE R16, R252, 0x4, R46 ;  /* 0x00000004fc107825 */ /* 0x004fc600078e022e */
[----:B------:R1:W-:Y:S01]  /*27340*/  STL.64 [R1+0x9a8], R12 ;  /* 0x0009a80c01007387 */ /* 0x0003e20000100a00 */
[----:B---3--:R-:W-:-:S03]  /*27350*/  IMAD.WIDE R14, R252, 0x4, R48 ;  /* 0x00000004fc0e7825 */ /* 0x008fc600078e0230 */
[----:B------:R2:W-:Y:S04]  /*27360*/  STL.64 [R1+0x9b8], R16 ;  /* 0x0009b81001007387 */ /* 0x0005e80000100a00 */
[----:B------:R-:W-:Y:S01]  /*27370*/  STL.64 [R1+0x9b0], R44 ;  /* 0x0009b02c01007387 */ /* 0x000fe20000100a00 */
[----:B-1----:R-:W-:-:S03]  /*27380*/  IMAD.WIDE R12, R252, 0x4, R50 ;  /* 0x00000004fc0c7825 */ /* 0x002fc600078e0232 */
[----:B------:R1:W-:Y:S01]  /*27390*/  STL.64 [R1+0x9c0], R14 ;  /* 0x0009c00e01007387 */ /* 0x0003e20000100a00 */
[----:B------:R-:W-:-:S03]  /*273a0*/  IMAD.WIDE R46, R252, 0x4, R56 ;  /* 0x00000004fc2e7825 */ /* 0x000fc600078e0238 */
[----:B------:R3:W-:Y:S01]  /*273b0*/  STL.64 [R1+0x9c8], R12 ;  /* 0x0009c80c01007387 */ /* 0x0007e20000100a00 */
[----:B--2---:R-:W2:Y:S01]  /*273c0*/  LDC R17, c[0x0][0x230] ;  /* 0x00008c00ff117b82 */ /* 0x004ea20000000800 */
[C---:B------:R-:W-:Y:S02]  /*273d0*/  IMAD.WIDE R42, R252.reuse, 0x4, R60 ;  /* 0x00000004fc2a7825 */ /* 0x040fe400078e023c */
[----:B------:R-:W-:Y:S02]  /*273e0*/  LDGSTS.E [R0+-0xd480], desc[UR8][R140.64], P1 ;  /* 0xf2b800008c007fae */ /* 0x000fe40008921848 */
[C---:B-1----:R-:W-:Y:S02]  /*273f0*/  IMAD.WIDE R14, R252.reuse, 0x4, R52 ;  /* 0x00000004fc0e7825 */ /* 0x042fe400078e0234 */
[----:B------:R-:W-:Y:S02]  /*27400*/  LDGSTS.E [R0+-0xd080], desc[UR8][R156.64], P1 ;  /* 0xf2f800009c007fae */ /* 0x000fe40008921848 */
[----:B---3--:R-:W-:-:S02]  /*27410*/  IMAD.WIDE R12, R252, 0x4, R54 ;  /* 0x00000004fc0c7825 */ /* 0x008fc400078e0236 */
[----:B------:R1:W-:Y:S04]  /*27420*/  STL.64 [R1+0x9d0], R14 ;  /* 0x0009d00e01007387 */ /* 0x0003e80000100a00 */
[----:B------:R3:W-:Y:S04]  /*27430*/  STL.64 [R1+0x9d8], R12 ;  /* 0x0009d80c01007387 */ /* 0x0007e80000100a00 */
[----:B------:R-:W-:Y:S01]  /*27440*/  STL.64 [R1+0x9e0], R46 ;  /* 0x0009e02e01007387 */ /* 0x000fe20000100a00 */
[----:B-1----:R-:W-:-:S03]  /*27450*/  IMAD.WIDE R14, R252, 0x4, R62 ;  /* 0x00000004fc0e7825 */ /* 0x002fc600078e023e */
[----:B------:R-:W-:Y:S01]  /*27460*/  STL.64 [R1+0x9e8], R58 ;  /* 0x0009e83a01007387 */ /* 0x000fe20000100a00 */
[----:B---3--:R-:W-:-:S03]  /*27470*/  IMAD.WIDE R12, R252, 0x4, R64 ;  /* 0x00000004fc0c7825 */ /* 0x008fc600078e0240 */
[----:B------:R1:W-:Y:S04]  /*27480*/  STL.64 [R1+0x9f8], R14 ;  /* 0x0009f80e01007387 */ /* 0x0003e80000100a00 */
[----:B------:R-:W-:Y:S04]  /*27490*/  STL.64 [R1+0x9f0], R42 ;  /* 0x0009f02a01007387 */ /* 0x000fe80000100a00 */
[----:B------:R3:W-:Y:S01]  /*274a0*/  STL.64 [R1+0xa00], R12 ;  /* 0x000a000c01007387 */ /* 0x0007e20000100a00 */
[----:B-1----:R-:W-:-:S04]  /*274b0*/  IMAD.WIDE R14, R252, 0x4, R66 ;  /* 0x00000004fc0e7825 */ /* 0x002fc800078e0242 */
[----:B------:R-:W-:-:S04]  /*274c0*/  IMAD.WIDE R56, R252, 0x4, R70 ;  /* 0x00000004fc387825 */ /* 0x000fc800078e0246 */
[C---:B---3--:R-:W-:Y:S01]  /*274d0*/  IMAD.WIDE R12, R252.reuse, 0x4, R68 ;  /* 0x00000004fc0c7825 */ /* 0x048fe200078e0244 */
[----:B------:R-:W-:Y:S04]  /*274e0*/  STL.64 [R1+0xa08], R14 ;  /* 0x000a080e01007387 */ /* 0x000fe80000100a00 */
[----:B------:R1:W-:Y:S01]  /*274f0*/  STL.64 [R1+0xa10], R12 ;  /* 0x000a100c01007387 */ /* 0x0003e20000100a00 */
[----:B------:R-:W-:-:S03]  /*27500*/  IMAD.WIDE R40, R252, 0x4, R76 ;  /* 0x00000004fc287825 */ /* 0x000fc600078e024c */
[----:B------:R-:W-:Y:S01]  /*27510*/  STL.64 [R1+0xa18], R56 ;  /* 0x000a183801007387 */ /* 0x000fe20000100a00 */
[----:B------:R-:W-:-:S03]  /*27520*/  IMAD.WIDE R76, R252, 0x4, R80 ;  /* 0x00000004fc4c7825 */ /* 0x000fc600078e0250 */
[----:B------:R-:W-:Y:S01]  /*27530*/  STL.64 [R1+0xa20], R72 ;  /* 0x000a204801007387 */ /* 0x000fe20000100a00 */
[----:B-1----:R-:W-:-:S03]  /*27540*/  IMAD.WIDE R12, R252, 0x4, R78 ;  /* 0x00000004fc0c7825 */ /* 0x002fc600078e024e */
[----:B------:R-:W-:Y:S01]  /*27550*/  STL.64 [R1+0xa28], R74 ;  /* 0x000a284a01007387 */ /* 0x000fe20000100a00 */
[----:B------:R-:W-:-:S03]  /*27560*/  IMAD.WIDE R78, R252, 0x4, R82 ;  /* 0x00000004fc4e7825 */ /* 0x000fc600078e0252 */
[----:B------:R1:W-:Y:S04]  /*27570*/  STL.64 [R1+0xa38], R12 ;  /* 0x000a380c01007387 */ /* 0x0003e80000100a00 */
[----:B------:R-:W-:Y:S04]  /*27580*/  STL.64 [R1+0xa30], R40 ;  /* 0x000a302801007387 */ /* 0x000fe80000100a00 */
[----:B------:R-:W-:Y:S01]  /*27590*/  STL.64 [R1+0xa40], R76 ;  /* 0x000a404c01007387 */ /* 0x000fe20000100a00 */
[----:B------:R-:W-:-:S03]  /*275a0*/  IMAD.WIDE R38, R252, 0x4, R92 ;  /* 0x00000004fc267825 */ /* 0x000fc600078e025c */
[----:B------:R-:W-:Y:S01]  /*275b0*/  STL.64 [R1+0xa48], R78 ;  /* 0x000a484e01007387 */ /* 0x000fe20000100a00 */
[----:B-1----:R-:W-:-:S03]  /*275c0*/  IMAD.WIDE R12, R252, 0x4, R94 ;  /* 0x00000004fc0c7825 */ /* 0x002fc600078e025e */
[----:B------:R-:W-:Y:S01]  /*275d0*/  STL.64 [R1+0xa50], R84 ;  /* 0x000a505401007387 */ /* 0x000fe20000100a00 */
[----:B------:R-:W-:-:S03]  /*275e0*/  IMAD.WIDE R66, R252, 0x4, R98 ;  /* 0x00000004fc427825 */ /* 0x000fc600078e0262 */
[----:B------:R-:W-:Y:S01]  /*275f0*/  STL.64 [R1+0xa58], R86 ;  /* 0x000a585601007387 */ /* 0x000fe20000100a00 */
[----:B------:R-:W-:-:S03]  /*27600*/  IMAD.WIDE R52, R252, 0x4, R100 ;  /* 0x00000004fc347825 */ /* 0x000fc600078e0264 */
[----:B------:R-:W-:Y:S04]  /*27610*/  STL.64 [R1+0xa60], R88 ;  /* 0x000a605801007387 */ /* 0x000fe80000100a00 */
[----:B------:R-:W3:Y:S04]  /*27620*/  LDL.64 R230, [R1+0x418] ;  /* 0x0004180001e67983 */ /* 0x000ee80000100a00 */
[----:B------:R-:W4:Y:S04]  /*27630*/  LDL.LU R233, [R1+0x278] ;  /* 0x0002780001e97983 */ /* 0x000f280000300800 */
[----:B------:R1:W-:Y:S04]  /*27640*/  STL.64 [R1+0xa78], R12 ;  /* 0x000a780c01007387 */ /* 0x0003e80000100a00 */
        /* <DEDUP_REMOVED lines=10> */
[----:B------:R-:W-:Y:S04]  /*276f0*/  STL.64 [R1+0xaa0], R104 ;  /* 0x000aa06801007387 */ /* 0x000fe80000100a00 */
[----:B------:R-:W-:Y:S01]  /*27700*/  STL.64 [R1+0xaa8], R106 ;  /* 0x000aa86a01007387 */ /* 0x000fe20000100a00 */
[----:B------:R-:W-:-:S03]  /*27710*/  IMAD.WIDE R80, R252, 0x4, R126 ;  /* 0x00000004fc507825 */ /* 0x000fc600078e027e */
[----:B------:R-:W-:Y:S01]  /*27720*/  STL.64 [R1+0xab8], R110 ;  /* 0x000ab86e01007387 */ /* 0x000fe20000100a00 */
[----:B------:R-:W-:-:S03]  /*27730*/  IMAD.WIDE R34, R252, 0x4, R124 ;  /* 0x00000004fc227825 */ /* 0x000fc600078e027c */
[----:B------:R-:W-:Y:S04]  /*27740*/  STL.64 [R1+0xab0], R36 ;  /* 0x000ab02401007387 */ /* 0x000fe80000100a00 */
[----:B------:R-:W-:Y:S01]  /*27750*/  STL.64 [R1+0xac0], R70 ;  /* 0x000ac04601007387 */ /* 0x000fe20000100a00 */
[----:B------:R-:W-:-:S03]  /*27760*/  IMAD.WIDE R62, R252, 0x4, R130 ;  /* 0x00000004fc3e7825 */ /* 0x000fc600078e0282 */
[----:B------:R-:W-:Y:S01]  /*27770*/  STL.64 [R1+0xac8], R64 ;  /* 0x000ac84001007387 */ /* 0x000fe20000100a00 */
[----:B------:R-:W-:-:S03]  /*27780*/  IMAD.WIDE R48, R252, 0x4, R132 ;  /* 0x00000004fc307825 */ /* 0x000fc600078e0284 */
        /* <DEDUP_REMOVED lines=87> */
[----:B-1----:R-:W-:-:S03]  /*27d00*/  IMAD.WIDE R12, R252, 0x4, R220 ;  /* 0x00000004fc0c7825 */ /* 0x002fc600078e02dc */
[----:B------:R-:W-:Y:S04]  /*27d10*/  STL.64 [R1+0xc30], R24 ;  /* 0x000c301801007387 */ /* 0x000fe80000100a00 */
[----:B------:R-:W-:Y:S04]  /*27d20*/  STL.64 [R1+0xc48], R208 ;  /* 0x000c48d001007387 */ /* 0x000fe80000100a00 */
[----:B------:R-:W-:Y:S04]  /*27d30*/  STL.64 [R1+0xc50], R210 ;  /* 0x000c50d201007387 */ /* 0x000fe80000100a00 */
[----:B------:R-:W-:Y:S04]  /*27d40*/  STL.64 [R1+0xc58], R212 ;  /* 0x000c58d401007387 */ /* 0x000fe80000100a00 */
[----:B------:R-:W2:Y:S04]  /*27d50*/  LDL.64 R234, [R1+0x440] ;  /* 0x0004400001ea7983 */ /* 0x000ea80000100a00 */
[----:B------:R-:W2:Y:S04]  /*27d60*/  LDL.64 R236, [R1+0x468] ;  /* 0x0004680001ec7983 */ /* 0x000ea80000100a00 */
[----:B------:R1:W-:Y:S04]  /*27d70*/  STL.64 [R1+0xc78], R12 ;  /* 0x000c780c01007387 */ /* 0x0003e80000100a00 */
[----:B------:R-:W2:Y:S04]  /*27d80*/  LDL.64 R238, [R1+0x100] ;  /* 0x0001000001ee7983 */ /* 0x000ea80000100a00 */
[----:B------:R-:W2:Y:S04]  /*27d90*/  LDL.64 R240, [R1+0x458] ;  /* 0x0004580001f07983 */ /* 0x000ea80000100a00 */
[----:B------:R-:W-:Y:S04]  /*27da0*/  LDGSTS.E [R0+-0xcc80], desc[UR8][R172.64], P1 ;  /* 0xf3380000ac007fae */ /* 0x000fe80008921848 */
[----:B------:R-:W-:Y:S04]  /*27db0*/  LDGSTS.E [R0+-0xc880], desc[UR8][R188.64], P1 ;  /* 0xf3780000bc007fae */ /* 0x000fe80008921848 */
[----:B------:R-:W-:Y:S01]  /*27dc0*/  LDGSTS.E [R0+-0xc480], desc[UR8][R204.64], P1 ;  /* 0xf3b80000cc007fae */ /* 0x000fe20008921848 */
[----:B------:R-:W-:-:S03]  /*27dd0*/  IMAD.WIDE R214, R252, 0x4, R214 ;  /* 0x00000004fcd67825 */ /* 0x000fc600078e02d6 */
[----:B------:R-:W-:Y:S04]  /*27de0*/  LDGSTS.E [R0+-0xc080], desc[UR8][R220.64], P1 ;  /* 0xf3f80000dc007fae */ /* 0x000fe80008921848 */
[----:B------:R-:W0:Y:S01]  /*27df0*/  LDGDEPBAR ;  /* 0x00000000000079af */ /* 0x000e220000000000 */
[----:B------:R-:W-:-:S03]  /*27e00*/  IMAD.WIDE R68, R252, 0x4, R216 ;  /* 0x00000004fc447825 */ /* 0x000fc600078e02d8 */
[----:B------:R2:W-:Y:S01]  /*27e10*/  STL.64 [R1+0xc60], R214 ;  /* 0x000c60d601007387 */ /* 0x0005e20000100a00 */
[----:B------:R-:W-:-:S03]  /*27e20*/  IMAD.WIDE R54, R252, 0x4, R218 ;  /* 0x00000004fc367825 */ /* 0x000fc600078e02da */
[----:B------:R-:W2:Y:S01]  /*27e30*/  LDL.64 R216, [R1+0x110] ;  /* 0x0001100001d87983 */ /* 0x000ea20000100a00 */
[----:B------:R-:W-:-:S03]  /*27e40*/  VIADD R15, R251, 0xfffffdfe ;  /* 0xfffffdfefb0f7836 */ /* 0x000fc60000000000 */
[----:B------:R-:W-:Y:S01]  /*27e50*/  STL.64 [R1+0xc68], R68 ;  /* 0x000c684401007387 */ /* 0x000fe20000100a00 */
[----:B------:R-:W-:-:S03]  /*27e60*/  VIADD R14, R229, 0xfffffdfd ;  /* 0xfffffdfde50e7836 */ /* 0x000fc60000000000 */
[----:B------:R-:W2:Y:S01]  /*27e70*/  LDL.64 R218, [R1+0x480] ;  /* 0x0004800001da7983 */ /* 0x000ea20000100a00 */
[----:B------:R-:W-:Y:S01]  /*27e80*/  BAR.SYNC.DEFER_BLOCKING 0x0 ;  /* 0x0000000000007b1d */ /* 0x000fe20000010000 */
[----:B------:R-:W-:Y:S01]  /*27e90*/  ISETP.GE.U32.AND P1, PT, R15, 0x7ffffd7f, PT ;  /* 0x7ffffd7f0f00780c */ /* 0x000fe20003f26070 */
[----:B-1----:R-:W-:Y:S01]  /*27ea0*/  VIADD R13, R232, 0xfffffdfc ;  /* 0xfffffdfce80d7836 */ /* 0x002fe20000000000 */
[----:B------:R-:W-:-:S03]  /*27eb0*/  ISETP.GE.U32.AND P2, PT, R14, 0x7ffffd7e, PT ;  /* 0x7ffffd7e0e00780c */ /* 0x000fc60003f46070 */
[----:B------:R1:W-:Y:S01]  /*27ec0*/  STL.64 [R1+0xc70], R54 ;  /* 0x000c703601007387 */ /* 0x0003e20000100a00 */
[C---:B----4-:R-:W-:Y:S01]  /*27ed0*/  IADD3 R12, R233.reuse, 0x100000, RZ ;  /* 0x00100000e90c7810 */ /* 0x050fe20007ffe0ff */
[----:B------:R-:W4:Y:S02]  /*27ee0*/  LDC R232, c[0x0][0x230] ;  /* 0x00008c00ffe87b82 */ /* 0x000f240000000800 */
[----:B------:R-:W4:Y:S01]  /*27ef0*/  LDL.64 R220, [R1+0x120] ;  /* 0x0001200001dc7983 */ /* 0x000f220000100a00 */
[C---:B------:R-:W-:Y:S01]  /*27f00*/  IADD3 R15, R233.reuse, 0x100000, RZ ;  /* 0x00100000e90f7810 */ /* 0x040fe20007ffe0ff */
[----:B------:R-:W-:Y:S02]  /*27f10*/  VIADD R14, R233, 0x100000 ;  /* 0x00100000e90e7836 */ /* 0x000fe40000000000 */
[----:B------:R-:W4:Y:S01]  /*27f20*/  LDL.64 R228, [R1+0x4d0] ;  /* 0x0004d00001e47983 */ /* 0x000f220000100a00 */
[----:B------:R-:W-:-:S03]  /*27f30*/  ISETP.GE.U32.AND P3, PT, R13, 0x7ffffd7d, PT ;  /* 0x7ffffd7d0d00780c */ /* 0x000fc60003f66070 */
[----:B------:R-:W4:Y:S01]  /*27f40*/  LDL.64 R224, [R1+0x250] ;  /* 0x0002500001e07983 */ /* 0x000f220000100a00 */
[----:B------:R-:W-:-:S03]  /*27f50*/  IADD3 R13, R233, 0x100000, RZ ;  /* 0x00100000e90d7810 */ /* 0x000fc60007ffe0ff */
[----:B------:R-:W-:Y:S01]  /*27f60*/  @!PT LDS RZ, [RZ] ;  /* 0x00000000fffff984 */ /* 0x000fe20000000800 */
[----:B------:R-:W-:Y:S01]  /*27f70*/  @!PT LDS RZ, [RZ] ;  /* 0x00000000fffff984 */ /* 0x000fe20000000800 */
[----:B------:R-:W-:Y:S01]  /*27f80*/  @!PT LDS RZ, [RZ] ;  /* 0x00000000fffff984 */ /* 0x000fe20000000800 */
[----:B---3--:R-:W-:Y:S04]  /*27f90*/  LDGSTS.E [R12+-0x80000], desc[UR8][R230.64], !P0 ;  /* 0x80000000e60c7fae */ /* 0x008fe8000c121848 */
[----:B------:R-:W3:Y:S04]  /*27fa0*/  LDL.64 R226, [R1+0x270] ;  /* 0x0002700001e27983 */ /* 0x000ee80000100a00 */
[----:B------:R-:W3:Y:S04]  /*27fb0*/  LDL.64 R222, [R1+0x730] ;  /* 0x0007300001de7983 */ /* 0x000ee80000100a00 */
[----:B------:R-:W3:Y:S04]  /*27fc0*/  LDL.64 R230, [R1+0x530] ;  /* 0x0005300001e67983 */ /* 0x000ee80000100a00 */
[----:B--2---:R-:W-:Y:S04]  /*27fd0*/  LDGSTS.E [R15+-0x7c000], desc[UR8][R234.64], !P0 ;  /* 0x84000000ea0f7fae */ /* 0x004fe8000c121848 */
[----:B------:R-:W-:Y:S04]  /*27fe0*/  LDGSTS.E [R14+-0x7fffc], desc[UR8][R236.64], !P1 ;  /* 0x80004000ec0e7fae */ /* 0x000fe8000c921848 */
[----:B------:R-:W2:Y:S04]  /*27ff0*/  LDL.64 R234, [R1+0x5c0] ;  /* 0x0005c00001ea7983 */ /* 0x000ea80000100a00 */
[----:B------:R-:W-:Y:S04]  /*28000*/  LDGSTS.E [R13+-0x7bffc], desc[UR8][R238.64], !P1 ;  /* 0x84004000ee0d7fae */ /* 0x000fe8000c921848 */
[----:B------:R-:W2:Y:S04]  /*28010*/  LDL.64 R236, [R1+0x300] ;  /* 0x0003000001ec7983 */ /* 0x000ea80000100a00 */
[----:B------:R-:W-:Y:S04]  /*28020*/  LDGSTS.E [R12+-0x7fff8], desc[UR8][R240.64], !P2 ;  /* 0x80008000f00c7fae */ /* 0x000fe8000d121848 */
[----:B------:R-:W2:Y:S04]  /*28030*/  LDL.64 R238, [R1+0x670] ;  /* 0x0006700001ee7983 */ /* 0x000ea80000100a00 */
[----:B------:R-:W2:Y:S01]  /*28040*/  LDL.64 R240, [R1+0x3c0] ;  /* 0x0003c00001f07983 */ /* 0x000ea20000100a00 */
[----:B----4-:R-:W-:-:S05]  /*28050*/  VIADD R16, R232, 0xfffffddf ;  /* 0xfffffddfe8107836 */ /* 0x010fca0000000000 */
[----:B------:R-:W-:Y:S01]  /*28060*/  ISETP.GE.U32.AND P0, PT, R16, 0x7ffffd60, PT ;  /* 0x7ffffd601000780c */ /* 0x000fe20003f06070 */
[----:B------:R-:W-:Y:S01]  /*28070*/  VIADD R16, R19, 0xfffffdde ;  /* 0xfffffdde13107836 */ /* 0x000fe20000000000 */
[----:B------:R4:W-:Y:S01]  /*28080*/  LDGSTS.E [R15+-0x7bff8], desc[UR8][R216.64], !P2 ;  /* 0x84008000d80f7fae */ /* 0x0009e2000d121848 */
[----:B------:R-:W1:Y:S03]  /*28090*/  LDC R19, c[0x0][0x230] ;  /* 0x00008c00ff137b82 */ /* 0x000e660000000800 */
[----:B------:R-:W-:Y:S01]  /*280a0*/  ISETP.GE.U32.AND P1, PT, R16, 0x7ffffd5f, PT ;  /* 0x7ffffd5f1000780c */ /* 0x000fe20003f26070 */
[----:B------:R4:W-:Y:S02]  /*280b0*/  LDGSTS.E [R14+-0x7fff4], desc[UR8][R218.64], !P3 ;  /* 0x8000c000da0e7fae */ /* 0x0009e4000d921848 */
[----:B----4-:R-:W-:Y:S01]  /*280c0*/  IADD3 R15, R18, -0x224, RZ ;  /* 0xfffffddc120f7810 */ /* 0x010fe20007ffe0ff */
[----:B------:R-:W-:Y:S01]  /*280d0*/  VIADD R16, R233, 0x100000 ;  /* 0x00100000e9107836 */ /* 0x000fe20000000000 */
[----:B------:R-:W4:Y:S01]  /*280e0*/  LDC R18, c[0x0][0x230] ;  /* 0x00008c00ff127b82 */ /* 0x000f220000000800 */
[----:B------:R-:W-:-:S07]  /*280f0*/  VIADD R14, R17, 0xfffffddd ;  /* 0xfffffddd110e7836 */ /* 0x000fce0000000000 */
[----:B------:R-:W4:Y:S01]  /*28100*/  LDC R17, c[0x0][0x230] ;  /* 0x00008c00ff117b82 */ /* 0x000f220000000800 */
[----:B------:R-:W-:Y:S01]  /*28110*/  LDGSTS.E [R13+-0x7bff4], desc[UR8][R220.64], !P3 ;  /* 0x8400c000dc0d7fae */ /* 0x000fe2000d921848 */
[----:B------:R-:W-:Y:S01]  /*28120*/  ISETP.GE.U32.AND P2, PT, R14, 0x7ffffd5e, PT ;  /* 0x7ffffd5e0e00780c */ /* 0x000fe20003f46070 */
[----:B------:R-:W-:Y:S01]  /*28130*/  VIADD R14, R20, 0xfffffdbf ;  /* 0xfffffdbf140e7836 */ /* 0x000fe20000000000 */
[----:B------:R-:W-:Y:S01]  /*28140*/  ISETP.GE.U32.AND P3, PT, R15, 0x7ffffd5d, PT ;  /* 0x7ffffd5d0f00780c */ /* 0x000fe20003f66070 */
[----:B------:R-:W-:Y:S01]  /*28150*/  LDGSTS.E [R12+-0x78000], desc[UR8][R228.64], !P0 ;  /* 0x88000000e40c7fae */ /* 0x000fe2000c121848 */
[C---:B------:R-:W-:Y:S02]  /*28160*/  IADD3 R15, R233.reuse, 0x100000, RZ ;  /* 0x00100000e90f7810 */ /* 0x040fe40007ffe0ff */
[----:B------:R-:W4:Y:S01]  /*28170*/  LDC R20, c[0x0][0x230] ;  /* 0x00008c00ff147b82 */ /* 0x000f220000000800 */
[----:B------:R-:W-:Y:S01]  /*28180*/  LDGSTS.E [R13+-0x74000], desc[UR8][R224.64], !P0 ;  /* 0x8c000000e00d7fae */ /* 0x000fe2000c121848 */
[----:B------:R-:W-:Y:S01]  /*28190*/  ISETP.GE.U32.AND P0, PT, R14, 0x7ffffd40, PT ;  /* 0x7ffffd400e00780c */ /* 0x000fe20003f06070 */
[----:B------:R-:W-:-:S02]  /*281a0*/  VIADD R14, R233, 0x100000 ;  /* 0x00100000e90e7836 */ /* 0x000fc40000000000 */
[----:B------:R-:W4:Y:S04]  /*281b0*/  LDL.64 R228, [R1+0x6c0] ;  /* 0x0006c00001e47983 */ /* 0x000f280000100a00 */
[----:B------:R-:W4:Y:S04]  /*281c0*/  LDL.64 R224, [R1+0x460] ;  /* 0x0004600001e07983 */ /* 0x000f280000100a00 */
[----:B---3--:R-:W-:Y:S04]  /*281d0*/  LDGSTS.E [R12+-0x77ffc], desc[UR8][R230.64], !P1 ;  /* 0x88004000e60c7fae */ /* 0x008fe8000c921848 */
[----:B------:R-:W-:Y:S04]  /*281e0*/  LDGSTS.E [R16+-0x73ffc], desc[UR8][R226.64], !P1 ;  /* 0x8c004000e2107fae */ /* 0x000fe8000c921848 */
[----:B------:R-:W3:Y:S04]  /*281f0*/  LDL.64 R230, [R1+0x448] ;  /* 0x0004480001e67983 */ /* 0x000ee80000100a00 */
[----:B------:R-:W3:Y:S04]  /*28200*/  LDL.64 R226, [R1+0xcb8] ;  /* 0x000cb80001e27983 */ /* 0x000ee80000100a00 */
[----:B--2---:R1:W-:Y:S04]  /*28210*/  LDGSTS.E [R15+-0x77ff8], desc[UR8][R234.64], !P2 ;  /* 0x88008000ea0f7fae */ /* 0x0043e8000d121848 */
[----:B------:R2:W-:Y:S04]  /*28220*/  LDGSTS.E [R14+-0x73ff8], desc[UR8][R236.64], !P2 ;  /* 0x8c008000ec0e7fae */ /* 0x0005e8000d121848 */
[----:B------:R-:W3:Y:S04]  /*28230*/  LDL.64 R234, [R1+0x7c0] ;  /* 0x0007c00001ea7983 */ /* 0x000ee80000100a00 */
[----:B------:R2:W-:Y:S04]  /*28240*/  LDGSTS.E [R13+-0x77ff4], desc[UR8][R238.64], !P3 ;  /* 0x8800c000ee0d7fae */ /* 0x0005e8000d921848 */
[----:B------:R-:W3:Y:S04]  /*28250*/  LDL.64 R236, [R1+0x560] ;  /* 0x0005600001ec7983 */ /* 0x000ee80000100a00 */
[----:B------:R-:W-:Y:S04]  /*28260*/  LDGSTS.E [R12+-0x73ff4], desc[UR8][R240.64], !P3 ;  /* 0x8c00c000f00c7fae */ /* 0x000fe8000d921848 */
[----:B------:R-:W3:Y:S04]  /*28270*/  LDL.64 R238, [R1+0x880] ;  /* 0x0008800001ee7983 */ /* 0x000ee80000100a00 */
[----:B------:R-:W3:Y:S01]  /*28280*/  LDL.64 R240, [R1+0x620] ;  /* 0x0006200001f07983 */ /* 0x000ee20000100a00 */
[----:B-1----:R-:W-:Y:S01]  /*28290*/  VIADD R15, R19, 0xfffffdbe ;  /* 0xfffffdbe130f7836 */ /* 0x002fe20000000000 */
[----:B--2---:R-:W-:Y:S01]  /*282a0*/  IADD3 R14, R21, -0x243, RZ ;  /* 0xfffffdbd150e7810 */ /* 0x004fe20007ffe0ff */
[----:B------:R-:W-:Y:S01]  /*282b0*/  VIADD R13, R22, 0xfffffdbc ;  /* 0xfffffdbc160d7836 */ /* 0x000fe20000000000 */
[----:B------:R-:W1:Y:S02]  /*282c0*/  LDC R19, c[0x0][0x230] ;  /* 0x00008c00ff137b82 */ /* 0x000e640000000800 */
[----:B------:R-:W-:-:S02]  /*282d0*/  ISETP.GE.U32.AND P1, PT, R15, 0x7ffffd3f, PT ;  /* 0x7ffffd3f0f00780c */ /* 0x000fc40003f26070 */
[----:B------:R-:W-:Y:S02]  /*282e0*/  ISETP.GE.U32.AND P2, PT, R14, 0x7ffffd3e, PT ;  /* 0x7ffffd3e0e00780c */ /* 0x000fe40003f46070 */
[----:B------:R-:W-:Y:S01]  /*282f0*/  ISETP.GE.U32.AND P3, PT, R13, 0x7ffffd3d, PT ;  /* 0x7ffffd3d0d00780c */ /* 0x000fe20003f66070 */
[C---:B------:R-:W-:Y:S01]  /*28300*/  VIADD R15, R233.reuse, 0x100000 ;  /* 0x00100000e90f7836 */ /* 0x040fe20000000000 */
[----:B------:R-:W2:Y:S01]  /*28310*/  LDC R22, c[0x0][0x230] ;  /* 0x00008c00ff167b82 */ /* 0x000ea20000000800 */
[C---:B------:R-:W-:Y:S02]  /*28320*/  VIADD R14, R233.reuse, 0x100000 ;  /* 0x00100000e90e7836 */ /* 0x040fe40000000000 */
[----:B------:R-:W-:Y:S01]  /*28330*/  VIADD R13, R233, 0x100000 ;  /* 0x00100000e90d7836 */ /* 0x000fe20000000000 */
[----:B----4-:R-:W-:-:S04]  /*28340*/  IADD3 R16, R17, -0x261, RZ ;  /* 0xfffffd9f11107810 */ /* 0x010fc80007ffe0ff */
[----:B------:R-:W4:Y:S08]  /*28350*/  LDC R17, c[0x0][0x230] ;  /* 0x00008c00ff117b82 */ /* 0x000f300000000800 */
[----:B------:R-:W4:Y:S01]  /*28360*/  LDC R21, c[0x0][0x230] ;  /* 0x00008c00ff157b82 */ /* 0x000f220000000800 */
[----:B------:R-:W-:Y:S04]  /*28370*/  LDGSTS.E [R12+-0x70000], desc[UR8][R228.64], !P0 ;  /* 0x90000000e40c7fae */ /* 0x000fe8000c121848 */
[----:B------:R-:W4:Y:S04]  /*28380*/  LDL.64 R228, [R1+0x678] ;  /* 0x0006780001e47983 */ /* 0x000f280000100a00 */
[----:B---3--:R-:W-:Y:S04]  /*28390*/  LDGSTS.E [R15+-0x6c000], desc[UR8][R230.64], !P0 ;  /* 0x94000000e60f7fae */ /* 0x008fe8000c121848 */
[----:B------:R-:W-:Y:S04]  /*283a0*/  LDGSTS.E [R14+-0x6fffc], desc[UR8][R222.64], !P1 ;  /* 0x90004000de0e7fae */ /* 0x000fe8000c921848 */
[----:B------:R-:W-:Y:S04]  /*283b0*/  LDGSTS.E [R13+-0x6bffc], desc[UR8][R224.64], !P1 ;  /* 0x94004000e00d7fae */ /* 0x000fe8000c921848 */
[----:B------:R-:W3:Y:S01]  /*283c0*/  LDL.64 R230, [R1+0xcf8] ;  /* 0x000cf80001e67983 */ /* 0x000ee20000100a00 */
[----:B------:R-:W-:-:S03]  /*283d0*/  ISETP.GE.U32.AND P0, PT, R16, 0x7ffffd20, PT ;  /* 0x7ffffd201000780c */ /* 0x000fc60003f06070 */
[----:B------:R-:W3:Y:S04]  /*283e0*/  LDL.64 R222, [R1+0x358] ;  /* 0x0003580001de7983 */ /* 0x000ee80000100a00 */
[----:B------:R-:W3:Y:S04]  /*283f0*/  LDL.64 R224, [R1+0x130] ;  /* 0x0001300001e07983 */ /* 0x000ee80000100a00 */
[----:B------:R-:W-:Y:S04]  /*28400*/  LDGSTS.E [R12+-0x6fff8], desc[UR8][R234.64], !P2 ;  /* 0x90008000ea0c7fae */ /* 0x000fe8000d121848 */
[----:B------:R-:W-:Y:S04]  /*28410*/  LDGSTS.E [R15+-0x6bff8], desc[UR8][R236.64], !P2 ;  /* 0x94008000ec0f7fae */ /* 0x000fe8000d121848 */
[----:B------:R-:W3:Y:S04]  /*28420*/  LDL.64 R234, [R1+0x6e0] ;  /* 0x0006e00001ea7983 */ /* 0x000ee80000100a00 */
[----:B------:R1:W-:Y:S04]  /*28430*/  LDGSTS.E [R14+-0x6fff4], desc[UR8][R238.64], !P3 ;  /* 0x9000c000ee0e7fae */ /* 0x0003e8000d921848 */
[----:B------:R-:W3:Y:S04]  /*28440*/  LDL.64 R236, [R1+0xd38] ;  /* 0x000d380001ec7983 */ /* 0x000ee80000100a00 */
[----:B------:R-:W-:Y:S04]  /*28450*/  LDGSTS.E [R13+-0x6bff4], desc[UR8][R240.64], !P3 ;  /* 0x9400c000f00d7fae */ /* 0x000fe8000d921848 */
[----:B------:R-:W3:Y:S01]  /*28460*/  LDL.64 R238, [R1+0x760] ;  /* 0x0007600001ee7983 */ /* 0x000ee20000100a00 */
[----:B------:R-:W-:Y:S01]  /*28470*/  IADD3 R16, R20, -0x262, RZ ;  /* 0xfffffd9e14107810 */ /* 0x000fe20007ffe0ff */
[----:B-1----:R-:W-:Y:S01]  /*28480*/  VIADD R14, R18, 0xfffffd9d ;  /* 0xfffffd9d120e7836 */ /* 0x002fe20000000000 */
[----:B------:R-:W1:Y:S01]  /*28490*/  LDC R20, c[0x0][0x230] ;  /* 0x00008c00ff147b82 */ /* 0x000e620000000800 */
[----:B------:R-:W-:Y:S01]  /*284a0*/  VIADD R15, R19, 0xfffffd9c ;  /* 0xfffffd9c130f7836 */ /* 0x000fe20000000000 */
[----:B------:R-:W3:Y:S01]  /*284b0*/  LDL.64 R240, [R1+0xd78] ;  /* 0x000d780001f07983 */ /* 0x000ee20000100a00 */
[----:B------:R-:W-:-:S02]  /*284c0*/  ISETP.GE.U32.AND P1, PT, R16, 0x7ffffd1f, PT ;  /* 0x7ffffd1f1000780c */ /* 0x000fc40003f26070 */
[----:B------:R-:W-:Y:S01]  /*284d0*/  ISETP.GE.U32.AND P2, PT, R14, 0x7ffffd1e, PT ;  /* 0x7ffffd1e0e00780c */ /* 0x000fe20003f46070 */
[----:B------:R-:W-:Y:S01]  /*284e0*/  LDGSTS.E [R12+-0x68000], desc[UR8][R226.64], !P0 ;  /* 0x98000000e20c7fae */ /* 0x000fe2000c121848 */
[----:B------:R-:W-:Y:S01]  /*284f0*/  ISETP.GE.U32.AND P3, PT, R15, 0x7ffffd1d, PT ;  /* 0x7ffffd1d0f00780c */ /* 0x000fe20003f66070 */
[----:B------:R-:W1:Y:S01]  /*28500*/  LDC R19, c[0x0][0x230] ;  /* 0x00008c00ff137b82 */ /* 0x000e620000000800 */
[----:B--2---:R-:W-:Y:S01]  /*28510*/  IADD3 R14, R22, -0x205, RZ ;  /* 0xfffffdfb160e7810 */ /* 0x004fe20007ffe0ff */
[C---:B------:R-:W-:Y:S02]  /*28520*/  VIADD R16, R233.reuse, 0x100000 ;  /* 0x00100000e9107836 */ /* 0x040fe40000000000 */
[----:B------:R-:W-:-:S04]  /*28530*/  VIADD R15, R233, 0x100000 ;  /* 0x00100000e90f7836 */ /* 0x000fc80000000000 */
[----:B------:R-:W2:Y:S01]  /*28540*/  LDC R18, c[0x0][0x230] ;  /* 0x00008c00ff127b82 */ /* 0x000ea20000000800 */
[----:B------:R-:W2:Y:S07]  /*28550*/  LDL.64 R226, [R1+0x340] ;  /* 0x0003400001e27983 */ /* 0x000eae0000100a00 */
[----:B------:R-:W2:Y:S01]  /*28560*/  LDC R22, c[0x0][0x230] ;  /* 0x00008c00ff167b82 */ /* 0x000ea20000000800 */
[----:B----4-:R-:W-:Y:S01]  /*28570*/  LDGSTS.E [R13+-0x64000], desc[UR8][R228.64], !P0 ;  /* 0x9c000000e40d7fae */ /* 0x010fe2000c121848 */
[----:B------:R-:W-:-:S02]  /*28580*/  ISETP.GE.U32.AND P0, PT, R14, 0x7ffffd7c, PT ;  /* 0x7ffffd7c0e00780c */ /* 0x000fc40003f06070 */
[----:B------:R-:W-:Y:S02]  /*28590*/  IADD3 R14, R233, 0x100000, RZ ;  /* 0x00100000e90e7810 */ /* 0x000fe40007ffe0ff */
[----:B------:R-:W4:Y:S04]  /*285a0*/  LDL.64 R232, [R1+0x170] ;  /* 0x0001700001e87983 */ /* 0x000f280000100a00 */
[----:B------:R-:W4:Y:S04]  /*285b0*/  LDL.64 R228, [R1+0x140] ;  /* 0x0001400001e47983 */ /* 0x000f280000100a00 */
[----:B---3--:R-:W-:Y:S04]  /*285c0*/  LDGSTS.E [R12+-0x67ffc], desc[UR8][R230.64], !P1 ;  /* 0x98004000e60c7fae */ /* 0x008fe8000c921848 */
[----:B------:R-:W3:Y:S04]  /*285d0*/  LDL.64 R230, [R1+0x3b0] ;  /* 0x0003b00001e67983 */ /* 0x000ee80000100a00 */
[----:B------:R-:W-:Y:S04]  /*285e0*/  LDGSTS.E [R16+-0x63ffc], desc[UR8][R234.64], !P1 ;  /* 0x9c004000ea107fae */ /* 0x000fe8000c921848 */
[----:B------:R-:W-:Y:S04]  /*285f0*/  LDGSTS.E [R15+-0x67ff8], desc[UR8][R236.64], !P2 ;  /* 0x98008000ec0f7fae */ /* 0x000fe8000d121848 */
[----:B------:R1:W-:Y:S04]  /*28600*/  LDGSTS.E [R14+-0x63ff8], desc[UR8][R238.64], !P2 ;  /* 0x9c008000ee0e7fae */ /* 0x0003e8000d121848 */
[----:B------:R2:W-:Y:S04]  /*28610*/  LDGSTS.E [R13+-0x67ff4], desc[UR8][R240.64], !P3 ;  /* 0x9800c000f00d7fae */ /* 0x0005e8000d921848 */
[----:B------:R2:W-:Y:S04]  /*28620*/  LDGSTS.E [R12+-0x63ff4], desc[UR8][R2.64], !P3 ;  /* 0x9c00c000020c7fae */ /* 0x0005e8000d921848 */
[----:B------:R-:W2:Y:S04]  /*28630*/  LDL.LU.64 R2, [R1+0xdd8] ;  /* 0x000dd80001027983 */ /* 0x000ea80000300a00 */
[----:B------:R-:W3:Y:S04]  /*28640*/  LDL.64 R234, [R1+0x478] ;  /* 0x0004780001ea7983 */ /* 0x000ee80000100a00 */
[----:B------:R-:W3:Y:S04]  /*28650*/  LDL.64 R236, [R1+0x1d0] ;  /* 0x0001d00001ec7983 */ /* 0x000ee80000100a00 */
[----:B------:R-:W3:Y:S04]  /*28660*/  LDL.64 R238, [R1+0x4c0] ;  /* 0x0004c00001ee7983 */ /* 0x000ee80000100a00 */
[----:B------:R-:W3:Y:S04]  /*28670*/  LDL.64 R240, [R1+0x288] ;  /* 0x0002880001f07983 */ /* 0x000ee80000100a00 */
[----:B------:R-:W3:Y:S01]  /*28680*/  LDL.64 R82, [R1+0x528] ;  /* 0x0005280001527983 */ /* 0x000ee20000100a00 */
[----:B-1----:R-:W-:-:S02]  /*28690*/  VIADD R14, R17, 0xfffffdfa ;  /* 0xfffffdfa110e7836 */ /* 0x002fc40000000000 */
[----:B------:R-:W-:Y:S01]  /*286a0*/  VIADD R15, R20, 0xfffffdf9 ;  /* 0xfffffdf9140f7836 */ /* 0x000fe20000000000 */
[----:B------:R-:W3:Y:S01]  /*286b0*/  LDL.64 R100, [R1+0x298] ;  /* 0x0002980001647983 */ /* 0x000ee20000100a00 */
[----:B------:R-:W-:Y:S01]  /*286c0*/  VIADD R16, R19, 0xfffffddb ;  /* 0xfffffddb13107836 */ /* 0x000fe20000000000 */
[----:B------:R-:W-:Y:S01]  /*286d0*/  ISETP.GE.U32.AND P1, PT, R14, 0x7ffffd7b, PT ;  /* 0x7ffffd7b0e00780c */ /* 0x000fe20003f26070 */
[----:B------:R-:W-:Y:S01]  /*286e0*/  VIADD R14, R21, 0xfffffdf8 ;  /* 0xfffffdf8150e7836 */ /* 0x000fe20000000000 */
[----:B------:R-:W3:Y:S01]  /*286f0*/  LDL.64 R98, [R1+0x5b8] ;  /* 0x0005b80001627983 */ /* 0x000ee20000100a00 */
[----:B------:R-:W1:Y:S01]  /*28700*/  LDC R17, c[0x0][0x230] ;  /* 0x00008c00ff117b82 */ /* 0x000e620000000800 */
[----:B------:R-:W-:Y:S02]  /*28710*/  ISETP.GE.U32.AND P3, PT, R16, 0x7ffffd5c, PT ;  /* 0x7ffffd5c1000780c */ /* 0x000fe40003f66070 */
[----:B------:R-:W-:Y:S01]  /*28720*/  ISETP.GE.U32.AND P2, PT, R14, 0x7ffffd79, PT ;  /* 0x7ffffd790e00780c */ /* 0x000fe20003f46070 */
[----:B------:R-:W3:Y:S04]  /*28730*/  LDL.64 R94, [R1+0x2f8] ;  /* 0x0002f800015e7983 */ /* 0x000ee80000100a00 */
[----:B------:R-:W3:Y:S01]  /*28740*/  LDL.64 R92, [R1+0x668] ;  /* 0x00066800015c7983 */ /* 0x000ee20000100a00 */
[----:B------:R-:W1:Y:S03]  /*28750*/  LDC R20, c[0x0][0x230] ;  /* 0x00008c00ff147b82 */ /* 0x000e660000000800 */
[----:B------:R-:W3:Y:S04]  /*28760*/  LDL.64 R112, [R1+0x488] ;  /* 0x0004880001707983 */ /* 0x000ee80000100a00 */
[----:B------:R-:W3:Y:S01]  /*28770*/  LDL.64 R108, [R1+0x4e0] ;  /* 0x0004e000016c7983 */ /* 0x000ee20000100a00 */
[----:B------:R-:W1:Y:S08]  /*28780*/  LDC R21, c[0x0][0x230] ;  /* 0x00008c00ff157b82 */ /* 0x000e700000000800 */
[----:B------:R-:W1:Y:S01]  /*28790*/  LDC R19, c[0x0][0x230] ;  /* 0x00008c00ff137b82 */ /* 0x000e620000000800 */
[C---:B--2---:R-:W-:Y:S01]  /*287a0*/  VIADD R13, R2.reuse, 0x100000 ;  /* 0x00100000020d7836 */ /* 0x044fe20000000000 */
[----:B------:R-:W-:-:S04]  /*287b0*/  IADD3 R12, R2, 0x100000, RZ ;  /* 0x00100000020c7810 */ /* 0x000fc80007ffe0ff */
[----:B------:R-:W-:Y:S04]  /*287c0*/  LDGSTS.E [R13+-0x80000], desc[UR8][R222.64], !P0 ;  /* 0x80000000de0d7fae */ /* 0x000fe8000c121848 */
[----:B------:R-:W-:Y:S01]  /*287d0*/  LDGSTS.E [R12+-0x7c000], desc[UR8][R224.64], !P0 ;  /* 0x84000000e00c7fae */ /* 0x000fe2000c121848 */
[----:B------:R-:W-:Y:S01]  /*287e0*/  ISETP.GE.U32.AND P0, PT, R15, 0x7ffffd7a, PT ;  /* 0x7ffffd7a0f00780c */ /* 0x000fe20003f06070 */
[C---:B------:R-:W-:Y:S01]  /*287f0*/  VIADD R14, R2.reuse, 0x100000 ;  /* 0x00100000020e7836 */ /* 0x040fe20000000000 */
[----:B------:R-:W-:-:S05]  /*28800*/  IADD3 R15, R2, 0x100000, RZ ;  /* 0x00100000020f7810 */ /* 0x000fca0007ffe0ff */
[----:B------:R-:W-:Y:S04]  /*28810*/  LDGSTS.E [R15+-0x7fffc], desc[UR8][R226.64], !P1 ;  /* 0x80004000e20f7fae */ /* 0x000fe8000c921848 */
[----:B----4-:R-:W-:Y:S04]  /*28820*/  LDGSTS.E [R14+-0x7bffc], desc[UR8][R228.64], !P1 ;  /* 0x84004000e40e7fae */ /* 0x010fe8000c921848 */
[----:B---3--:R-:W-:Y:S04]  /*28830*/  LDGSTS.E [R13+-0x7fff8], desc[UR8][R230.64], !P0 ;  /* 0x80008000e60d7fae */ /* 0x008fe8000c121848 */
[----:B------:R-:W-:Y:S04]  /*28840*/  LDGSTS.E [R12+-0x7bff8], desc[UR8][R232.64], !P0 ;  /* 0x84008000e80c7fae */ /* 0x000fe8000c121848 */
[----:B------:R-:W-:Y:S04]  /*28850*/  LDGSTS.E [R15+-0x7fff4], desc[UR8][R234.64], !P2 ;  /* 0x8000c000ea0f7fae */ /* 0x000fe8000d121848 */
[----:B------:R1:W-:Y:S04]  /*28860*/  LDGSTS.E [R14+-0x7bff4], desc[UR8][R236.64], !P2 ;  /* 0x8400c000ec0e7fae */ /* 0x0003e8000d121848 */
[----:B------:R-:W-:Y:S04]  /*28870*/  LDGSTS.E [R13+-0x78000], desc[UR8][R238.64], !P3 ;  /* 0x88000000ee0d7fae */ /* 0x000fe8000d921848 */
[----:B------:R-:W-:Y:S04]  /*28880*/  LDGSTS.E [R12+-0x74000], desc[UR8][R240.64], !P3 ;  /* 0x8c000000f00c7fae */ /* 0x000fe8000d921848 */
[----:B------:R-:W2:Y:S04]  /*28890*/  LDL.64 R238, [R1+0x370] ;  /* 0x0003700001ee7983 */ /* 0x000ea80000100a00 */
[----:B------:R-:W3:Y:S01]  /*288a0*/  LDL.64 R240, [R1+0x6b8] ;  /* 0x0006b80001f07983 */ /* 0x000ee20000100a00 */
[----:B------:R-:W-:Y:S01]  /*288b0*/  IADD3 R16, R18, -0x226, RZ ;  /* 0xfffffdda12107810 */ /* 0x000fe20007ffe0ff */
[----:B-1----:R-:W-:Y:S01]  /*288c0*/  VIADD R14, R17, 0xfffffdd9 ;  /* 0xfffffdd9110e7836 */ /* 0x002fe20000000000 */
[----:B------:R-:W1:Y:S02]  /*288d0*/  LDC R18, c[0x0][0x230] ;  /* 0x00008c00ff127b82 */ /* 0x000e640000000800 */
[----:B------:R-:W-:Y:S01]  /*288e0*/  ISETP.GE.U32.AND P0, PT, R16, 0x7ffffd5b, PT ;  /* 0x7ffffd5b1000780c */ /* 0x000fe20003f06070 */
[----:B------:R-:W-:Y:S01]  /*288f0*/  VIADD R15, R20, 0xfffffdd8 ;  /* 0xfffffdd8140f7836 */ /* 0x000fe20000000000 */
[----:B------:R-:W-:-:S04]  /*28900*/  ISETP.GE.U32.AND P1, PT, R14, 0x7ffffd5a, PT ;  /* 0x7ffffd5a0e00780c */ /* 0x000fc80003f26070 */
[----:B------:R-:W4:Y:S07]  /*28910*/  LDC R16, c[0x0][0x230] ;  /* 0x00008c00ff107b82 */ /* 0x000f2e0000000800 */
[----:B------:R-:W-:Y:S01]  /*28920*/  LDGSTS.E [R13+-0x77ffc], desc[UR8][R82.64], !P0 ;  /* 0x88004000520d7fae */ /* 0x000fe2000c121848 */
[----:B------:R-:W-:Y:S01]  /*28930*/  IADD3 R14, R21, -0x245, RZ ;  /* 0xfffffdbb150e7810 */ /* 0x000fe20007ffe0ff */
[----:B------:R-:W4:Y:S01]  /*28940*/  LDC R17, c[0x0][0x230] ;  /* 0x00008c00ff117b82 */ /* 0x000f220000000800 */
[----:B------:R-:W-:-:S07]  /*28950*/  ISETP.GE.U32.AND P2, PT, R15, 0x7ffffd59, PT ;  /* 0x7ffffd590f00780c */ /* 0x000fce0003f46070 */
[----:B------:R-:W4:Y:S01]  /*28960*/  LDC R20, c[0x0][0x230] ;  /* 0x00008c00ff147b82 */ /* 0x000f220000000800 */
[----:B------:R-:W4:Y:S01]  /*28970*/  LDL.64 R82, [R1+0x728] ;  /* 0x0007280001527983 */ /* 0x000f220000100a00 */
[----:B------:R-:W-:Y:S01]  /*28980*/  ISETP.GE.U32.AND P3, PT, R14, 0x7ffffd3c, PT ;  /* 0x7ffffd3c0e00780c */ /* 0x000fe20003f66070 */
[----:B------:R-:W-:Y:S02]  /*28990*/  VIADD R15, R19, 0xfffffdba ;  /* 0xfffffdba130f7836 */ /* 0x000fe40000000000 */
[C---:B------:R-:W-:Y:S01]  /*289a0*/  VIADD R14, R2.reuse, 0x100000 ;  /* 0x00100000020e7836 */ /* 0x040fe20000000000 */
[----:B------:R-:W-:Y:S02]  /*289b0*/  LDGSTS.E [R12+-0x73ffc], desc[UR8][R100.64], !P0 ;  /* 0x8c004000640c7fae */ /* 0x000fe4000c121848 */
[----:B------:R-:W4:Y:S01]  /*289c0*/  LDC R21, c[0x0][0x230] ;  /* 0x00008c00ff157b82 */ /* 0x000f220000000800 */
[----:B------:R-:W-:Y:S02]  /*289d0*/  ISETP.GE.U32.AND P0, PT, R15, 0x7ffffd3b, PT ;  /* 0x7ffffd3b0f00780c */ /* 0x000fe40003f06070 */
[----:B------:R-:W-:Y:S01]  /*289e0*/  IADD3 R15, R2, 0x100000, RZ ;  /* 0x00100000020f7810 */ /* 0x000fe20007ffe0ff */
[----:B------:R-:W-:Y:S04]  /*289f0*/  LDGSTS.E [R14+-0x77ff8], desc[UR8][R98.64], !P1 ;  /* 0x88008000620e7fae */ /* 0x000fe8000c921848 */
[----:B------:R-:W-:Y:S01]  /*28a00*/  LDGSTS.E [R13+-0x73ff8], desc[UR8][R94.64], !P1 ;  /* 0x8c0080005e0d7fae */ /* 0x000fe2000c921848 */
[----:B------:R-:W4:Y:S03]  /*28a10*/  LDC R19, c[0x0][0x230] ;  /* 0x00008c00ff137b82 */ /* 0x000f260000000800 */
[----:B------:R-:W4:Y:S04]  /*28a20*/  LDL.64 R100, [R1+0x7b8] ;  /* 0x0007b80001647983 */ /* 0x000f280000100a00 */
[----:B------:R-:W4:Y:S04]  /*28a30*/  LDL.64 R98, [R1+0x550] ;  /* 0x0005500001627983 */ /* 0x000f280000100a00 */
[----:B------:R-:W-:Y:S04]  /*28a40*/  LDGSTS.E [R12+-0x77ff4], desc[UR8][R92.64], !P2 ;  /* 0x8800c0005c0c7fae */ /* 0x000fe8000d121848 */
[----:B------:R-:W4:Y:S04]  /*28a50*/  LDL.64 R94, [R1+0x878] ;  /* 0x00087800015e7983 */ /* 0x000f280000100a00 */
[----:B------:R-:W4:Y:S04]  /*28a60*/  LDL.64 R92, [R1+0x688] ;  /* 0x00068800015c7983 */ /* 0x000f280000100a00 */
[----:B--2---:R1:W-:Y:S04]  /*28a70*/  LDGSTS.E [R15+-0x73ff4], desc[UR8][R238.64], !P2 ;  /* 0x8c00c000ee0f7fae */ /* 0x0043e8000d121848 */
[----:B---3--:R2:W-:Y:S04]  /*28a80*/  LDGSTS.E [R14+-0x70000], desc[UR8][R240.64], !P3 ;  /* 0x90000000f00e7fae */ /* 0x0085e8000d921848 */
[----:B------:R-:W-:Y:S04]  /*28a90*/  LDGSTS.E [R13+-0x6c000], desc[UR8][R112.64], !P3 ;  /* 0x94000000700d7fae */ /* 0x000fe8000d921848 */
[----:B------:R-:W3:Y:S04]  /*28aa0*/  LDL.64 R238, [R1+0x610] ;  /* 0x0006100001ee7983 */ /* 0x000ee80000100a00 */
[----:B------:R-:W3:Y:S01]  /*28ab0*/  LDL.64 R240, [R1+0xcb0] ;  /* 0x000cb00001f07983 */ /* 0x000ee20000100a00 */
[----:B-1----:R-:W-:-:S02]  /*28ac0*/  VIADD R15, R18, 0xfffffdb9 ;  /* 0xfffffdb9120f7836 */ /* 0x002fc40000000000 */
[----:B--2---:R-:W-:Y:S01]  /*28ad0*/  VIADD R14, R22, 0xfffffdb8 ;  /* 0xfffffdb8160e7836 */ /* 0x004fe20000000000 */
[----:B------:R-:W1:Y:S02]  /*28ae0*/  LDC R18, c[0x0][0x230] ;  /* 0x00008c00ff127b82 */ /* 0x000e640000000800 */
[----:B------:R-:W-:Y:S01]  /*28af0*/  ISETP.GE.U32.AND P1, PT, R15, 0x7ffffd3a, PT ;  /* 0x7ffffd3a0f00780c */ /* 0x000fe20003f26070 */
[----:B----4-:R-:W-:Y:S01]  /*28b00*/  LDGSTS.E [R12+-0x6fffc], desc[UR8][R82.64], !P0 ;  /* 0x90004000520c7fae */ /* 0x010fe2000c121848 */
[----:B------:R-:W-:-:S04]  /*28b10*/  IADD3 R15, R16, -0x265, RZ ;  /* 0xfffffd9b100f7810 */ /* 0x000fc80007ffe0ff */
[----:B------:R-:W2:Y:S01]  /*28b20*/  LDC R22, c[0x0][0x230] ;  /* 0x00008c00ff167b82 */ /* 0x000ea20000000800 */
[----:B------:R-:W-:Y:S01]  /*28b30*/  ISETP.GE.U32.AND P2, PT, R14, 0x7ffffd39, PT ;  /* 0x7ffffd390e00780c */ /* 0x000fe20003f46070 */
[----:B------:R-:W4:Y:S01]  /*28b40*/  LDL.64 R82, [R1+0xcf0] ;  /* 0x000cf00001527983 */ /* 0x000f220000100a00 */
[----:B------:R-:W-:Y:S01]  /*28b50*/  ISETP.GE.U32.AND P3, PT, R15, 0x7ffffd1c, PT ;  /* 0x7ffffd1c0f00780c */ /* 0x000fe20003f66070 */
[----:B------:R-:W-:Y:S02]  /*28b60*/  VIADD R14, R21, 0xfffffd9a ;  /* 0xfffffd9a150e7836 */ /* 0x000fe40000000000 */
[C---:B------:R-:W-:Y:S01]  /*28b70*/  VIADD R16, R2.reuse, 0x100000 ;  /* 0x0010000002107836 */ /* 0x040fe20000000000 */
[----:B------:R-:W-:Y:S01]  /*28b80*/  LDGSTS.E [R13+-0x6bffc], desc[UR8][R108.64], !P0 ;  /* 0x940040006c0d7fae */ /* 0x000fe2000c121848 */
[----:B------:R-:W-:Y:S01]  /*28b90*/  IADD3 R15, R2, 0x100000, RZ ;  /* 0x00100000020f7810 */ /* 0x000fe20007ffe0ff */
[----:B------:R-:W2:Y:S01]  /*28ba0*/  LDC R21, c[0x0][0x230] ;  /* 0x00008c00ff157b82 */ /* 0x000ea20000000800 */
[----:B------:R-:W-:Y:S01]  /*28bb0*/  ISETP.GE.U32.AND P0, PT, R14, 0x7ffffd1b, PT ;  /* 0x7ffffd1b0e00780c */ /* 0x000fe20003f06070 */
[----:B------:R-:W-:Y:S01]  /*28bc0*/  LDGSTS.E [R12+-0x6fff8], desc[UR8][R100.64], !P1 ;  /* 0x90008000640c7fae */ /* 0x000fe2000c921848 */
[----:B------:R-:W-:-:S03]  /*28bd0*/  VIADD R14, R2, 0x100000 ;  /* 0x00100000020e7836 */ /* 0x000fc60000000000 */
[----:B------:R1:W-:Y:S04]  /*28be0*/  LDGSTS.E [R16+-0x6bff8], desc[UR8][R98.64], !P1 ;  /* 0x9400800062107fae */ /* 0x0003e8000c921848 */
[----:B------:R-:W-:Y:S04]  /*28bf0*/  LDGSTS.E [R15+-0x6fff4], desc[UR8][R94.64], !P2 ;  /* 0x9000c0005e0f7fae */ /* 0x000fe8000d121848 */
[----:B------:R-:W2:Y:S01]  /*28c00*/  LDL.64 R100, [R1+0xd30] ;  /* 0x000d300001647983 */ /* 0x000ea20000100a00 */
[----:B-1----:R-:W1:Y:S03]  /*28c10*/  LDC R16, c[0x0][0x230] ;  /* 0x00008c00ff107b82 */ /* 0x002e660000000800 */
[----:B------:R-:W2:Y:S04]  /*28c20*/  LDL.64 R98, [R1+0x750] ;  /* 0x0007500001627983 */ /* 0x000ea80000100a00 */
[----:B------:R-:W2:Y:S04]  /*28c30*/  LDL.64 R94, [R1+0xd70] ;  /* 0x000d7000015e7983 */ /* 0x000ea80000100a00 */
[----:B---3--:R3:W-:Y:S04]  /*28c40*/  LDGSTS.E [R14+-0x6bff4], desc[UR8][R238.64], !P2 ;  /* 0x9400c000ee0e7fae */ /* 0x0087e8000d121848 */
[----:B------:R-:W-:Y:S04]  /*28c50*/  LDGSTS.E [R13+-0x68000], desc[UR8][R240.64], !P3 ;  /* 0x98000000f00d7fae */ /* 0x000fe8000d921848 */
[----:B------:R-:W-:Y:S04]  /*28c60*/  LDGSTS.E [R12+-0x64000], desc[UR8][R92.64], !P3 ;  /* 0x9c0000005c0c7fae */ /* 0x000fe8000d921848 */
[----:B------:R-:W2:Y:S04]  /*28c70*/  LDL.64 R238, [R1+0x260] ;  /* 0x0002600001ee7983 */ /* 0x000ea80000100a00 */
[----:B------:R-:W2:Y:S04]  /*28c80*/  LDL.64 R240, [R1+0x160] ;  /* 0x0001600001f07983 */ /* 0x000ea80000100a00 */
[----:B------:R-:W2:Y:S01]  /*28c90*/  LDL.64 R92, [R1+0x810] ;  /* 0x00081000015c7983 */ /* 0x000ea20000100a00 */
[----:B---3--:R-:W-:Y:S01]  /*28ca0*/  VIADD R14, R17, 0xfffffd99 ;  /* 0xfffffd99110e7836 */ /* 0x008fe20000000000 */
[----:B------:R-:W-:Y:S01]  /*28cb0*/  IADD3 R15, R18, -0x268, RZ ;  /* 0xfffffd98120f7810 */ /* 0x000fe20007ffe0ff */
[----:B------:R-:W3:Y:S01]  /*28cc0*/  LDC R17, c[0x0][0x230] ;  /* 0x00008c00ff117b82 */ /* 0x000ee20000000800 */
[----:B----4-:R4:W-:Y:S02]  /*28cd0*/  LDGSTS.E [R13+-0x67ffc], desc[UR8][R82.64], !P0 ;  /* 0x98004000520d7fae */ /* 0x0109e4000c121848 */
[----:B------:R-:W-:-:S05]  /*28ce0*/  ISETP.GE.U32.AND P2, PT, R14, 0x7ffffd1a, PT ;  /* 0x7ffffd1a0e00780c */ /* 0x000fca0003f46070 */
[----:B------:R-:W1:Y:S01]  /*28cf0*/  LDC R18, c[0x0][0x230] ;  /* 0x00008c00ff127b82 */ /* 0x000e620000000800 */
[----:B------:R-:W-:Y:S04]  /*28d00*/  LDGSTS.E [R12+-0x63ffc], desc[UR8][R4.64], !P0 ;  /* 0x9c004000040c7fae */ /* 0x000fe8000c121848 */
[----:B------:R-:W3:Y:S04]  /*28d10*/  LDL.64 R82, [R1+0x2e8] ;  /* 0x0002e80001527983 */ /* 0x000ee80000100a00 */
[----:B------:R-:W3:Y:S01]  /*28d20*/  LDL.LU.64 R4, [R1+0xdd0] ;  /* 0x000dd00001047983 */ /* 0x000ee20000300a00 */
[----:B----4-:R-:W-:Y:S01]  /*28d30*/  VIADD R13, R20, 0xfffffdf7 ;  /* 0xfffffdf7140d7836 */ /* 0x010fe20000000000 */
[----:B------:R-:W-:Y:S01]  /*28d40*/  ISETP.GE.U32.AND P3, PT, R15, 0x7ffffd19, PT ;  /* 0x7ffffd190f00780c */ /* 0x000fe20003f66070 */
[----:B------:R-:W4:Y:S01]  /*28d50*/  LDC R20, c[0x0][0x230] ;  /* 0x00008c00ff147b82 */ /* 0x000f220000000800 */
[----:B------:R-:W4:Y:S01]  /*28d60*/  LDL.64 R116, [R1+0x180] ;  /* 0x0001800001747983 */ /* 0x000f220000100a00 */
[----:B------:R-:W-:-:S02]  /*28d70*/  IADD3 R14, R2, 0x100000, RZ ;  /* 0x00100000020e7810 */ /* 0x000fc40007ffe0ff */
[----:B------:R-:W-:Y:S01]  /*28d80*/  ISETP.GE.U32.AND P0, PT, R13, 0x7ffffd78, PT ;  /* 0x7ffffd780d00780c */ /* 0x000fe20003f06070 */
[----:B------:R-:W-:Y:S01]  /*28d90*/  VIADD R13, R2, 0x100000 ;  /* 0x00100000020d7836 */ /* 0x000fe20000000000 */
[----:B------:R-:W4:Y:S04]  /*28da0*/  LDL.64 R114, [R1+0x3a0] ;  /* 0x0003a00001727983 */ /* 0x000f280000100a00 */
[----:B------:R-:W4:Y:S04]  /*28db0*/  LDL.64 R112, [R1+0x190] ;  /* 0x0001900001707983 */ /* 0x000f280000100a00 */
[----:B--2---:R-:W-:Y:S04]  /*28dc0*/  LDGSTS.E [R14+-0x67ff8], desc[UR8][R100.64], !P2 ;  /* 0x98008000640e7fae */ /* 0x004fe8000d121848 */
[----:B------:R-:W2:Y:S04]  /*28dd0*/  LDL.64 R108, [R1+0x470] ;  /* 0x00047000016c7983 */ /* 0x000ea80000100a00 */
[----:B------:R-:W-:Y:S04]  /*28de0*/  LDGSTS.E [R13+-0x63ff8], desc[UR8][R98.64], !P2 ;  /* 0x9c008000620d7fae */ /* 0x000fe8000d121848 */
[----:B------:R-:W2:Y:S04]  /*28df0*/  LDL.64 R100, [R1+0x1c0] ;  /* 0x0001c00001647983 */ /* 0x000ea80000100a00 */
[----:B------:R-:W-:Y:S04]  /*28e00*/  LDGSTS.E [R12+-0x67ff4], desc[UR8][R94.64], !P3 ;  /* 0x9800c0005e0c7fae */ /* 0x000fe8000d921848 */
[----:B------:R-:W2:Y:S04]  /*28e10*/  LDL.64 R98, [R1+0x4b8] ;  /* 0x0004b80001627983 */ /* 0x000ea80000100a00 */
[----:B------:R-:W2:Y:S04]  /*28e20*/  LDL.64 R94, [R1+0x2c8] ;  /* 0x0002c800015e7983 */ /* 0x000ea80000100a00 */
[----:B------:R3:W-:Y:S04]  /*28e30*/  LDGSTS.E [R14+-0x63ff4], desc[UR8][R92.64], !P3 ;  /* 0x9c00c0005c0e7fae */ /* 0x0007e8000d921848 */
[----:B------:R-:W2:Y:S01]  /*28e40*/  LDL.64 R92, [R1+0x520] ;  /* 0x00052000015c7983 */ /* 0x000ea20000100a00 */
[----:B------:R-:W-:-:S02]  /*28e50*/  VIADD R15, R19, 0xfffffdf6 ;  /* 0xfffffdf6130f7836 */ /* 0x000fc40000000000 */
[----:B------:R-:W4:Y:S03]  /*28e60*/  LDC R19, c[0x0][0x230] ;  /* 0x00008c00ff137b82 */ /* 0x000f260000000800 */
[----:B------:R-:W-:Y:S01]  /*28e70*/  ISETP.GE.U32.AND P1, PT, R15, 0x7ffffd77, PT ;  /* 0x7ffffd770f00780c */ /* 0x000fe20003f26070 */
[----:B------:R-:W-:Y:S02]  /*28e80*/  VIADD R15, R21, 0xfffffdf5 ;  /* 0xfffffdf5150f7836 */ /* 0x000fe40000000000 */
[----:B---3--:R-:W-:Y:S02]  /*28e90*/  VIADD R14, R17, 0xfffffdd7 ;  /* 0xfffffdd7110e7836 */ /* 0x008fe40000000000 */
[----:B------:R-:W3:Y:S01]  /*28ea0*/  LDC R17, c[0x0][0x230] ;  /* 0x00008c00ff117b82 */ /* 0x000ee20000000800 */
[C---:B------:R-:W-:Y:S01]  /*28eb0*/  VIADD R13, R4.reuse, 0x100000 ;  /* 0x00100000040d7836 */ /* 0x040fe20000000000 */
[C---:B------:R-:W-:Y:S01]  /*28ec0*/  IADD3 R12, R4.reuse, 0x100000, RZ ;  /* 0x00100000040c7810 */ /* 0x040fe20007ffe0ff */
[----:B------:R-:W-:-:S05]  /*28ed0*/  VIADD R2, R4, 0x100000 ;  /* 0x0010000004027836 */ /* 0x000fca0000000000 */
[----:B------:R-:W3:Y:S01]  /*28ee0*/  LDC R21, c[0x0][0x230] ;  /* 0x00008c00ff157b82 */ /* 0x000ee20000000800 */
[----:B------:R1:W-:Y:S04]  /*28ef0*/  LDGSTS.E [R13+-0x80000], desc[UR8][R238.64], !P0 ;  /* 0x80000000ee0d7fae */ /* 0x0003e8000c121848 */
[----:B------:R-:W-:Y:S01]  /*28f00*/  LDGSTS.E [R12+-0x7c000], desc[UR8][R240.64], !P0 ;  /* 0x84000000f00c7fae */ /* 0x000fe2000c121848 */
[----:B------:R-:W-:Y:S02]  /*28f10*/  ISETP.GE.U32.AND P0, PT, R15, 0x7ffffd76, PT ;  /* 0x7ffffd760f00780c */ /* 0x000fe40003f06070 */
[----:B------:R-:W3:Y:S01]  /*28f20*/  LDC R15, c[0x0][0x230] ;  /* 0x00008c00ff0f7b82 */ /* 0x000ee20000000800 */
[----:B------:R-:W-:Y:S01]  /*28f30*/  LDGSTS.E [R2+-0x7fffc], desc[UR8][R82.64], !P1 ;  /* 0x8000400052027fae */ /* 0x000fe2000c921848 */
[----:B-1----:R-:W-:-:S03]  /*28f40*/  IADD3 R13, R16, -0x20c, RZ ;  /* 0xfffffdf4100d7810 */ /* 0x002fc60007ffe0ff */
[----:B----4-:R1:W-:Y:S03]  /*28f50*/  LDGSTS.E [R12+-0x7bffc], desc[UR8][R116.64], !P1 ;  /* 0x84004000740c7fae */ /* 0x0103e6000c921848 */
[----:B------:R-:W4:Y:S01]  /*28f60*/  LDC R16, c[0x0][0x230] ;  /* 0x00008c00ff107b82 */ /* 0x000f220000000800 */
[----:B------:R-:W-:Y:S01]  /*28f70*/  ISETP.GE.U32.AND P2, PT, R13, 0x7ffffd75, PT ;  /* 0x7ffffd750d00780c */ /* 0x000fe20003f46070 */
[----:B------:R-:W4:Y:S01]  /*28f80*/  LDL.64 R82, [R1+0x2d8] ;  /* 0x0002d80001527983 */ /* 0x000f220000100a00 */
[----:B------:R-:W-:Y:S01]  /*28f90*/  ISETP.GE.U32.AND P1, PT, R14, 0x7ffffd58, PT ;  /* 0x7ffffd580e00780c */ /* 0x000fe20003f26070 */
[----:B-1----:R-:W-:Y:S01]  /*28fa0*/  VIADD R12, R19, 0xfffffdd6 ;  /* 0xfffffdd6130c7836 */ /* 0x002fe20000000000 */
[C---:B------:R-:W-:Y:S01]  /*28fb0*/  IADD3 R14, R4.reuse, 0x100000, RZ ;  /* 0x00100000040e7810 */ /* 0x040fe20007ffe0ff */
[----:B------:R-:W-:Y:S01]  /*28fc0*/  VIADD R13, R4, 0x100000 ;  /* 0x00100000040d7836 */ /* 0x000fe20000000000 */
[----:B------:R-:W-:Y:S01]  /*28fd0*/  LDGSTS.E [R2+-0x7fff8], desc[UR8][R114.64], !P0 ;  /* 0x8000800072027fae */ /* 0x000fe2000c121848 */
[----:B------:R-:W1:Y:S01]  /*28fe0*/  LDC R19, c[0x0][0x230] ;  /* 0x00008c00ff137b82 */ /* 0x000e620000000800 */
[----:B------:R-:W-:Y:S01]  /*28ff0*/  ISETP.GE.U32.AND P3, PT, R12, 0x7ffffd57, PT ;  /* 0x7ffffd570c00780c */ /* 0x000fe20003f66070 */
[----:B------:R-:W-:Y:S01]  /*29000*/  VIADD R12, R4, 0x100000 ;  /* 0x00100000040c7836 */ /* 0x000fe20000000000 */
[----:B------:R-:W-:Y:S04]  /*29010*/  LDGSTS.E [R2+-0x7bff8], desc[UR8][R112.64], !P0 ;  /* 0x8400800070027fae */ /* 0x000fe8000c121848 */
[----:B--2---:R-:W-:Y:S04]  /*29020*/  LDGSTS.E [R14+-0x7fff4], desc[UR8][R108.64], !P2 ;  /* 0x8000c0006c0e7fae */ /* 0x004fe8000d121848 */
[----:B------:R-:W2:Y:S04]  /*29030*/  LDL.64 R114, [R1+0x5b0] ;  /* 0x0005b00001727983 */ /* 0x000ea80000100a00 */
[----:B------:R-:W2:Y:S04]  /*29040*/  LDL.64 R112, [R1+0x2f0] ;  /* 0x0002f00001707983 */ /* 0x000ea80000100a00 */
[----:B------:R-:W-:Y:S04]  /*29050*/  LDGSTS.E [R13+-0x7bff4], desc[UR8][R100.64], !P2 ;  /* 0x8400c000640d7fae */ /* 0x000fe8000d121848 */
[----:B------:R-:W2:Y:S04]  /*29060*/  LDL.64 R108, [R1+0x660] ;  /* 0x00066000016c7983 */ /* 0x000ea80000100a00 */
[----:B------:R3:W-:Y:S04]  /*29070*/  LDGSTS.E [R12+-0x78000], desc[UR8][R98.64], !P1 ;  /* 0x88000000620c7fae */ /* 0x0007e8000c921848 */
[----:B------:R-:W2:Y:S04]  /*29080*/  LDL.64 R100, [R1+0x350] ;  /* 0x0003500001647983 */ /* 0x000ea80000100a00 */
[----:B------:R-:W-:Y:S04]  /*29090*/  LDGSTS.E [R2+-0x74000], desc[UR8][R94.64], !P1 ;  /* 0x8c0000005e027fae */ /* 0x000fe8000c921848 */
[----:B------:R-:W2:Y:S04]  /*290a0*/  LDL.64 R98, [R1+0x6b0] ;  /* 0x0006b00001627983 */ /* 0x000ea80000100a00 */
[----:B------:R-:W2:Y:S04]  /*290b0*/  LDL.64 R116, [R1+0x6a8] ;  /* 0x0006a80001747983 */ /* 0x000ea80000100a00 */
[----:B------:R-:W2:Y:S04]  /*290c0*/  LDL.64 R94, [R1+0x4c8] ;  /* 0x0004c800015e7983 */ /* 0x000ea80000100a00 */
[----:B------:R1:W-:Y:S04]  /*290d0*/  LDGSTS.E [R13+-0x77ffc], desc[UR8][R92.64], !P3 ;  /* 0x880040005c0d7fae */ /* 0x0003e8000d921848 */
[----:B------:R-:W2:Y:S01]  /*290e0*/  LDL.64 R92, [R1+0x720] ;  /* 0x00072000015c7983 */ /* 0x000ea20000100a00 */
[----:B---3--:R-:W-:Y:S01]  /*290f0*/  IADD3 R12, R15, -0x22b, RZ ;  /* 0xfffffdd50f0c7810 */ /* 0x008fe20007ffe0ff */
[----:B-1----:R-:W-:Y:S01]  /*29100*/  VIADD R13, R18, 0xfffffdd4 ;  /* 0xfffffdd4120d7836 */ /* 0x002fe20000000000 */
[----:B------:R-:W-:Y:S01]  /*29110*/  IADD3 R14, R17, -0x24a, RZ ;  /* 0xfffffdb6110e7810 */ /* 0x000fe20007ffe0ff */
[----:B------:R-:W1:Y:S01]  /*29120*/  LDC R15, c[0x0][0x230] ;  /* 0x00008c00ff0f7b82 */ /* 0x000e620000000800 */
[----:B------:R-:W-:Y:S01]  /*29130*/  ISETP.GE.U32.AND P0, PT, R12, 0x7ffffd56, PT ;  /* 0x7ffffd560c00780c */ /* 0x000fe20003f06070 */
[----:B----4-:R-:W-:Y:S01]  /*29140*/  VIADD R12, R16, 0xfffffdb7 ;  /* 0xfffffdb7100c7836 */ /* 0x010fe20000000000 */
[----:B------:R-:W-:-:S04]  /*29150*/  ISETP.GE.U32.AND P1, PT, R13, 0x7ffffd55, PT ;  /* 0x7ffffd550d00780c */ /* 0x000fc80003f26070 */
[----:B------:R-:W-:Y:S01]  /*29160*/  ISETP.GE.U32.AND P2, PT, R12, 0x7ffffd38, PT ;  /* 0x7ffffd380c00780c */ /* 0x000fe20003f46070 */
[C---:B------:R-:W-:Y:S01]  /*29170*/  VIADD R13, R4.reuse, 0x100000 ;  /* 0x00100000040d7836 */ /* 0x040fe20000000000 */
[----:B------:R-:W3:Y:S01]  /*29180*/  LDC R16, c[0x0][0x230] ;  /* 0x00008c00ff107b82 */ /* 0x000ee20000000800 */
[----:B------:R-:W-:-:S07]  /*29190*/  VIADD R12, R4, 0x100000 ;  /* 0x00100000040c7836 */ /* 0x000fce0000000000 */
[----:B------:R-:W4:Y:S08]  /*291a0*/  LDC R17, c[0x0][0x230] ;  /* 0x00008c00ff117b82 */ /* 0x000f300000000800 */
[----:B------:R-:W4:Y:S01]  /*291b0*/  LDC R18, c[0x0][0x230] ;  /* 0x00008c00ff127b82 */ /* 0x000f220000000800 */
[----:B------:R-:W-:Y:S01]  /*291c0*/  LDGSTS.E [R2+-0x73ffc], desc[UR8][R82.64], !P3 ;  /* 0x8c00400052027fae */ /* 0x000fe2000d921848 */
[----:B------:R-:W-:-:S03]  /*291d0*/  ISETP.GE.U32.AND P3, PT, R14, 0x7ffffd37, PT ;  /* 0x7ffffd370e00780c */ /* 0x000fc60003f66070 */
[----:B------:R-:W4:Y:S01]  /*291e0*/  LDL.64 R82, [R1+0x4d8] ;  /* 0x0004d80001527983 */ /* 0x000f220000100a00 */
[----:B------:R-:W-:-:S03]  /*291f0*/  IADD3 R14, R4, 0x100000, RZ ;  /* 0x00100000040e7810 */ /* 0x000fc60007ffe0ff */
[----:B--2---:R-:W-:Y:S04]  /*29200*/  LDGSTS.E [R2+-0x77ff8], desc[UR8][R114.64], !P0 ;  /* 0x8800800072027fae */ /* 0x004fe8000c121848 */
[----:B------:R-:W-:Y:S04]  /*29210*/  LDGSTS.E [R13+-0x73ff8], desc[UR8][R112.64], !P0 ;  /* 0x8c008000700d7fae */ /* 0x000fe8000c121848 */
[----:B------:R-:W-:Y:S04]  /*29220*/  LDGSTS.E [R12+-0x77ff4], desc[UR8][R108.64], !P1 ;  /* 0x8800c0006c0c7fae */ /* 0x000fe8000c921848 */
[----:B------:R-:W2:Y:S04]  /*29230*/  LDL.64 R114, [R1+0x540] ;  /* 0x0005400001727983 */ /* 0x000ea80000100a00 */
[----:B------:R-:W-:Y:S04]  /*29240*/  LDGSTS.E [R2+-0x73ff4], desc[UR8][R100.64], !P1 ;  /* 0x8c00c00064027fae */ /* 0x000fe8000c921848 */
[----:B------:R-:W2:Y:S04]  /*29250*/  LDL.64 R108, [R1+0xca8] ;  /* 0x000ca800016c7983 */ /* 0x000ea80000100a00 */
[----:B------:R-:W-:Y:S04]  /*29260*/  LDGSTS.E [R14+-0x70000], desc[UR8][R98.64], !P2 ;  /* 0x90000000620e7fae */ /* 0x000fe8000d121848 */
[----:B------:R-:W2:Y:S04]  /*29270*/  LDL.64 R100, [R1+0x7b0] ;  /* 0x0007b00001647983 */ /* 0x000ea80000100a00 */
[----:B------:R1:W-:Y:S04]  /*29280*/  LDGSTS.E [R13+-0x6c000], desc[UR8][R94.64], !P2 ;  /* 0x940000005e0d7fae */ /* 0x0003e8000d121848 */
[----:B------:R-:W2:Y:S04]  /*29290*/  LDL.64 R98, [R1+0x870] ;  /* 0x0008700001627983 */ /* 0x000ea80000100a00 */
[----:B------:R-:W2:Y:S04]  /*292a0*/  LDL.64 R112, [R1+0xce8] ;  /* 0x000ce80001707983 */ /* 0x000ea80000100a00 */
[----:B------:R-:W2:Y:S04]  /*292b0*/  LDL.64 R94, [R1+0x600] ;  /* 0x00060000015e7983 */ /* 0x000ea80000100a00 */
[----:B------:R3:W-:Y:S04]  /*292c0*/  LDGSTS.E [R12+-0x6fffc], desc[UR8][R92.64], !P3 ;  /* 0x900040005c0c7fae */ /* 0x0007e8000d921848 */
[----:B------:R-:W2:Y:S01]  /*292d0*/  LDL.64 R92, [R1+0x6c8] ;  /* 0x0006c800015c7983 */ /* 0x000ea20000100a00 */
[----:B-1----:R-:W-:-:S02]  /*292e0*/  VIADD R13, R15, 0xfffffdb5 ;  /* 0xfffffdb50f0d7836 */ /* 0x002fc40000000000 */
[----:B---3--:R-:W-:Y:S01]  /*292f0*/  VIADD R14, R16, 0xfffffdf3 ;  /* 0xfffffdf3100e7836 */ /* 0x008fe20000000000 */
[----:B------:R-:W1:Y:S02]  /*29300*/  LDC R15, c[0x0][0x230] ;  /* 0x00008c00ff0f7b82 */ /* 0x000e640000000800 */
[----:B------:R-:W-:Y:S01]  /*29310*/  ISETP.GE.U32.AND P5, PT, R13, 0x7ffffd36, PT ;  /* 0x7ffffd360d00780c */ /* 0x000fe20003fa6070 */
[----:B------:R-:W-:Y:S01]  /*29320*/  VIADD R13, R20, 0xfffffdf2 ;  /* 0xfffffdf2140d7836 */ /* 0x000fe20000000000 */
[----:B------:R-:W-:Y:S01]  /*29330*/  ISETP.GE.U32.AND P0, PT, R14, 0x7ffffd74, PT ;  /* 0x7ffffd740e00780c */ /* 0x000fe20003f06070 */
[----:B------:R-:W-:Y:S01]  /*29340*/  VIADD R12, R21, 0xfffffdf1 ;  /* 0xfffffdf1150c7836 */ /* 0x000fe20000000000 */
[----:B----4-:R-:W-:Y:S02]  /*29350*/  IADD3 R14, R17, -0x269, RZ ;  /* 0xfffffd97110e7810 */ /* 0x010fe40007ffe0ff */
[----:B------:R-:W3:Y:S02]  /*29360*/  LDC R16, c[0x0][0x230] ;  /* 0x00008c00ff107b82 */ /* 0x000ee40000000800 */
[----:B------:R-:W-:-:S02]  /*29370*/  ISETP.GE.U32.AND P1, PT, R14, 0x7ffffd18, PT ;  /* 0x7ffffd180e00780c */ /* 0x000fc40003f26070 */
[----:B------:R-:W-:Y:S01]  /*29380*/  ISETP.GE.U32.AND P6, PT, R12, 0x7ffffd72, PT ;  /* 0x7ffffd720c00780c */ /* 0x000fe20003fc6070 */
[C---:B------:R-:W-:Y:S01]  /*29390*/  VIADD R12, R4.reuse, 0x100000 ;  /* 0x00100000040c7836 */ /* 0x040fe20000000000 */
[----:B------:R4:W-:Y:S01]  /*293a0*/  LDGSTS.E [R2+-0x6bffc], desc[UR8][R82.64], !P3 ;  /* 0x9400400052027fae */ /* 0x0009e2000d921848 */
[----:B------:R-:W-:Y:S01]  /*293b0*/  ISETP.GE.U32.AND P3, PT, R13, 0x7ffffd73, PT ;  /* 0x7ffffd730d00780c */ /* 0x000fe20003f66070 */
[----:B------:R-:W-:Y:S01]  /*293c0*/  VIADD R13, R4, 0x100000 ;  /* 0x00100000040d7836 */ /* 0x000fe20000000000 */
[----:B------:R-:W3:Y:S01]  /*293d0*/  LDC R17, c[0x0][0x230] ;  /* 0x00008c00ff117b82 */ /* 0x000ee20000000800 */
[----:B----4-:R-:W-:Y:S01]  /*293e0*/  IADD3 R2, R19, -0x24c, RZ ;  /* 0xfffffdb413027810 */ /* 0x010fe20007ffe0ff */
[----:B------:R-:W4:Y:S01]  /*293f0*/  LDL.64 R82, [R1+0x6d8] ;  /* 0x0006d80001527983 */ /* 0x000f220000100a00 */
[----:B------:R-:W-:-:S05]  /*29400*/  VIADD R14, R22, 0xfffffd96 ;  /* 0xfffffd96160e7836 */ /* 0x000fca0000000000 */
[----:B------:R-:W3:Y:S01]  /*29410*/  LDC R19, c[0x0][0x230] ;  /* 0x00008c00ff137b82 */ /* 0x000ee20000000800 */
[----:B------:R-:W-:Y:S02]  /*29420*/  ISETP.GE.U32.AND P2, PT, R2, 0x7ffffd35, PT ;  /* 0x7ffffd350200780c */ /* 0x000fe40003f46070 */
[----:B------:R-:W-:Y:S01]  /*29430*/  IADD3 R2, R4, 0x100000, RZ ;  /* 0x0010000004027810 */ /* 0x000fe20007ffe0ff */
[----:B--2---:R-:W-:Y:S04]  /*29440*/  LDGSTS.E [R13+-0x6fff8], desc[UR8][R100.64], !P5 ;  /* 0x90008000640d7fae */ /* 0x004fe8000e921848 */
[----:B------:R-:W-:Y:S06]  /*29450*/  LDGSTS.E [R12+-0x6bff8], desc[UR8][R114.64], !P5 ;  /* 0x94008000720c7fae */ /* 0x000fec000e921848 */
[----:B------:R-:W-:Y:S04]  /*29460*/  LDGSTS.E [R2+-0x6fff4], desc[UR8][R98.64], !P2 ;  /* 0x9000c00062027fae */ /* 0x000fe8000d121848 */
[----:B------:R-:W2:Y:S04]  /*29470*/  LDL.64 R100, [R1+0xd28] ;  /* 0x000d280001647983 */ /* 0x000ea80000100a00 */
[----:B------:R-:W-:Y:S04]  /*29480*/  LDGSTS.E [R13+-0x6bff4], desc[UR8][R94.64], !P2 ;  /* 0x9400c0005e0d7fae */ /* 0x000fe8000d121848 */
[----:B------:R-:W2:Y:S04]  /*29490*/  LDL.64 R98, [R1+0x740] ;  /* 0x0007400001627983 */ /* 0x000ea80000100a00 */
[----:B------:R-:W-:Y:S04]  /*294a0*/  LDGSTS.E [R12+-0x68000], desc[UR8][R108.64], !P1 ;  /* 0x980000006c0c7fae */ /* 0x000fe8000c921848 */
[----:B------:R-:W2:Y:S04]  /*294b0*/  LDL.64 R94, [R1+0xd68] ;  /* 0x000d6800015e7983 */ /* 0x000ea80000100a00 */
[----:B------:R-:W2:Y:S01]  /*294c0*/  LDL.64 R114, [R1+0x800] ;  /* 0x0008000001727983 */ /* 0x000ea20000100a00 */
[----:B------:R-:W-:-:S03]  /*294d0*/  ISETP.GE.U32.AND P5, PT, R14, 0x7ffffd17, PT ;  /* 0x7ffffd170e00780c */ /* 0x000fc60003fa6070 */
[----:B------:R-:W2:Y:S04]  /*294e0*/  LDL.64 R108, [R1+0x150] ;  /* 0x00015000016c7983 */ /* 0x000ea80000100a00 */
[----:B------:R-:W-:Y:S01]  /*294f0*/  LDGSTS.E [R2+-0x64000], desc[UR8][R92.64], !P1 ;  /* 0x9c0000005c027fae */ /* 0x000fe2000c921848 */
[----:B------:R-:W-:Y:S01]  /*29500*/  VIADD R14, R18, 0xfffffd95 ;  /* 0xfffffd95120e7836 */ /* 0x000fe20000000000 */
[----:B------:R-:W-:Y:S01]  /*29510*/  IADD3 R4, R4, 0x100000, RZ ;  /* 0x0010000004047810 */ /* 0x000fe20007ffe0ff */
[----:B------:R-:W2:Y:S03]  /*29520*/  LDC R18, c[0x0][0x230] ;  /* 0x00008c00ff127b82 */ /* 0x000ea60000000800 */
[----:B------:R-:W-:Y:S04]  /*29530*/  LDGSTS.E [R13+-0x67ffc], desc[UR8][R112.64], !P5 ;  /* 0x98004000700d7fae */ /* 0x000fe8000e921848 */
[----:B------:R-:W2:Y:S01]  /*29540*/  LDL.64 R92, [R1+0x220] ;  /* 0x00022000015c7983 */ /* 0x000ea20000100a00 */
[----:B------:R-:W-:-:S02]  /*29550*/  ISETP.GE.U32.AND P2, PT, R14, 0x7ffffd16, PT ;  /* 0x7ffffd160e00780c */ /* 0x000fc40003f46070 */
[----:B-1----:R-:W-:Y:S01]  /*29560*/  IADD3 R14, R15, -0x26c, RZ ;  /* 0xfffffd940f0e7810 */ /* 0x002fe20007ffe0ff */
[----:B------:R-:W2:Y:S03]  /*29570*/  LDL.64 R112, [R1+0x2c0] ;  /* 0x0002c00001707983 */ /* 0x000ea60000100a00 */
[----:B------:R-:W-:Y:S01]  /*29580*/  ISETP.GE.U32.AND P1, PT, R14, 0x7ffffd15, PT ;  /* 0x7ffffd150e00780c */ /* 0x000fe20003f26070 */
[----:B----4-:R-:W-:Y:S01]  /*29590*/  LDGSTS.E [R12+-0x63ffc], desc[UR8][R82.64], !P5 ;  /* 0x9c004000520c7fae */ /* 0x010fe2000e921848 */
[----:B---3--:R-:W-:Y:S01]  /*295a0*/  VIADD R15, R19, 0xfffffdf0 ;  /* 0xfffffdf0130f7836 */ /* 0x008fe20000000000 */
[----:B------:R-:W1:Y:S02]  /*295b0*/  LDC R14, c[0x0][0x230] ;  /* 0x00008c00ff0e7b82 */ /* 0x000e640000000800 */
[----:B------:R-:W3:Y:S04]  /*295c0*/  LDL.64 R82, [R1+0x168] ;  /* 0x0001680001527983 */ /* 0x000ee80000100a00 */
[----:B--2---:R-:W-:Y:S02]  /*295d0*/  LDGSTS.E [R2+-0x67ff8], desc[UR8][R100.64], !P2 ;  /* 0x9800800064027fae */ /* 0x004fe4000d121848 */
[----:B------:R-:W2:Y:S02]  /*295e0*/  LDC R19, c[0x0][0x230] ;  /* 0x00008c00ff137b82 */ /* 0x000ea40000000800 */
[----:B------:R4:W-:Y:S04]  /*295f0*/  LDGSTS.E [R2+-0x63ff8], desc[UR8][R98.64], !P2 ;  /* 0x9c00800062027fae */ /* 0x0009e8000d121848 */
[----:B------:R-:W2:Y:S04]  /*29600*/  LDL.64 R100, [R1+0x390] ;  /* 0x0003900001647983 */ /* 0x000ea80000100a00 */
[----:B------:R1:W-:Y:S01]  /*29610*/  LDGSTS.E [R12+-0x67ff4], desc[UR8][R94.64], !P1 ;  /* 0x9800c0005e0c7fae */ /* 0x0003e2000c921848 */
[----:B----4-:R-:W-:-:S03]  /*29620*/  VIADD R2, R5, 0x100000 ;  /* 0x0010000005027836 */ /* 0x010fc60000000000 */
[----:B------:R-:W4:Y:S04]  /*29630*/  LDL.64 R98, [R1+0x138] ;  /* 0x0001380001627983 */ /* 0x000f280000100a00 */
[----:B------:R1:W-:Y:S04]  /*29640*/  LDGSTS.E [R4+-0x63ff4], desc[UR8][R114.64], !P1 ;  /* 0x9c00c00072047fae */ /* 0x0003e8000c921848 */
[----:B------:R-:W4:Y:S01]  /*29650*/  LDL.64 R94, [R1+0x410] ;  /* 0x00041000015e7983 */ /* 0x000f220000100a00 */
[C---:B-1----:R-:W-:Y:S01]  /*29660*/  IADD3 R12, R5.reuse, 0x100000, RZ ;  /* 0x00100000050c7810 */ /* 0x042fe20007ffe0ff */
[----:B------:R-:W-:-:S02]  /*29670*/  VIADD R4, R5, 0x100000 ;  /* 0x0010000005047836 */ /* 0x000fc40000000000 */
[----:B------:R-:W4:Y:S04]  /*29680*/  LDL.64 R114, [R1+0x4b0] ;  /* 0x0004b00001727983 */ /* 0x000f280000100a00 */
[----:B------:R-:W-:Y:S01]  /*29690*/  LDGSTS.E [R2+-0x80000], desc[UR8][R92.64], !P0 ;  /* 0x800000005c027fae */ /* 0x000fe2000c121848 */
[----:B------:R-:W-:Y:S01]  /*296a0*/  ISETP.GE.U32.AND P5, PT, R15, 0x7ffffd71, PT ;  /* 0x7ffffd710f00780c */ /* 0x000fe20003fa6070 */
[----:B------:R-:W-:Y:S01]  /*296b0*/  VIADD R13, R16, 0xfffffdef ;  /* 0xfffffdef100d7836 */ /* 0x000fe20000000000 */
[----:B------:R-:W1:Y:S01]  /*296c0*/  LDC R15, c[0x0][0x230] ;  /* 0x00008c00ff0f7b82 */ /* 0x000e620000000800 */
[----:B------:R-:W-:Y:S04]  /*296d0*/  LDGSTS.E [R12+-0x7c000], desc[UR8][R108.64], !P0 ;  /* 0x840000006c0c7fae */ /* 0x000fe8000c121848 */
[----:B------:R-:W-:Y:S03]  /*296e0*/  LDGSTS.E [R4+-0x7fffc], desc[UR8][R112.64], !P3 ;  /* 0x8000400070047fae */ /* 0x000fe6000d921848 */
[----:B------:R-:W1:Y:S01]  /*296f0*/  LDC R16, c[0x0][0x230] ;  /* 0x00008c00ff107b82 */ /* 0x000e620000000800 */
[----:B------:R-:W4:Y:S04]  /*29700*/  LDL.64 R92, [R1+0x1b0] ;  /* 0x0001b000015c7983 */ /* 0x000f280000100a00 */
[----:B------:R-:W4:Y:S04]  /*29710*/  LDL.64 R108, [R1+0x308] ;  /* 0x00030800016c7983 */ /* 0x000f280000100a00 */
[----:B------:R-:W4:Y:S04]  /*29720*/  LDL.64 R112, [R1+0x318] ;  /* 0x0003180001707983 */ /* 0x000f280000100a00 */
[----:B---3--:R-:W-:Y:S04]  /*29730*/  LDGSTS.E [R2+-0x7bffc], desc[UR8][R82.64], !P3 ;  /* 0x8400400052027fae */ /* 0x008fe8000d921848 */
[----:B------:R-:W3:Y:S04]  /*29740*/  LDL.64 R82, [R1+0x510] ;  /* 0x0005100001527983 */ /* 0x000ee80000100a00 */
[----:B--2---:R-:W-:Y:S04]  /*29750*/  LDGSTS.E [R12+-0x7fff8], desc[UR8][R100.64], !P6 ;  /* 0x80008000640c7fae */ /* 0x004fe8000f121848 */
[----:B----4-:R-:W-:Y:S04]  /*29760*/  LDGSTS.E [R4+-0x7bff8], desc[UR8][R98.64], !P6 ;  /* 0x8400800062047fae */ /* 0x010fe8000f121848 */
[----:B------:R-:W2:Y:S04]  /*29770*/  LDL.64 R100, [R1+0x5a0] ;  /* 0x0005a00001647983 */ /* 0x000ea80000100a00 */
[----:B------:R-:W-:Y:S04]  /*29780*/  LDGSTS.E [R2+-0x7fff4], desc[UR8][R94.64], !P5 ;  /* 0x8000c0005e027fae */ /* 0x000fe8000e921848 */
[----:B------:R-:W4:Y:S04]  /*29790*/  LDL.64 R98, [R1+0x328] ;  /* 0x0003280001627983 */ /* 0x000f280000100a00 */
[----:B------:R-:W4:Y:S04]  /*297a0*/  LDL.64 R94, [R1+0x658] ;  /* 0x00065800015e7983 */ /* 0x000f280000100a00 */
[----:B------:R-:W-:Y:S04]  /*297b0*/  LDGSTS.E [R12+-0x7bff4], desc[UR8][R92.64], !P5 ;  /* 0x8400c0005c0c7fae */ /* 0x000fe8000e921848 */
[----:B------:R-:W4:Y:S01]  /*297c0*/  LDL.64 R92, [R1+0x338] ;  /* 0x00033800015c7983 */ /* 0x000f220000100a00 */
[----:B------:R-:W-:Y:S01]  /*297d0*/  ISETP.GE.U32.AND P2, PT, R13, 0x7ffffd70, PT ;  /* 0x7ffffd700d00780c */ /* 0x000fe20003f46070 */
[----:B------:R-:W-:Y:S01]  /*297e0*/  VIADD R13, R18, 0xfffffdee ;  /* 0xfffffdee120d7836 */ /* 0x000fe20000000000 */
[----:B------:R-:W-:Y:S01]  /*297f0*/  IADD3 R14, R14, -0x22d, RZ ;  /* 0xfffffdd30e0e7810 */ /* 0x000fe20007ffe0ff */
[----:B------:R-:W4:Y:S03]  /*29800*/  LDC R18, c[0x0][0x230] ;  /* 0x00008c00ff127b82 */ /* 0x000f260000000800 */
[----:B------:R-:W-:Y:S01]  /*29810*/  ISETP.GE.U32.AND P1, PT, R13, 0x7ffffd6f, PT ;  /* 0x7ffffd6f0d00780c */ /* 0x000fe20003f26070 */
[----:B------:R-:W-:Y:S01]  /*29820*/  VIADD R13, R17, 0xfffffded ;  /* 0xfffffded110d7836 */ /* 0x000fe20000000000 */
[----:B------:R-:W-:-:S03]  /*29830*/  ISETP.GE.U32.AND P3, PT, R14, 0x7ffffd54, PT ;  /* 0x7ffffd540e00780c */ /* 0x000fc60003f66070 */
[----:B------:R-:W4:Y:S01]  /*29840*/  LDC R14, c[0x0][0x230] ;  /* 0x00008c00ff0e7b82 */ /* 0x000f220000000800 */
[----:B------:R-:W-:Y:S01]  /*29850*/  ISETP.GE.U32.AND P0, PT, R13, 0x7ffffd6e, PT ;  /* 0x7ffffd6e0d00780c */ /* 0x000fe20003f06070 */
[----:B------:R-:W-:-:S05]  /*29860*/  VIADD R13, R19, 0xfffffdd2 ;  /* 0xfffffdd2130d7836 */ /* 0x000fca0000000000 */
[----:B------:R-:W-:Y:S01]  /*29870*/  ISETP.GE.U32.AND P6, PT, R13, 0x7ffffd53, PT ;  /* 0x7ffffd530d00780c */ /* 0x000fe20003fc6070 */
[----:B-1----:R-:W-:Y:S01]  /*29880*/  VIADD R13, R15, 0xfffffdd1 ;  /* 0xfffffdd10f0d7836 */ /* 0x002fe20000000000 */
[----:B------:R-:W1:Y:S01]  /*29890*/  LDC R19, c[0x0][0x230] ;  /* 0x00008c00ff137b82 */ /* 0x000e620000000800 */
[----:B------:R3:W-:Y:S03]  /*298a0*/  LDGSTS.E [R4+-0x78000], desc[UR8][R114.64], !P3 ;  /* 0x8800000072047fae */ /* 0x0007e6000d921848 */
[----:B------:R-:W-:Y:S01]  /*298b0*/  ISETP.GE.U32.AND P5, PT, R13, 0x7ffffd52, PT ;  /* 0x7ffffd520d00780c */ /* 0x000fe20003fa6070 */
[----:B------:R-:W-:Y:S03]  /*298c0*/  LDGSTS.E [R2+-0x74000], desc[UR8][R108.64], !P3 ;  /* 0x8c0000006c027fae */ /* 0x000fe6000d921848 */
[----:B------:R-:W1:Y:S03]  /*298d0*/  LDC R17, c[0x0][0x230] ;  /* 0x00008c00ff117b82 */ /* 0x000e660000000800 */
[----:B---3--:R-:W-:Y:S01]  /*298e0*/  LDGSTS.E [R2+-0x77ffc], desc[UR8][R82.64], !P6 ;  /* 0x8800400052027fae */ /* 0x008fe2000f121848 */
[----:B------:R-:W-:-:S03]  /*298f0*/  IADD3 R4, R16, -0x230, RZ ;  /* 0xfffffdd010047810 */ /* 0x000fc60007ffe0ff */
[----:B------:R-:W3:Y:S01]  /*29900*/  LDL.64 R114, [R1+0x508] ;  /* 0x0005080001727983 */ /* 0x000ee20000100a00 */
[----:B------:R-:W3:Y:S01]  /*29910*/  LDC R15, c[0x0][0x230] ;  /* 0x00008c00ff0f7b82 */ /* 0x000ee20000000800 */
[----:B------:R-:W-:Y:S02]  /*29920*/  ISETP.GE.U32.AND P3, PT, R4, 0x7ffffd51, PT ;  /* 0x7ffffd510400780c */ /* 0x000fe40003f66070 */
[----:B------:R-:W3:Y:S04]  /*29930*/  LDL.64 R108, [R1+0x710] ;  /* 0x00071000016c7983 */ /* 0x000ee80000100a00 */
[----:B------:R-:W3:Y:S01]  /*29940*/  LDL.64 R82, [R1+0x518] ;  /* 0x0005180001527983 */ /* 0x000ee20000100a00 */
[----:B------:R-:W-:Y:S01]  /*29950*/  VIADD R4, R5, 0x100000 ;  /* 0x0010000005047836 */ /* 0x000fe20000000000 */
[----:B------:R-:W3:Y:S02]  /*29960*/  LDC R16, c[0x0][0x230] ;  /* 0x00008c00ff107b82 */ /* 0x000ee40000000800 */
[----:B------:R1:W-:Y:S04]  /*29970*/  LDGSTS.E [R12+-0x73ffc], desc[UR8][R112.64], !P6 ;  /* 0x8c004000700c7fae */ /* 0x0003e8000f121848 */
        /* <DEDUP_REMOVED lines=9> */
[----:B------:R-:W-:-:S02]  /*29a10*/  VIADD R13, R18, 0xfffffdb3 ;  /* 0xfffffdb3120d7836 */ /* 0x000fc40000000000 */
[----:B-1----:R-:W-:Y:S01]  /*29a20*/  VIADD R12, R19, 0xfffffdb1 ;  /* 0xfffffdb1130c7836 */ /* 0x002fe20000000000 */
[----:B------:R-:W1:Y:S02]  /*29a30*/  LDC R18, c[0x0][0x230] ;  /* 0x00008c00ff127b82 */ /* 0x000e640000000800 */
[----:B------:R-:W-:Y:S02]  /*29a40*/  ISETP.GE.U32.AND P6, PT, R13, 0x7ffffd34, PT ;  /* 0x7ffffd340d00780c */ /* 0x000fe40003fc6070 */
[----:B------:R-:W-:-:S04]  /*29a50*/  IADD3 R13, R14, -0x24e, RZ ;  /* 0xfffffdb20e0d7810 */ /* 0x000fc80007ffe0ff */
[----:B------:R-:W-:Y:S01]  /*29a60*/  ISETP.GE.U32.AND P5, PT, R13, 0x7ffffd33, PT ;  /* 0x7ffffd330d00780c */ /* 0x000fe20003fa6070 */
[----:B------:R-:W-:Y:S01]  /*29a70*/  VIADD R13, R5, 0x100000 ;  /* 0x00100000050d7836 */ /* 0x000fe20000000000 */
[----:B------:R-:W-:Y:S01]  /*29a80*/  ISETP.GE.U32.AND P3, PT, R12, 0x7ffffd32, PT ;  /* 0x7ffffd320c00780c */ /* 0x000fe20003f66070 */
[----:B------:R-:W-:Y:S01]  /*29a90*/  VIADD R14, R17, 0xfffffdb0 ;  /* 0xfffffdb0110e7836 */ /* 0x000fe20000000000 */
[----:B------:R-:W-:Y:S01]  /*29aa0*/  IADD3 R12, R5, 0x100000, RZ ;  /* 0x00100000050c7810 */ /* 0x000fe20007ffe0ff */
[----:B------:R-:W1:Y:S02]  /*29ab0*/  LDC R19, c[0x0][0x230] ;  /* 0x00008c00ff137b82 */ /* 0x000e640000000800 */
[----:B------:R3:W-:Y:S04]  /*29ac0*/  LDGSTS.E [R13+-0x70000], desc[UR8][R116.64], !P6 ;  /* 0x90000000740d7fae */ /* 0x0007e8000f121848 */
[----:B---3--:R-:W-:Y:S01]  /*29ad0*/  LDGSTS.E [R12+-0x6c000], desc[UR8][R114.64], !P6 ;  /* 0x94000000720c7fae */ /* 0x008fe2000f121848 */
[----:B------:R-:W-:Y:S01]  /*29ae0*/  ISETP.GE.U32.AND P6, PT, R14, 0x7ffffd31, PT ;  /* 0x7ffffd310e00780c */ /* 0x000fe20003fc6070 */
[----:B------:R-:W3:Y:S02]  /*29af0*/  LDC R17, c[0x0][0x230] ;  /* 0x00008c00ff117b82 */ /* 0x000ee40000000800 */
[----:B------:R-:W-:Y:S01]  /*29b00*/  LDGSTS.E [R4+-0x6fffc], desc[UR8][R108.64], !P5 ;  /* 0x900040006c047fae */ /* 0x000fe2000e921848 */
[----:B------:R-:W-:-:S03]  /*29b10*/  VIADD R13, R15, 0xfffffd93 ;  /* 0xfffffd930f0d7836 */ /* 0x000fc60000000000 */
[----:B------:R-:W-:Y:S02]  /*29b20*/  LDGSTS.E [R2+-0x6bffc], desc[UR8][R82.64], !P5 ;  /* 0x9400400052027fae */ /* 0x000fe4000e921848 */
[----:B------:R-:W3:Y:S01]  /*29b30*/  LDC R14, c[0x0][0x230] ;  /* 0x00008c00ff0e7b82 */ /* 0x000ee20000000800 */
[----:B------:R-:W-:Y:S01]  /*29b40*/  ISETP.GE.U32.AND P5, PT, R13, 0x7ffffd14, PT ;  /* 0x7ffffd140d00780c */ /* 0x000fe20003fa6070 */
[----:B------:R-:W3:Y:S01]  /*29b50*/  LDL.64 R108, [R1+0xce0] ;  /* 0x000ce000016c7983 */ /* 0x000ee20000100a00 */
[----:B------:R-:W-:-:S05]  /*29b60*/  VIADD R5, R5, 0x100000 ;  /* 0x0010000005057836 */ /* 0x000fca0000000000 */
[----:B------:R-:W3:Y:S01]  /*29b70*/  LDC R15, c[0x0][0x230] ;  /* 0x00008c00ff0f7b82 */ /* 0x000ee20000000800 */
[----:B------:R-:W3:Y:S04]  /*29b80*/  LDL.64 R82, [R1+0x718] ;  /* 0x0007180001527983 */ /* 0x000ee80000100a00 */
[----:B------:R-:W-:Y:S04]  /*29b90*/  LDGSTS.E [R12+-0x6fff8], desc[UR8][R112.64], !P3 ;  /* 0x90008000700c7fae */ /* 0x000fe8000d921848 */
[----:B------:R-:W3:Y:S04]  /*29ba0*/  LDL.64 R112, [R1+0xd60] ;  /* 0x000d600001707983 */ /* 0x000ee80000100a00 */
[----:B--2---:R-:W-:Y:S04]  /*29bb0*/  LDGSTS.E [R4+-0x6bff8], desc[UR8][R100.64], !P3 ;  /* 0x9400800064047fae */ /* 0x004fe8000d921848 */
[----:B----4-:R-:W-:Y:S04]  /*29bc0*/  LDGSTS.E [R2+-0x6fff4], desc[UR8][R98.64], !P6 ;  /* 0x9000c00062027fae */ /* 0x010fe8000f121848 */
[----:B------:R-:W2:Y:S04]  /*29bd0*/  LDL.64 R100, [R1+0x738] ;  /* 0x0007380001647983 */ /* 0x000ea80000100a00 */
[----:B------:R-:W-:Y:S04]  /*29be0*/  LDGSTS.E [R12+-0x6bff4], desc[UR8][R94.64], !P6 ;  /* 0x9400c0005e0c7fae */ /* 0x000fe8000f121848 */
[----:B------:R-:W4:Y:S04]  /*29bf0*/  LDL.64 R98, [R1+0x7f0] ;  /* 0x0007f00001627983 */ /* 0x000f280000100a00 */
[----:B------:R-:W-:Y:S04]  /*29c00*/  LDGSTS.E [R4+-0x68000], desc[UR8][R92.64], !P5 ;  /* 0x980000005c047fae */ /* 0x000fe8000e921848 */
[----:B------:R-:W-:Y:S04]  /*29c10*/  LDGSTS.E [R2+-0x64000], desc[UR8][R10.64], !P5 ;  /* 0x9c0000000a027fae */ /* 0x000fe8000e921848 */
[----:B------:R-:W2:Y:S01]  /*29c20*/  LDL.LU.64 R10, [R1+0xdc8] ;  /* 0x000dc800010a7983 */ /* 0x000ea20000300a00 */
[----:B-1----:R-:W-:-:S02]  /*29c30*/  IADD3 R13, R18, -0x26e, RZ ;  /* 0xfffffd92120d7810 */ /* 0x002fc40007ffe0ff */
[----:B------:R-:W1:Y:S01]  /*29c40*/  LDC R18, c[0x0][0x230] ;  /* 0x00008c00ff127b82 */ /* 0x000e620000000800 */
[----:B------:R-:W4:Y:S01]  /*29c50*/  LDL.64 R94, [R1+0x210] ;  /* 0x00021000015e7983 */ /* 0x000f220000100a00 */
[----:B------:R-:W-:Y:S01]  /*29c60*/  ISETP.GE.U32.AND P3, PT, R13, 0x7ffffd13, PT ;  /* 0x7ffffd130d00780c */ /* 0x000fe20003f66070 */
[----:B------:R-:W-:Y:S02]  /*29c70*/  VIADD R13, R16, 0xfffffd91 ;  /* 0xfffffd91100d7836 */ /* 0x000fe40000000000 */
[----:B------:R-:W4:Y:S03]  /*29c80*/  LDL.64 R92, [R1+0x148] ;  /* 0x00014800015c7983 */ /* 0x000f260000100a00 */
[----:B------:R-:W-:Y:S01]  /*29c90*/  ISETP.GE.U32.AND P6, PT, R13, 0x7ffffd12, PT ;  /* 0x7ffffd120d00780c */ /* 0x000fe20003fc6070 */
[----:B------:R-:W4:Y:S06]  /*29ca0*/  LDL.64 R114, [R1+0x2b0] ;  /* 0x0002b00001727983 */ /* 0x000f2c0000100a00 */
[----:B---3--:R3:W-:Y:S01]  /*29cb0*/  LDGSTS.E [R12+-0x67ffc], desc[UR8][R108.64], !P3 ;  /* 0x980040006c0c7fae */ /* 0x0087e2000d921848 */
[----:B------:R-:W1:Y:S03]  /*29cc0*/  LDC R16, c[0x0][0x230] ;  /* 0x00008c00ff107b82 */ /* 0x000e660000000800 */
[----:B------:R-:W-:Y:S04]  /*29cd0*/  LDGSTS.E [R4+-0x63ffc], desc[UR8][R82.64], !P3 ;  /* 0x9c00400052047fae */ /* 0x000fe8000d921848 */
[----:B------:R-:W4:Y:S04]  /*29ce0*/  LDL.64 R82, [R1+0x158] ;  /* 0x0001580001527983 */ /* 0x000f280000100a00 */
[----:B--2---:R-:W-:Y:S01]  /*29cf0*/  LDGSTS.E [R2+-0x67ff8], desc[UR8][R10.64], !P6 ;  /* 0x980080000a027fae */ /* 0x004fe2000f121848 */
[----:B------:R-:W-:-:S03]  /*29d00*/  VIADD R13, R14, 0xfffffd90 ;  /* 0xfffffd900e0d7836 */ /* 0x000fc60000000000 */
[----:B------:R2:W-:Y:S04]  /*29d10*/  LDGSTS.E [R2+-0x63ff8], desc[UR8][R100.64], !P6 ;  /* 0x9c00800064027fae */ /* 0x0005e8000f121848 */
[----:B------:R-:W2:Y:S01]  /*29d20*/  LDL.LU.64 R10, [R1+0xdc0] ;  /* 0x000dc000010a7983 */ /* 0x000ea20000300a00 */
[----:B------:R-:W-:Y:S02]  /*29d30*/  ISETP.GE.U32.AND P5, PT, R13, 0x7ffffd11, PT ;  /* 0x7ffffd110d00780c */ /* 0x000fe40003fa6070 */
[----:B------:R-:W1:Y:S01]  /*29d40*/  LDC R13, c[0x0][0x230] ;  /* 0x00008c00ff0d7b82 */ /* 0x000e620000000800 */
[----:B------:R-:W2:Y:S04]  /*29d50*/  LDL.64 R108, [R1+0x380] ;  /* 0x00038000016c7983 */ /* 0x000ea80000100a00 */
[----:B------:R-:W2:Y:S01]  /*29d60*/  LDL.64 R100, [R1+0x178] ;  /* 0x0001780001647983 */ /* 0x000ea20000100a00 */
[----:B---3--:R-:W-:Y:S01]  /*29d70*/  VIADD R12, R15, 0xfffffdeb ;  /* 0xfffffdeb0f0c7836 */ /* 0x008fe20000000000 */
[----:B------:R-:W-:Y:S01]  /*29d80*/  IADD3 R14, R19, -0x214, RZ ;  /* 0xfffffdec130e7810 */ /* 0x000fe20007ffe0ff */
[----:B------:R-:W3:Y:S01]  /*29d90*/  LDC R15, c[0x0][0x230] ;  /* 0x00008c00ff0f7b82 */ /* 0x000ee20000000800 */
[----:B------:R-:W3:Y:S04]  /*29da0*/  LDL.64 R116, [R1+0x650] ;  /* 0x0006500001747983 */ /* 0x000ee80000100a00 */
[----:B------:R-:W-:Y:S04]  /*29db0*/  LDGSTS.E [R4+-0x67ff4], desc[UR8][R112.64], !P5 ;  /* 0x9800c00070047fae */ /* 0x000fe8000e921848 */
[----:B----4-:R4:W-:Y:S04]  /*29dc0*/  LDGSTS.E [R5+-0x63ff4], desc[UR8][R98.64], !P5 ;  /* 0x9c00c00062057fae */ /* 0x0109e8000e921848 */
[----:B------:R-:W3:Y:S04]  /*29dd0*/  LDL.64 R126, [R1+0x6e8] ;  /* 0x0006e800017e7983 */ /* 0x000ee80000100a00 */
[----:B------:R-:W3:Y:S04]  /*29de0*/  LDL.64 R112, [R1+0x400] ;  /* 0x0004000001707983 */ /* 0x000ee80000100a00 */
[----:B------:R-:W3:Y:S04]  /*29df0*/  LDL.64 R98, [R1+0x1a0] ;  /* 0x0001a00001627983 */ /* 0x000ee80000100a00 */
[----:B------:R-:W3:Y:S01]  /*29e00*/  LDL.64 R124, [R1+0x618] ;  /* 0x00061800017c7983 */ /* 0x000ee20000100a00 */
[----:B--2---:R-:W-:-:S02]  /*29e10*/  VIADD R2, R10, 0x100000 ;  /* 0x001000000a027836 */ /* 0x004fc40000000000 */
[----:B----4-:R-:W-:-:S03]  /*29e20*/  VIADD R5, R10, 0x100000 ;  /* 0x001000000a057836 */ /* 0x010fc60000000000 */
[----:B------:R-:W-:Y:S01]  /*29e30*/  LDGSTS.E [R2+-0x80000], desc[UR8][R94.64], !P2 ;  /* 0x800000005e027fae */ /* 0x000fe2000d121848 */
[----:B------:R-:W-:-:S03]  /*29e40*/  VIADD R4, R10, 0x100000 ;  /* 0x001000000a047836 */ /* 0x000fc60000000000 */
[----:B------:R-:W-:Y:S04]  /*29e50*/  LDGSTS.E [R5+-0x7c000], desc[UR8][R92.64], !P2 ;  /* 0x840000005c057fae */ /* 0x000fe8000d121848 */
[----:B------:R-:W-:Y:S04]  /*29e60*/  LDGSTS.E [R4+-0x7fffc], desc[UR8][R114.64], !P1 ;  /* 0x8000400072047fae */ /* 0x000fe8000c921848 */
[----:B------:R-:W2:Y:S04]  /*29e70*/  LDL.64 R94, [R1+0x4a8] ;  /* 0x0004a800015e7983 */ /* 0x000ea80000100a00 */
[----:B------:R-:W4:Y:S04]  /*29e80*/  LDL.64 R92, [R1+0x348] ;  /* 0x00034800015c7983 */ /* 0x000f280000100a00 */
[----:B------:R-:W-:Y:S01]  /*29e90*/  LDGSTS.E [R2+-0x7bffc], desc[UR8][R82.64], !P1 ;  /* 0x8400400052027fae */ /* 0x000fe2000c921848 */
[----:B------:R-:W-:Y:S01]  /*29ea0*/  ISETP.GE.U32.AND P6, PT, R12, 0x7ffffd6c, PT ;  /* 0x7ffffd6c0c00780c */ /* 0x000fe20003fc6070 */
[----:B-1----:R-:W-:Y:S01]  /*29eb0*/  VIADD R13, R13, 0xfffffdcf ;  /* 0xfffffdcf0d0d7836 */ /* 0x002fe20000000000 */
[----:B------:R-:W-:Y:S01]  /*29ec0*/  ISETP.GE.U32.AND P3, PT, R14, 0x7ffffd6d, PT ;  /* 0x7ffffd6d0e00780c */ /* 0x000fe20003f66070 */
[----:B------:R-:W4:Y:S04]  /*29ed0*/  LDL.64 R114, [R1+0x360] ;  /* 0x0003600001727983 */ /* 0x000f280000100a00 */
[----:B------:R-:W4:Y:S01]  /*29ee0*/  LDL.64 R82, [R1+0x500] ;  /* 0x0005000001527983 */ /* 0x000f220000100a00 */
[----:B------:R-:W-:Y:S01]  /*29ef0*/  IADD3 R12, R17, -0x216, RZ ;  /* 0xfffffdea110c7810 */ /* 0x000fe20007ffe0ff */
[----:B------:R-:W1:Y:S01]  /*29f00*/  LDC R14, c[0x0][0x230] ;  /* 0x00008c00ff0e7b82 */ /* 0x000e620000000800 */
[----:B------:R-:W-:Y:S01]  /*29f10*/  ISETP.GE.U32.AND P1, PT, R13, 0x7ffffd50, PT ;  /* 0x7ffffd500d00780c */ /* 0x000fe20003f26070 */
[----:B------:R-:W-:Y:S01]  /*29f20*/  LDGSTS.E [R5+-0x7fff8], desc[UR8][R108.64], !P0 ;  /* 0x800080006c057fae */ /* 0x000fe2000c121848 */
[----:B------:R-:W-:-:S02]  /*29f30*/  ISETP.GE.U32.AND P5, PT, R12, 0x7ffffd6b, PT ;  /* 0x7ffffd6b0c00780c */ /* 0x000fc40003fa6070 */
[----:B------:R-:W-:Y:S01]  /*29f40*/  IADD3 R12, R16, -0x217, RZ ;  /* 0xfffffde9100c7810 */ /* 0x000fe20007ffe0ff */
[----:B------:R-:W-:Y:S02]  /*29f50*/  LDGSTS.E [R4+-0x7bff8], desc[UR8][R100.64], !P0 ;  /* 0x8400800064047fae */ /* 0x000fe4000c121848 */
[----:B------:R-:W1:Y:S01]  /*29f60*/  LDC R17, c[0x0][0x230] ;  /* 0x00008c00ff117b82 */ /* 0x000e620000000800 */
[----:B------:R-:W-:Y:S01]  /*29f70*/  ISETP.GE.U32.AND P2, PT, R12, 0x7ffffd6a, PT ;  /* 0x7ffffd6a0c00780c */ /* 0x000fe20003f46070 */
[----:B---3--:R-:W-:Y:S01]  /*29f80*/  LDGSTS.E [R2+-0x7fff4], desc[UR8][R112.64], !P3 ;  /* 0x8000c00070027fae */ /* 0x008fe2000d921848 */
[----:B------:R-:W-:-:S03]  /*29f90*/  IADD3 R12, R18, -0x232, RZ ;  /* 0xfffffdce120c7810 */ /* 0x000fc60007ffe0ff */
[----:B------:R-:W3:Y:S01]  /*29fa0*/  LDL.64 R108, [R1+0x590] ;  /* 0x00059000016c7983 */ /* 0x000ee20000100a00 */
[----:B------:R-:W-:Y:S01]  /*29fb0*/  ISETP.GE.U32.AND P0, PT, R12, 0x7ffffd4f, PT ;  /* 0x7ffffd4f0c00780c */ /* 0x000fe20003f06070 */
[----:B------:R-:W1:Y:S02]  /*29fc0*/  LDC R13, c[0x0][0x230] ;  /* 0x00008c00ff0d7b82 */ /* 0x000e640000000800 */
[----:B------:R-:W3:Y:S04]  /*29fd0*/  LDL.64 R100, [R1+0x368] ;  /* 0x0003680001647983 */ /* 0x000ee80000100a00 */
[----:B------:R-:W-:Y:S02]  /*29fe0*/  LDGSTS.E [R5+-0x7bff4], desc[UR8][R98.64], !P3 ;  /* 0x8400c00062057fae */ /* 0x000fe4000d921848 */
[----:B------:R-:W1:Y:S02]  /*29ff0*/  LDC R18, c[0x0][0x230] ;  /* 0x00008c00ff127b82 */ /* 0x000e640000000800 */
[----:B------:R-:W3:Y:S06]  /*2a000*/  LDL.64 R112, [R1+0x700] ;  /* 0x0007000001707983 */ /* 0x000eec0000100a00 */
[----:B------:R-:W3:Y:S01]  /*2a010*/  LDC R16, c[0x0][0x230] ;  /* 0x00008c00ff107b82 */ /* 0x000ee20000000800 */
[----:B------:R-:W3:Y:S04]  /*2a020*/  LDL.64 R98, [R1+0x378] ;  /* 0x0003780001627983 */ /* 0x000ee80000100a00 */
[----:B--2---:R2:W-:Y:S04]  /*2a030*/  LDGSTS.E [R4+-0x78000], desc[UR8][R94.64], !P1 ;  /* 0x880000005e047fae */ /* 0x0045e8000c921848 */
[----:B----4-:R-:W-:Y:S04]  /*2a040*/  LDGSTS.E [R2+-0x74000], desc[UR8][R92.64], !P1 ;  /* 0x8c0000005c027fae */ /* 0x010fe8000c921848 */
[----:B------:R-:W4:Y:S04]  /*2a050*/  LDL.64 R94, [R1+0x6a0] ;  /* 0x0006a000015e7983 */ /* 0x000f280000100a00 */
[----:B------:R-:W4:Y:S04]  /*2a060*/  LDL.64 R92, [R1+0x548] ;  /* 0x00054800015c7983 */ /* 0x000f280000100a00 */
[----:B------:R-:W-:Y:S01]  /*2a070*/  LDGSTS.E [R2+-0x77ffc], desc[UR8][R82.64], !P0 ;  /* 0x8800400052027fae */ /* 0x000fe2000c121848 */
[----:B-1----:R-:W-:-:S02]  /*2a080*/  VIADD R12, R14, 0xfffffdcd ;  /* 0xfffffdcd0e0c7836 */ /* 0x002fc40000000000 */
[----:B--2---:R-:W-:Y:S01]  /*2a090*/  VIADD R4, R15, 0xfffffdcc ;  /* 0xfffffdcc0f047836 */ /* 0x004fe20000000000 */
[----:B------:R1:W-:Y:S01]  /*2a0a0*/  LDGSTS.E [R5+-0x73ffc], desc[UR8][R114.64], !P0 ;  /* 0x8c00400072057fae */ /* 0x0003e2000c121848 */
[----:B------:R-:W2:Y:S03]  /*2a0b0*/  LDC R14, c[0x0][0x230] ;  /* 0x00008c00ff0e7b82 */ /* 0x000ea60000000800 */
[----:B------:R-:W2:Y:S01]  /*2a0c0*/  LDL.64 R82, [R1+0x558] ;  /* 0x0005580001527983 */ /* 0x000ea20000100a00 */
[----:B------:R-:W-:-:S04]  /*2a0d0*/  ISETP.GE.U32.AND P3, PT, R12, 0x7ffffd4e, PT ;  /* 0x7ffffd4e0c00780c */ /* 0x000fc80003f66070 */
[----:B------:R-:W2:Y:S01]  /*2a0e0*/  LDC R15, c[0x0][0x230] ;  /* 0x00008c00ff0f7b82 */ /* 0x000ea20000000800 */
[----:B------:R-:W-:Y:S01]  /*2a0f0*/  IADD3 R12, R17, -0x251, RZ ;  /* 0xfffffdaf110c7810 */ /* 0x000fe20007ffe0ff */
[----:B------:R-:W2:Y:S01]  /*2a100*/  LDL.64 R114, [R1+0x568] ;  /* 0x0005680001727983 */ /* 0x000ea20000100a00 */
[----:B------:R-:W-:Y:S01]  /*2a110*/  ISETP.GE.U32.AND P1, PT, R4, 0x7ffffd4d, PT ;  /* 0x7ffffd4d0400780c */ /* 0x000fe20003f26070 */
[----:B------:R-:W-:Y:S01]  /*2a120*/  VIADD R4, R10, 0x100000 ;  /* 0x001000000a047836 */ /* 0x000fe20000000000 */
[----:B------:R-:W-:Y:S01]  /*2a130*/  ISETP.GE.U32.AND P0, PT, R12, 0x7ffffd30, PT ;  /* 0x7ffffd300c00780c */ /* 0x000fe20003f06070 */
[----:B------:R-:W-:Y:S01]  /*2a140*/  VIADD R12, R13, 0xfffffdae ;  /* 0xfffffdae0d0c7836 */ /* 0x000fe20000000000 */
[----:B-1----:R-:W-:Y:S01]  /*2a150*/  IADD3 R5, R18, -0x253, RZ ;  /* 0xfffffdad12057810 */ /* 0x002fe20007ffe0ff */
[----:B------:R-:W1:Y:S01]  /*2a160*/  LDC R17, c[0x0][0x230] ;  /* 0x00008c00ff117b82 */ /* 0x000e620000000800 */
[----:B---3--:R-:W-:Y:S04]  /*2a170*/  LDGSTS.E [R4+-0x77ff8], desc[UR8][R108.64], !P3 ;  /* 0x880080006c047fae */ /* 0x008fe8000d921848 */
[----:B------:R-:W-:Y:S01]  /*2a180*/  LDGSTS.E [R2+-0x73ff8], desc[UR8][R100.64], !P3 ;  /* 0x8c00800064027fae */ /* 0x000fe2000d921848 */
[----:B------:R-:W-:Y:S01]  /*2a190*/  ISETP.GE.U32.AND P3, PT, R12, 0x7ffffd2f, PT ;  /* 0x7ffffd2f0c00780c */ /* 0x000fe20003f66070 */
[----:B------:R-:W-:Y:S01]  /*2a1a0*/  VIADD R12, R10, 0x100000 ;  /* 0x001000000a0c7836 */ /* 0x000fe20000000000 */
[----:B------:R-:W-:Y:S01]  /*2a1b0*/  IADD3 R13, R16, -0x254, RZ ;  /* 0xfffffdac100d7810 */ /* 0x000fe20007ffe0ff */
[----:B------:R-:W-:Y:S01]  /*2a1c0*/  LDGSTS.E [R4+-0x77ff4], desc[UR8][R116.64], !P1 ;  /* 0x8800c00074047fae */ /* 0x000fe2000c921848 */
[----:B------:R-:W3:Y:S03]  /*2a1d0*/  LDC R16, c[0x0][0x230] ;  /* 0x00008c00ff107b82 */ /* 0x000ee60000000800 */
[----:B------:R-:W3:Y:S04]  /*2a1e0*/  LDL.64 R108, [R1+0x790] ;  /* 0x00079000016c7983 */ /* 0x000ee80000100a00 */
[----:B------:R-:W3:Y:S01]  /*2a1f0*/  LDL.64 R100, [R1+0x860] ;  /* 0x0008600001647983 */ /* 0x000ee20000100a00 */
[----:B------:R-:W3:Y:S03]  /*2a200*/  LDC R18, c[0x0][0x230] ;  /* 0x00008c00ff127b82 */ /* 0x000ee60000000800 */
[----:B------:R-:W-:Y:S01]  /*2a210*/  LDGSTS.E [R2+-0x73ff4], desc[UR8][R98.64], !P1 ;  /* 0x8c00c00062027fae */ /* 0x000fe2000c921848 */
[----:B------:R-:W-:Y:S01]  /*2a220*/  ISETP.GE.U32.AND P1, PT, R5, 0x7ffffd2e, PT ;  /* 0x7ffffd2e0500780c */ /* 0x000fe20003f26070 */
[----:B------:R-:W-:-:S02]  /*2a230*/  VIADD R5, R10, 0x100000 ;  /* 0x001000000a057836 */ /* 0x000fc40000000000 */
[----:B------:R-:W3:Y:S04]  /*2a240*/  LDL.64 R116, [R1+0x648] ;  /* 0x0006480001747983 */ /* 0x000ee80000100a00 */
[----:B------:R-:W3:Y:S04]  /*2a250*/  LDL.64 R98, [R1+0x5e0] ;  /* 0x0005e00001627983 */ /* 0x000ee80000100a00 */
[----:B----4-:R4:W-:Y:S04]  /*2a260*/  LDGSTS.E [R12+-0x70000], desc[UR8][R94.64], !P0 ;  /* 0x900000005e0c7fae */ /* 0x0109e8000c121848 */
[----:B------:R-:W-:Y:S04]  /*2a270*/  LDGSTS.E [R5+-0x6c000], desc[UR8][R92.64], !P0 ;  /* 0x940000005c057fae */ /* 0x000fe8000c121848 */
[----:B------:R-:W-:Y:S04]  /*2a280*/  LDGSTS.E [R4+-0x6fffc], desc[UR8][R112.64], !P3 ;  /* 0x9000400070047fae */ /* 0x000fe8000d921848 */
[----:B------:R-:W3:Y:S04]  /*2a290*/  LDL.64 R94, [R1+0xc98] ;  /* 0x000c9800015e7983 */ /* 0x000ee80000100a00 */
[----:B------:R-:W3:Y:S04]  /*2a2a0*/  LDL.64 R92, [R1+0x748] ;  /* 0x00074800015c7983 */ /* 0x000ee80000100a00 */
[----:B--2---:R-:W-:Y:S04]  /*2a2b0*/  LDGSTS.E [R2+-0x6bffc], desc[UR8][R82.64], !P3 ;  /* 0x9400400052027fae */ /* 0x004fe8000d921848 */
[----:B------:R-:W2:Y:S04]  /*2a2c0*/  LDL.64 R112, [R1+0xcd8] ;  /* 0x000cd80001707983 */ /* 0x000ea80000100a00 */
[----:B------:R-:W2:Y:S01]  /*2a2d0*/  LDL.64 R82, [R1+0x758] ;  /* 0x0007580001527983 */ /* 0x000ea20000100a00 */
[----:B------:R-:W-:Y:S01]  /*2a2e0*/  ISETP.GE.U32.AND P0, PT, R13, 0x7ffffd2d, PT ;  /* 0x7ffffd2d0d00780c */ /* 0x000fe20003f06070 */
[----:B----4-:R-:W-:Y:S01]  /*2a2f0*/  VIADD R12, R14, 0xfffffd8f ;  /* 0xfffffd8f0e0c7836 */ /* 0x010fe20000000000 */
[----:B------:R-:W4:Y:S04]  /*2a300*/  LDC R13, c[0x0][0x230] ;  /* 0x00008c00ff0d7b82 */ /* 0x000f280000000800 */
[----:B------:R-:W-:Y:S01]  /*2a310*/  ISETP.GE.U32.AND P3, PT, R12, 0x7ffffd10, PT ;  /* 0x7ffffd100c00780c */ /* 0x000fe20003f66070 */
[----:B-1----:R-:W-:-:S03]  /*2a320*/  VIADD R12, R17, 0xfffffd8e ;  /* 0xfffffd8e110c7836 */ /* 0x002fc60000000000 */
[----:B------:R-:W1:Y:S01]  /*2a330*/  LDC R14, c[0x0][0x230] ;  /* 0x00008c00ff0e7b82 */ /* 0x000e620000000800 */
[----:B---3--:R-:W-:Y:S04]  /*2a340*/  LDGSTS.E [R5+-0x6fff8], desc[UR8][R108.64], !P1 ;  /* 0x900080006c057fae */ /* 0x008fe8000c921848 */
[----:B------:R-:W-:Y:S01]  /*2a350*/  LDGSTS.E [R4+-0x6bff8], desc[UR8][R114.64], !P1 ;  /* 0x9400800072047fae */ /* 0x000fe2000c921848 */
[----:B------:R-:W-:Y:S01]  /*2a360*/  ISETP.GE.U32.AND P1, PT, R12, 0x7ffffd0f, PT ;  /* 0x7ffffd0f0c00780c */ /* 0x000fe20003f26070 */
[----:B------:R-:W-:Y:S01]  /*2a370*/  VIADD R10, R10, 0x100000 ;  /* 0x001000000a0a7836 */ /* 0x000fe20000000000 */
[----:B------:R-:W3:Y:S01]  /*2a380*/  LDC R17, c[0x0][0x230] ;  /* 0x00008c00ff117b82 */ /* 0x000ee20000000800 */
[----:B------:R-:W-:Y:S04]  /*2a390*/  LDGSTS.E [R2+-0x6fff4], desc[UR8][R100.64], !P0 ;  /* 0x9000c00064027fae */ /* 0x000fe8000c121848 */
[----:B------:R-:W3:Y:S04]  /*2a3a0*/  LDL.64 R108, [R1+0xd18] ;  /* 0x000d1800016c7983 */ /* 0x000ee80000100a00 */
[----:B------:R-:W3:Y:S04]  /*2a3b0*/  LDL.64 R114, [R1+0xd58] ;  /* 0x000d580001727983 */ /* 0x000ee80000100a00 */
[----:B------:R-:W3:Y:S04]  /*2a3c0*/  LDL.64 R100, [R1+0x768] ;  /* 0x0007680001647983 */ /* 0x000ee80000100a00 */
[----:B------:R-:W-:Y:S04]  /*2a3d0*/  LDGSTS.E [R5+-0x6bff4], desc[UR8][R98.64], !P0 ;  /* 0x9400c00062057fae */ /* 0x000fe8000c121848 */
[----:B------:R-:W3:Y:S04]  /*2a3e0*/  LDL.64 R98, [R1+0x7e0] ;  /* 0x0007e00001627983 */ /* 0x000ee80000100a00 */
[----:B------:R-:W-:Y:S04]  /*2a3f0*/  LDGSTS.E [R4+-0x68000], desc[UR8][R94.64], !P3 ;  /* 0x980000005e047fae */ /* 0x000fe8000d921848 */
[----:B------:R-:W-:Y:S04]  /*2a400*/  LDGSTS.E [R2+-0x64000], desc[UR8][R92.64], !P3 ;  /* 0x9c0000005c027fae */ /* 0x000fe8000d921848 */
[----:B------:R-:W3:Y:S04]  /*2a410*/  LDL.64 R94, [R1+0x1f0] ;  /* 0x0001f000015e7983 */ /* 0x000ee80000100a00 */
[----:B------:R-:W3:Y:S04]  /*2a420*/  LDL.64 R92, [R1+0x188] ;  /* 0x00018800015c7983 */ /* 0x000ee80000100a00 */
[----:B--2---:R1:W-:Y:S04]  /*2a430*/  LDGSTS.E [R5+-0x67ffc], desc[UR8][R112.64], !P1 ;  /* 0x9800400070057fae */ /* 0x0043e8000c921848 */
[----:B------:R-:W-:Y:S04]  /*2a440*/  LDGSTS.E [R4+-0x63ffc], desc[UR8][R82.64], !P1 ;  /* 0x9c00400052047fae */ /* 0x000fe8000c921848 */
[----:B------:R-:W2:Y:S04]  /*2a450*/  LDL.64 R112, [R1+0x2a8] ;  /* 0x0002a80001707983 */ /* 0x000ea80000100a00 */
[----:B------:R-:W2:Y:S01]  /*2a460*/  LDL.64 R82, [R1+0x198] ;  /* 0x0001980001527983 */ /* 0x000ea20000100a00 */
[----:B------:R-:W-:-:S02]  /*2a470*/  IADD3 R12, R15, -0x273, RZ ;  /* 0xfffffd8d0f0c7810 */ /* 0x000fc40007ffe0ff */
[----:B-1----:R-:W-:Y:S01]  /*2a480*/  IADD3 R5, R14, -0x219, RZ ;  /* 0xfffffde70e057810 */ /* 0x002fe20007ffe0ff */
[----:B------:R-:W1:Y:S01]  /*2a490*/  LDC R15, c[0x0][0x230] ;  /* 0x00008c00ff0f7b82 */ /* 0x000e620000000800 */
[----:B------:R-:W-:Y:S01]  /*2a4a0*/  ISETP.GE.U32.AND P0, PT, R12, 0x7ffffd0e, PT ;  /* 0x7ffffd0e0c00780c */ /* 0x000fe20003f06070 */
[----:B----4-:R-:W-:-:S05]  /*2a4b0*/  VIADD R12, R13, 0xfffffd8c ;  /* 0xfffffd8c0d0c7836 */ /* 0x010fca0000000000 */
[----:B------:R-:W-:Y:S01]  /*2a4c0*/  ISETP.GE.U32.AND P3, PT, R12, 0x7ffffd0d, PT ;  /* 0x7ffffd0d0c00780c */ /* 0x000fe20003f66070 */
[----:B------:R-:W4:Y:S06]  /*2a4d0*/  LDC R14, c[0x0][0x230] ;  /* 0x00008c00ff0e7b82 */ /* 0x000f2c0000000800 */
[----:B---3--:R-:W-:Y:S02]  /*2a4e0*/  LDGSTS.E [R2+-0x67ff8], desc[UR8][R108.64], !P0 ;  /* 0x980080006c027fae */ /* 0x008fe4000c121848 */
[----:B------:R-:W3:Y:S02]  /*2a4f0*/  LDC R12, c[0x0][0x230] ;  /* 0x00008c00ff0c7b82 */ /* 0x000ee40000000800 */
[----:B------:R1:W-:Y:S01]  /*2a500*/  LDGSTS.E [R2+-0x63ff8], desc[UR8][R100.64], !P0 ;  /* 0x9c00800064027fae */ /* 0x0003e2000c121848 */
[----:B------:R-:W-:Y:S01]  /*2a510*/  ISETP.GE.U32.AND P0, PT, R5, 0x7ffffd68, PT ;  /* 0x7ffffd680500780c */ /* 0x000fe20003f06070 */
[----:B------:R-:W-:-:S02]  /*2a520*/  VIADD R5, R16, 0xfffffde6 ;  /* 0xfffffde610057836 */ /* 0x000fc40000000000 */
[----:B------:R1:W-:Y:S01]  /*2a530*/  LDGSTS.E [R4+-0x67ff4], desc[UR8][R114.64], !P3 ;  /* 0x9800c00072047fae */ /* 0x0003e2000d921848 */
[----:B------:R-:W-:Y:S01]  /*2a540*/  VIADD R13, R18, 0xfffffde8 ;  /* 0xfffffde8120d7836 */ /* 0x000fe20000000000 */
[----:B------:R-:W4:Y:S02]  /*2a550*/  LDC R16, c[0x0][0x230] ;  /* 0x00008c00ff107b82 */ /* 0x000f240000000800 */
[----:B------:R-:W4:Y:S04]  /*2a560*/  LDL.64 R108, [R1+0x330] ;  /* 0x00033000016c7983 */ /* 0x000f280000100a00 */
[----:B------:R-:W4:Y:S01]  /*2a570*/  LDL.64 R100, [R1+0x1a8] ;  /* 0x0001a80001647983 */ /* 0x000f220000100a00 */
[----:B-1----:R-:W-:-:S03]  /*2a580*/  IADD3 R2, R11, 0x100000, RZ ;  /* 0x001000000b027810 */ /* 0x002fc60007ffe0ff */
[----:B------:R-:W4:Y:S04]  /*2a590*/  LDL.64 R114, [R1+0x3f0] ;  /* 0x0003f00001727983 */ /* 0x000f280000100a00 */
[----:B------:R1:W-:Y:S01]  /*2a5a0*/  LDGSTS.E [R10+-0x63ff4], desc[UR8][R98.64], !P3 ;  /* 0x9c00c000620a7fae */ /* 0x0003e2000d921848 */
[----:B------:R-:W-:Y:S01]  /*2a5b0*/  ISETP.GE.U32.AND P3, PT, R5, 0x7ffffd67, PT ;  /* 0x7ffffd670500780c */ /* 0x000fe20003f66070 */
[C---:B------:R-:W-:Y:S01]  /*2a5c0*/  VIADD R5, R11.reuse, 0x100000 ;  /* 0x001000000b057836 */ /* 0x040fe20000000000 */
[----:B------:R-:W-:Y:S01]  /*2a5d0*/  IADD3 R4, R11, 0x100000, RZ ;  /* 0x001000000b047810 */ /* 0x000fe20007ffe0ff */
[----:B------:R-:W4:Y:S04]  /*2a5e0*/  LDL.64 R98, [R1+0x1b8] ;  /* 0x0001b80001627983 */ /* 0x000f280000100a00 */
[----:B------:R-:W-:Y:S04]  /*2a5f0*/  LDGSTS.E [R2+-0x80000], desc[UR8][R94.64], !P6 ;  /* 0x800000005e027fae */ /* 0x000fe8000f121848 */
[----:B------:R-:W-:Y:S04]  /*2a600*/  LDGSTS.E [R5+-0x7c000], desc[UR8][R92.64], !P6 ;  /* 0x840000005c057fae */ /* 0x000fe8000f121848 */
[----:B------:R-:W4:Y:S04]  /*2a610*/  LDL.64 R94, [R1+0x4a0] ;  /* 0x0004a000015e7983 */ /* 0x000f280000100a00 */
[----:B------:R-:W4:Y:S04]  /*2a620*/  LDL.64 R92, [R1+0x388] ;  /* 0x00038800015c7983 */ /* 0x000f280000100a00 */
[----:B--2---:R-:W-:Y:S04]  /*2a630*/  LDGSTS.E [R4+-0x7fffc], desc[UR8][R112.64], !P5 ;  /* 0x8000400070047fae */ /* 0x004fe8000e921848 */
[----:B------:R-:W-:Y:S01]  /*2a640*/  LDGSTS.E [R2+-0x7bffc], desc[UR8][R82.64], !P5 ;  /* 0x8400400052027fae */ /* 0x000fe2000e921848 */
[----:B---3--:R-:W-:Y:S01]  /*2a650*/  VIADD R12, R12, 0xfffffdcb ;  /* 0xfffffdcb0c0c7836 */ /* 0x008fe20000000000 */
[----:B------:R-:W-:Y:S01]  /*2a660*/  ISETP.GE.U32.AND P1, PT, R13, 0x7ffffd69, PT ;  /* 0x7ffffd690d00780c */ /* 0x000fe20003f26070 */
[----:B-1----:R-:W-:Y:S01]  /*2a670*/  VIADD R10, R15, 0xfffffde5 ;  /* 0xfffffde50f0a7836 */ /* 0x002fe20000000000 */
[----:B------:R-:W1:Y:S01]  /*2a680*/  LDC R13, c[0x0][0x230] ;  /* 0x00008c00ff0d7b82 */ /* 0x000e620000000800 */
[----:B------:R-:W2:Y:S04]  /*2a690*/  LDL.64 R112, [R1+0x398] ;  /* 0x0003980001707983 */ /* 0x000ea80000100a00 */
[----:B------:R-:W3:Y:S01]  /*2a6a0*/  LDL.64 R82, [R1+0x4f8] ;  /* 0x0004f80001527983 */ /* 0x000ee20000100a00 */
[----:B------:R-:W-:-:S02]  /*2a6b0*/  ISETP.GE.U32.AND P5, PT, R12, 0x7ffffd4c, PT ;  /* 0x7ffffd4c0c00780c */ /* 0x000fc40003fa6070 */
[----:B------:R-:W2:Y:S01]  /*2a6c0*/  LDC R15, c[0x0][0x230] ;  /* 0x00008c00ff0f7b82 */ /* 0x000ea20000000800 */
[----:B------:R-:W-:Y:S01]  /*2a6d0*/  ISETP.GE.U32.AND P6, PT, R10, 0x7ffffd66, PT ;  /* 0x7ffffd660a00780c */ /* 0x000fe20003fc6070 */
[----:B------:R-:W-:-:S06]  /*2a6e0*/  VIADD R10, R17, 0xfffffdca ;  /* 0xfffffdca110a7836 */ /* 0x000fcc0000000000 */
[----:B------:R-:W2:Y:S01]  /*2a6f0*/  LDC R12, c[0x0][0x230] ;  /* 0x00008c00ff0c7b82 */ /* 0x000ea20000000800 */
[----:B----4-:R-:W-:Y:S07]  /*2a700*/  LDGSTS.E [R5+-0x7fff8], desc[UR8][R108.64], !P2 ;  /* 0x800080006c057fae */ /* 0x010fee000d121848 */
[----:B------:R-:W4:Y:S01]  /*2a710*/  LDC R17, c[0x0][0x230] ;  /* 0x00008c00ff117b82 */ /* 0x000f220000000800 */
[----:B------:R-:W-:Y:S01]  /*2a720*/  LDGSTS.E [R4+-0x7bff8], desc[UR8][R100.64], !P2 ;  /* 0x8400800064047fae */ /* 0x000fe2000d121848 */
[----:B------:R-:W-:-:S03]  /*2a730*/  ISETP.GE.U32.AND P2, PT, R10, 0x7ffffd4b, PT ;  /* 0x7ffffd4b0a00780c */ /* 0x000fc60003f46070 */
[----:B------:R-:W-:Y:S04]  /*2a740*/  LDGSTS.E [R2+-0x7fff4], desc[UR8][R114.64], !P1 ;  /* 0x8000c00072027fae */ /* 0x000fe8000c921848 */
[----:B------:R-:W4:Y:S04]  /*2a750*/  LDL.64 R108, [R1+0x580] ;  /* 0x00058000016c7983 */ /* 0x000f280000100a00 */
[----:B------:R-:W4:Y:S04]  /*2a760*/  LDL.64 R100, [R1+0x3a8] ;  /* 0x0003a80001647983 */ /* 0x000f280000100a00 */
[----:B------:R-:W4:Y:S04]  /*2a770*/  LDL.64 R114, [R1+0x6f8] ;  /* 0x0006f80001727983 */ /* 0x000f280000100a00 */
[----:B------:R-:W-:Y:S04]  /*2a780*/  LDGSTS.E [R5+-0x7bff4], desc[UR8][R98.64], !P1 ;  /* 0x8400c00062057fae */ /* 0x000fe8000c921848 */
[----:B------:R-:W4:Y:S04]  /*2a790*/  LDL.64 R98, [R1+0x3b8] ;  /* 0x0003b80001627983 */ /* 0x000f280000100a00 */
[----:B------:R1:W-:Y:S04]  /*2a7a0*/  LDGSTS.E [R4+-0x78000], desc[UR8][R94.64], !P5 ;  /* 0x880000005e047fae */ /* 0x0003e8000e921848 */
[----:B------:R-:W-:Y:S04]  /*2a7b0*/  LDGSTS.E [R2+-0x74000], desc[UR8][R92.64], !P5 ;  /* 0x8c0000005c027fae */ /* 0x000fe8000e921848 */
[----:B------:R-:W4:Y:S04]  /*2a7c0*/  LDL.64 R94, [R1+0x698] ;  /* 0x00069800015e7983 */ /* 0x000f280000100a00 */
[----:B------:R-:W4:Y:S04]  /*2a7d0*/  LDL.64 R92, [R1+0x588] ;  /* 0x00058800015c7983 */ /* 0x000f280000100a00 */
[----:B---3--:R-:W-:Y:S01]  /*2a7e0*/  LDGSTS.E [R2+-0x77ffc], desc[UR8][R82.64], !P2 ;  /* 0x8800400052027fae */ /* 0x008fe2000d121848 */
[----:B-1----:R-:W-:Y:S01]  /*2a7f0*/  IADD3 R10, R13, -0x237, RZ ;  /* 0xfffffdc90d0a7810 */ /* 0x002fe20007ffe0ff */
[----:B------:R-:W-:Y:S01]  /*2a800*/  VIADD R4, R14, 0xfffffdc8 ;  /* 0xfffffdc80e047836 */ /* 0x000fe20000000000 */
[----:B------:R-:W1:Y:S01]  /*2a810*/  LDC R13, c[0x0][0x230] ;  /* 0x00008c00ff0d7b82 */ /* 0x000e620000000800 */
[----:B--2---:R4:W-:Y:S04]  /*2a820*/  LDGSTS.E [R5+-0x73ffc], desc[UR8][R112.64], !P2 ;  /* 0x8c00400070057fae */ /* 0x0049e8000d121848 */
[----:B------:R-:W2:Y:S01]  /*2a830*/  LDL.64 R82, [R1+0x598] ;  /* 0x0005980001527983 */ /* 0x000ea20000100a00 */
[----:B------:R-:W-:Y:S01]  /*2a840*/  ISETP.GE.U32.AND P1, PT, R10, 0x7ffffd4a, PT ;  /* 0x7ffffd4a0a00780c */ /* 0x000fe20003f26070 */
[----:B------:R-:W-:Y:S01]  /*2a850*/  VIADD R10, R16, 0xfffffdab ;  /* 0xfffffdab100a7836 */ /* 0x000fe20000000000 */
[----:B------:R-:W-:Y:S01]  /*2a860*/  ISETP.GE.U32.AND P5, PT, R4, 0x7ffffd49, PT ;  /* 0x7ffffd490400780c */ /* 0x000fe20003fa6070 */
[----:B------:R-:W3:Y:S01]  /*2a870*/  LDL.64 R112, [R1+0x5a8] ;  /* 0x0005a80001707983 */ /* 0x000ee20000100a00 */
[----:B------:R-:W-:Y:S01]  /*2a880*/  IADD3 R4, R11, 0x100000, RZ ;  /* 0x001000000b047810 */ /* 0x000fe20007ffe0ff */
[----:B----4-:R-:W-:Y:S01]  /*2a890*/  VIADD R5, R17, 0xfffffda9 ;  /* 0xfffffda911057836 */ /* 0x010fe20000000000 */
[----:B------:R-:W-:Y:S01]  /*2a8a0*/  ISETP.GE.U32.AND P2, PT, R10, 0x7ffffd2c, PT ;  /* 0x7ffffd2c0a00780c */ /* 0x000fe20003f46070 */
[----:B------:R-:W-:Y:S01]  /*2a8b0*/  VIADD R10, R12, 0xfffffdaa ;  /* 0xfffffdaa0c0a7836 */ /* 0x000fe20000000000 */
[----:B------:R-:W4:Y:S08]  /*2a8c0*/  LDC R16, c[0x0][0x230] ;  /* 0x00008c00ff107b82 */ /* 0x000f300000000800 */
[----:B------:R-:W3:Y:S01]  /*2a8d0*/  LDC R14, c[0x0][0x230] ;  /* 0x00008c00ff0e7b82 */ /* 0x000ee20000000800 */
[----:B------:R-:W-:Y:S04]  /*2a8e0*/  LDGSTS.E [R4+-0x77ff8], desc[UR8][R108.64], !P1 ;  /* 0x880080006c047fae */ /* 0x000fe8000c921848 */
[----:B------:R-:W-:Y:S01]  /*2a8f0*/  LDGSTS.E [R2+-0x73ff8], desc[UR8][R100.64], !P1 ;  /* 0x8c00800064027fae */ /* 0x000fe2000c921848 */
[----:B------:R-:W-:-:S02]  /*2a900*/  ISETP.GE.U32.AND P1, PT, R10, 0x7ffffd2b, PT ;  /* 0x7ffffd2b0a00780c */ /* 0x000fc40003f26070 */
[----:B------:R-:W-:Y:S01]  /*2a910*/  IADD3 R10, R11, 0x100000, RZ ;  /* 0x001000000b0a7810 */ /* 0x000fe20007ffe0ff */
[----:B------:R-:W-:Y:S01]  /*2a920*/  LDGSTS.E [R4+-0x77ff4], desc[UR8][R116.64], !P5 ;  /* 0x8800c00074047fae */ /* 0x000fe2000e921848 */
[----:B------:R-:W3:Y:S03]  /*2a930*/  LDC R17, c[0x0][0x230] ;  /* 0x00008c00ff117b82 */ /* 0x000ee60000000800 */
[----:B------:R-:W3:Y:S04]  /*2a940*/  LDL.64 R108, [R1+0x780] ;  /* 0x00078000016c7983 */ /* 0x000ee80000100a00 */
[----:B------:R-:W3:Y:S01]  /*2a950*/  LDL.64 R100, [R1+0x858] ;  /* 0x0008580001647983 */ /* 0x000ee20000100a00 */
[----:B------:R-:W-:-:S02]  /*2a960*/  VIADD R12, R15, 0xfffffda8 ;  /* 0xfffffda80f0c7836 */ /* 0x000fc40000000000 */
[----:B------:R-:W3:Y:S01]  /*2a970*/  LDC R15, c[0x0][0x230] ;  /* 0x00008c00ff0f7b82 */ /* 0x000ee20000000800 */
[----:B------:R-:W3:Y:S04]  /*2a980*/  LDL.64 R116, [R1+0x690] ;  /* 0x0006900001747983 */ /* 0x000ee80000100a00 */
[----:B------:R-:W-:Y:S01]  /*2a990*/  LDGSTS.E [R2+-0x73ff4], desc[UR8][R98.64], !P5 ;  /* 0x8c00c00062027fae */ /* 0x000fe2000e921848 */
[----:B------:R-:W-:Y:S01]  /*2a9a0*/  ISETP.GE.U32.AND P5, PT, R5, 0x7ffffd2a, PT ;  /* 0x7ffffd2a0500780c */ /* 0x000fe20003fa6070 */
[----:B------:R-:W-:Y:S02]  /*2a9b0*/  VIADD R5, R11, 0x100000 ;  /* 0x001000000b057836 */ /* 0x000fe40000000000 */
[----:B------:R-:W3:Y:S04]  /*2a9c0*/  LDL.64 R98, [R1+0x5d0] ;  /* 0x0005d00001627983 */ /* 0x000ee80000100a00 */
[----:B------:R1:W-:Y:S04]  /*2a9d0*/  LDGSTS.E [R10+-0x70000], desc[UR8][R94.64], !P2 ;  /* 0x900000005e0a7fae */ /* 0x0003e8000d121848 */
[----:B------:R-:W-:Y:S04]  /*2a9e0*/  LDGSTS.E [R5+-0x6c000], desc[UR8][R92.64], !P2 ;  /* 0x940000005c057fae */ /* 0x000fe8000d121848 */
[----:B------:R-:W-:Y:S04]  /*2a9f0*/  LDGSTS.E [R4+-0x6fffc], desc[UR8][R114.64], !P1 ;  /* 0x9000400072047fae */ /* 0x000fe8000c921848 */
[----:B------:R-:W3:Y:S04]  /*2aa00*/  LDL.64 R94, [R1+0xc90] ;  /* 0x000c9000015e7983 */ /* 0x000ee80000100a00 */
[----:B------:R-:W3:Y:S04]  /*2aa10*/  LDL.64 R92, [R1+0x788] ;  /* 0x00078800015c7983 */ /* 0x000ee80000100a00 */
[----:B------:R-:W3:Y:S04]  /*2aa20*/  LDL.64 R114, [R1+0xcd0] ;  /* 0x000cd00001727983 */ /* 0x000ee80000100a00 */
[----:B--2---:R-:W-:Y:S04]  /*2aa30*/  LDGSTS.E [R2+-0x6bffc], desc[UR8][R82.64], !P1 ;  /* 0x9400400052027fae */ /* 0x004fe8000c921848 */
[----:B------:R-:W2:Y:S01]  /*2aa40*/  LDL.64 R82, [R1+0x798] ;  /* 0x0007980001527983 */ /* 0x000ea20000100a00 */
[----:B------:R-:W-:-:S02]  /*2aa50*/  ISETP.GE.U32.AND P2, PT, R12, 0x7ffffd29, PT ;  /* 0x7ffffd290c00780c */ /* 0x000fc40003f46070 */
[----:B-1----:R-:W-:Y:S01]  /*2aa60*/  IADD3 R10, R13, -0x275, RZ ;  /* 0xfffffd8b0d0a7810 */ /* 0x002fe20007ffe0ff */
[----:B------:R-:W1:Y:S03]  /*2aa70*/  LDC R12, c[0x0][0x230] ;  /* 0x00008c00ff0c7b82 */ /* 0x000e660000000800 */
[----:B------:R-:W-:Y:S01]  /*2aa80*/  ISETP.GE.U32.AND P1, PT, R10, 0x7ffffd0c, PT ;  /* 0x7ffffd0c0a00780c */ /* 0x000fe20003f26070 */
[----:B----4-:R-:W-:-:S04]  /*2aa90*/  VIADD R10, R16, 0xfffffd8a ;  /* 0xfffffd8a100a7836 */ /* 0x010fc80000000000 */
[----:B------:R-:W4:Y:S01]  /*2aaa0*/  LDC R13, c[0x0][0x230] ;  /* 0x00008c00ff0d7b82 */ /* 0x000f220000000800 */
[----:B---3--:R-:W-:Y:S01]  /*2aab0*/  LDGSTS.E [R5+-0x6fff8], desc[UR8][R108.64], !P5 ;  /* 0x900080006c057fae */ /* 0x008fe2000e921848 */
[----:B------:R-:W-:-:S06]  /*2aac0*/  IADD3 R11, R11, 0x100000, RZ ;  /* 0x001000000b0b7810 */ /* 0x000fcc0007ffe0ff */
[----:B------:R-:W3:Y:S01]  /*2aad0*/  LDC R16, c[0x0][0x230] ;  /* 0x00008c00ff107b82 */ /* 0x000ee20000000800 */
[----:B------:R-:W-:Y:S01]  /*2aae0*/  LDGSTS.E [R4+-0x6bff8], desc[UR8][R112.64], !P5 ;  /* 0x9400800070047fae */ /* 0x000fe2000e921848 */
[----:B------:R-:W-:-:S03]  /*2aaf0*/  ISETP.GE.U32.AND P5, PT, R10, 0x7ffffd0b, PT ;  /* 0x7ffffd0b0a00780c */ /* 0x000fc60003fa6070 */
        /* <DEDUP_REMOVED lines=8> */
[----:B------:R4:W-:Y:S04]  /*2ab80*/  LDGSTS.E [R5+-0x67ffc], desc[UR8][R114.64], !P5 ;  /* 0x9800400072057fae */ /* 0x0009e8000e921848 */
[----:B------:R-:W3:Y:S04]  /*2ab90*/  LDL.64 R94, [R1+0x1e0] ;  /* 0x0001e000015e7983 */ /* 0x000ee80000100a00 */
[----:B------:R-:W3:Y:S04]  /*2aba0*/  LDL.64 R92, [R1+0x1c8] ;  /* 0x0001c800015c7983 */ /* 0x000ee80000100a00 */
[----:B------:R-:W3:Y:S04]  /*2abb0*/  LDL.64 R114, [R1+0x240] ;  /* 0x0002400001727983 */ /* 0x000ee80000100a00 */
[----:B--2---:R-:W-:Y:S04]  /*2abc0*/  LDGSTS.E [R4+-0x63ffc], desc[UR8][R82.64], !P5 ;  /* 0x9c00400052047fae */ /* 0x004fe8000e921848 */
[----:B------:R-:W2:Y:S01]  /*2abd0*/  LDL.64 R82, [R1+0x1d8] ;  /* 0x0001d80001527983 */ /* 0x000ea20000100a00 */
[----:B------:R-:W-:-:S02]  /*2abe0*/  VIADD R10, R14, 0xfffffd89 ;  /* 0xfffffd890e0a7836 */ /* 0x000fc40000000000 */
[----:B----4-:R-:W-:Y:S01]  /*2abf0*/  VIADD R5, R13, 0xfffffde3 ;  /* 0xfffffde30d057836 */ /* 0x010fe20000000000 */
[----:B------:R-:W4:Y:S02]  /*2ac00*/  LDC R14, c[0x0][0x230] ;  /* 0x00008c00ff0e7b82 */ /* 0x000f240000000800 */
[----:B------:R-:W-:Y:S02]  /*2ac10*/  ISETP.GE.U32.AND P2, PT, R10, 0x7ffffd0a, PT ;  /* 0x7ffffd0a0a00780c */ /* 0x000fe40003f46070 */
[----:B-1----:R-:W-:-:S04]  /*2ac20*/  IADD3 R10, R12, -0x278, RZ ;  /* 0xfffffd880c0a7810 */ /* 0x002fc80007ffe0ff */
[----:B------:R-:W-:Y:S01]  /*2ac30*/  ISETP.GE.U32.AND P1, PT, R10, 0x7ffffd09, PT ;  /* 0x7ffffd090a00780c */ /* 0x000fe20003f26070 */
[----:B------:R-:W1:Y:S06]  /*2ac40*/  LDC R13, c[0x0][0x230] ;  /* 0x00008c00ff0d7b82 */ /* 0x000e6c0000000800 */
[----:B---3--:R-:W-:Y:S04]  /*2ac50*/  LDGSTS.E [R2+-0x67ff8], desc[UR8][R108.64], !P2 ;  /* 0x980080006c027fae */ /* 0x008fe8000d121848 */
[----:B------:R3:W-:Y:S01]  /*2ac60*/  LDGSTS.E [R2+-0x63ff8], desc[UR8][R100.64], !P2 ;  /* 0x9c00800064027fae */ /* 0x0007e2000d121848 */
[----:B------:R-:W-:Y:S01]  /*2ac70*/  ISETP.GE.U32.AND P2, PT, R5, 0x7ffffd64, PT ;  /* 0x7ffffd640500780c */ /* 0x000fe20003f46070 */
[----:B------:R-:W-:-:S02]  /*2ac80*/  VIADD R5, R15, 0xfffffde2 ;  /* 0xfffffde20f057836 */ /* 0x000fc40000000000 */
[----:B------:R-:W-:Y:S01]  /*2ac90*/  VIADD R12, R17, 0xfffffde4 ;  /* 0xfffffde4110c7836 */ /* 0x000fe20000000000 */
[----:B------:R-:W2:Y:S01]  /*2aca0*/  LDL.64 R108, [R1+0x320] ;  /* 0x00032000016c7983 */ /* 0x000ea20000100a00 */
[----:B----4-:R-:W-:Y:S01]  /*2acb0*/  VIADD R10, R14, 0xfffffde1 ;  /* 0xfffffde10e0a7836 */ /* 0x010fe20000000000 */
[----:B------:R-:W4:Y:S02]  /*2acc0*/  LDC R15, c[0x0][0x230] ;  /* 0x00008c00ff0f7b82 */ /* 0x000f240000000800 */
[----:B------:R-:W4:Y:S01]  /*2acd0*/  LDL.64 R100, [R1+0x1e8] ;  /* 0x0001e80001647983 */ /* 0x000f220000100a00 */
[----:B---3--:R-:W-:-:S03]  /*2ace0*/  VIADD R2, R243, 0x100000 ;  /* 0x00100000f3027836 */ /* 0x008fc60000000000 */
[----:B------:R3:W-:Y:S01]  /*2acf0*/  LDGSTS.E [R4+-0x67ff4], desc[UR8][R98.64], !P1 ;  /* 0x9800c00062047fae */ /* 0x0007e2000c921848 */
[----:B------:R-:W-:Y:S01]  /*2ad00*/  ISETP.GE.U32.AND P5, PT, R12, 0x7ffffd65, PT ;  /* 0x7ffffd650c00780c */ /* 0x000fe20003fa6070 */
[----:B------:R-:W1:Y:S02]  /*2ad10*/  LDC R14, c[0x0][0x230] ;  /* 0x00008c00ff0e7b82 */ /* 0x000e640000000800 */
[----:B------:R1:W-:Y:S01]  /*2ad20*/  LDGSTS.E [R11+-0x63ff4], desc[UR8][R112.64], !P1 ;  /* 0x9c00c000700b7fae */ /* 0x0003e2000c921848 */
[----:B------:R-:W-:Y:S02]  /*2ad30*/  ISETP.GE.U32.AND P1, PT, R5, 0x7ffffd63, PT ;  /* 0x7ffffd630500780c */ /* 0x000fe40003f26070 */
[----:B------:R-:W-:-:S03]  /*2ad40*/  IADD3 R5, R243, 0x100000, RZ ;  /* 0x00100000f3057810 */ /* 0x000fc60007ffe0ff */
[----:B------:R-:W1:Y:S01]  /*2ad50*/  LDC R12, c[0x0][0x230] ;  /* 0x00008c00ff0c7b82 */ /* 0x000e620000000800 */
[----:B------:R-:W4:Y:S01]  /*2ad60*/  LDL.64 R98, [R1+0x3e0] ;  /* 0x0003e00001627983 */ /* 0x000f220000100a00 */
[----:B---3--:R-:W-:-:S03]  /*2ad70*/  VIADD R4, R243, 0x100000 ;  /* 0x00100000f3047836 */ /* 0x008fc60000000000 */
[----:B------:R-:W3:Y:S03]  /*2ad80*/  LDL.64 R112, [R1+0x498] ;  /* 0x0004980001707983 */ /* 0x000ee60000100a00 */
[----:B------:R-:W3:Y:S01]  /*2ad90*/  LDC R17, c[0x0][0x230] ;  /* 0x00008c00ff117b82 */ /* 0x000ee20000000800 */
[----:B------:R-:W-:Y:S04]  /*2ada0*/  LDGSTS.E [R2+-0x80000], desc[UR8][R94.64], !P0 ;  /* 0x800000005e027fae */ /* 0x000fe8000c121848 */
[----:B------:R-:W-:Y:S04]  /*2adb0*/  LDGSTS.E [R5+-0x7c000], desc[UR8][R92.64], !P0 ;  /* 0x840000005c057fae */ /* 0x000fe8000c121848 */
[----:B------:R-:W-:Y:S04]  /*2adc0*/  LDGSTS.E [R4+-0x7fffc], desc[UR8][R114.64], !P3 ;  /* 0x8000400072047fae */ /* 0x000fe8000d921848 */
[----:B------:R-:W3:Y:S04]  /*2add0*/  LDL.64 R94, [R1+0x1f8] ;  /* 0x0001f800015e7983 */ /* 0x000ee80000100a00 */
[----:B------:R-:W3:Y:S01]  /*2ade0*/  LDL.64 R92, [R1+0x3c8] ;  /* 0x0003c800015c7983 */ /* 0x000ee20000100a00 */
[----:B-1----:R-:W-:-:S02]  /*2adf0*/  IADD3 R11, R12, -0x239, RZ ;  /* 0xfffffdc70c0b7810 */ /* 0x002fc40007ffe0ff */
[----:B------:R-:W-:Y:S01]  /*2ae00*/  ISETP.GE.U32.AND P0, PT, R10, 0x7ffffd62, PT ;  /* 0x7ffffd620a00780c */ /* 0x000fe20003f06070 */
[----:B------:R-:W3:Y:S04]  /*2ae10*/  LDL.64 R114, [R1+0x3d8] ;  /* 0x0003d80001727983 */ /* 0x000ee80000100a00 */
[----:B--2---:R-:W-:Y:S01]  /*2ae20*/  LDGSTS.E [R2+-0x7bffc], desc[UR8][R82.64], !P3 ;  /* 0x8400400052027fae */ /* 0x004fe2000d921848 */
[----:B------:R-:W1:Y:S03]  /*2ae30*/  LDC R12, c[0x0][0x230] ;  /* 0x00008c00ff0c7b82 */ /* 0x000e660000000800 */
[----:B------:R-:W2:Y:S01]  /*2ae40*/  LDL.64 R82, [R1+0x4f0] ;  /* 0x0004f00001527983 */ /* 0x000ea20000100a00 */
[----:B------:R-:W-:Y:S01]  /*2ae50*/  VIADD R10, R16, 0xfffffdc6 ;  /* 0xfffffdc6100a7836 */ /* 0x000fe20000000000 */
[----:B------:R-:W-:-:S03]  /*2ae60*/  ISETP.GE.U32.AND P3, PT, R11, 0x7ffffd48, PT ;  /* 0x7ffffd480b00780c */ /* 0x000fc60003f66070 */
[----:B------:R-:W1:Y:S08]  /*2ae70*/  LDC R16, c[0x0][0x230] ;  /* 0x00008c00ff107b82 */ /* 0x000e700000000800 */
[----:B------:R-:W1:Y:S01]  /*2ae80*/  LDC R11, c[0x0][0x230] ;  /* 0x00008c00ff0b7b82 */ /* 0x000e620000000800 */
[----:B------:R-:W-:Y:S04]  /*2ae90*/  LDGSTS.E [R5+-0x7fff8], desc[UR8][R108.64], !P6 ;  /* 0x800080006c057fae */ /* 0x000fe8000f121848 */
[----:B----4-:R-:W-:Y:S01]  /*2aea0*/  LDGSTS.E [R4+-0x7bff8], desc[UR8][R100.64], !P6 ;  /* 0x8400800064047fae */ /* 0x010fe2000f121848 */
[----:B------:R-:W-:-:S03]  /*2aeb0*/  ISETP.GE.U32.AND P6, PT, R10, 0x7ffffd47, PT ;  /* 0x7ffffd470a00780c */ /* 0x000fc60003fc6070 */
[----:B------:R-:W4:Y:S04]  /*2aec0*/  LDL.64 R108, [R1+0x578] ;  /* 0x00057800016c7983 */ /* 0x000f280000100a00 */
[----:B------:R-:W4:Y:S04]  /*2aed0*/  LDL.64 R100, [R1+0x3e8] ;  /* 0x0003e80001647983 */ /* 0x000f280000100a00 */
[----:B------:R-:W-:Y:S04]  /*2aee0*/  LDGSTS.E [R2+-0x7fff4], desc[UR8][R98.64], !P5 ;  /* 0x8000c00062027fae */ /* 0x000fe8000e921848 */
[----:B------:R-:W4:Y:S04]  /*2aef0*/  LDL.64 R98, [R1+0x640] ;  /* 0x0006400001627983 */ /* 0x000f280000100a00 */
[----:B---3--:R-:W-:Y:S04]  /*2af00*/  LDGSTS.E [R5+-0x7bff4], desc[UR8][R94.64], !P5 ;  /* 0x8400c0005e057fae */ /* 0x008fe8000e921848 */
[----:B------:R3:W-:Y:S04]  /*2af10*/  LDGSTS.E [R4+-0x78000], desc[UR8][R112.64], !P3 ;  /* 0x8800000070047fae */ /* 0x0007e8000d921848 */
[----:B------:R-:W-:Y:S04]  /*2af20*/  LDGSTS.E [R2+-0x74000], desc[UR8][R92.64], !P3 ;  /* 0x8c0000005c027fae */ /* 0x000fe8000d921848 */
[----:B------:R-:W4:Y:S04]  /*2af30*/  LDL.64 R94, [R1+0x3f8] ;  /* 0x0003f800015e7983 */ /* 0x000f280000100a00 */
[----:B------:R-:W4:Y:S04]  /*2af40*/  LDL.64 R112, [R1+0x6f0] ;  /* 0x0006f00001707983 */ /* 0x000f280000100a00 */
[----:B------:R-:W4:Y:S04]  /*2af50*/  LDL.64 R92, [R1+0x5c8] ;  /* 0x0005c800015c7983 */ /* 0x000f280000100a00 */
[----:B--2---:R-:W-:Y:S01]  /*2af60*/  LDGSTS.E [R2+-0x77ffc], desc[UR8][R82.64], !P6 ;  /* 0x8800400052027fae */ /* 0x004fe2000f121848 */
[----:B------:R-:W-:Y:S01]  /*2af70*/  VIADD R10, R13, 0xfffffdc5 ;  /* 0xfffffdc50d0a7836 */ /* 0x000fe20000000000 */
[----:B---3--:R-:W-:Y:S01]  /*2af80*/  IADD3 R4, R14, -0x23c, RZ ;  /* 0xfffffdc40e047810 */ /* 0x008fe20007ffe0ff */
[----:B------:R-:W2:Y:S01]  /*2af90*/  LDC R13, c[0x0][0x230] ;  /* 0x00008c00ff0d7b82 */ /* 0x000ea20000000800 */
[----:B------:R1:W-:Y:S04]  /*2afa0*/  LDGSTS.E [R5+-0x73ffc], desc[UR8][R114.64], !P6 ;  /* 0x8c00400072057fae */ /* 0x0003e8000f121848 */
[----:B------:R-:W3:Y:S01]  /*2afb0*/  LDL.64 R82, [R1+0x5d8] ;  /* 0x0005d80001527983 */ /* 0x000ee20000100a00 */
[----:B------:R-:W-:Y:S01]  /*2afc0*/  ISETP.GE.U32.AND P5, PT, R10, 0x7ffffd46, PT ;  /* 0x7ffffd460a00780c */ /* 0x000fe20003fa6070 */
[----:B------:R-:W-:Y:S01]  /*2afd0*/  VIADD R10, R15, 0xfffffda7 ;  /* 0xfffffda70f0a7836 */ /* 0x000fe20000000000 */
[----:B------:R-:W-:Y:S01]  /*2afe0*/  ISETP.GE.U32.AND P3, PT, R4, 0x7ffffd45, PT ;  /* 0x7ffffd450400780c */ /* 0x000fe20003f66070 */
[----:B------:R-:W-:Y:S01]  /*2aff0*/  VIADD R4, R243, 0x100000 ;  /* 0x00100000f3047836 */ /* 0x000fe20000000000 */
[----:B------:R-:W2:Y:S01]  /*2b000*/  LDL.64 R114, [R1+0x5e8] ;  /* 0x0005e80001727983 */ /* 0x000ea20000100a00 */
[----:B-1----:R-:W-:Y:S01]  /*2b010*/  VIADD R5, R16, 0xfffffda5 ;  /* 0xfffffda510057836 */ /* 0x002fe20000000000 */
[----:B------:R-:W-:Y:S01]  /*2b020*/  ISETP.GE.U32.AND P6, PT, R10, 0x7ffffd28, PT ;  /* 0x7ffffd280a00780c */ /* 0x000fe20003fc6070 */
[----:B------:R-:W1:Y:S01]  /*2b030*/  LDC R15, c[0x0][0x230] ;  /* 0x00008c00ff0f7b82 */ /* 0x000e620000000800 */
[----:B------:R-:W-:-:S07]  /*2b040*/  IADD3 R10, R11, -0x25a, RZ ;  /* 0xfffffda60b0a7810 */ /* 0x000fce0007ffe0ff */
[----:B------:R-:W1:Y:S01]  /*2b050*/  LDC R14, c[0x0][0x230] ;  /* 0x00008c00ff0e7b82 */ /* 0x000e620000000800 */
[----:B----4-:R-:W-:Y:S07]  /*2b060*/  LDGSTS.E [R4+-0x77ff8], desc[UR8][R108.64], !P5 ;  /* 0x880080006c047fae */ /* 0x010fee000e921848 */
[----:B------:R-:W4:Y:S01]  /*2b070*/  LDC R16, c[0x0][0x230] ;  /* 0x00008c00ff107b82 */ /* 0x000f220000000800 */
[----:B------:R-:W-:Y:S01]  /*2b080*/  LDGSTS.E [R2+-0x73ff8], desc[UR8][R100.64], !P5 ;  /* 0x8c00800064027fae */ /* 0x000fe2000e921848 */
[----:B------:R-:W-:-:S03]  /*2b090*/  ISETP.GE.U32.AND P5, PT, R10, 0x7ffffd27, PT ;  /* 0x7ffffd270a00780c */ /* 0x000fc60003fa6070 */
[----:B------:R-:W4:Y:S01]  /*2b0a0*/  LDL.64 R108, [R1+0x778] ;  /* 0x00077800016c7983 */ /* 0x000f220000100a00 */
[----:B------:R-:W-:-:S03]  /*2b0b0*/  VIADD R10, R243, 0x100000 ;  /* 0x00100000f30a7836 */ /* 0x000fc60000000000 */
[----:B------:R-:W4:Y:S04]  /*2b0c0*/  LDL.64 R100, [R1+0x850] ;  /* 0x0008500001647983 */ /* 0x000f280000100a00 */
[----:B------:R-:W-:Y:S04]  /*2b0d0*/  LDGSTS.E [R4+-0x77ff4], desc[UR8][R98.64], !P3 ;  /* 0x8800c00062047fae */ /* 0x000fe8000d921848 */
[----:B------:R-:W4:Y:S04]  /*2b0e0*/  LDL.64 R98, [R1+0x5f8] ;  /* 0x0005f80001627983 */ /* 0x000f280000100a00 */
[----:B------:R-:W-:Y:S01]  /*2b0f0*/  LDGSTS.E [R2+-0x73ff4], desc[UR8][R94.64], !P3 ;  /* 0x8c00c0005e027fae */ /* 0x000fe2000d921848 */
[----:B------:R-:W-:-:S02]  /*2b100*/  ISETP.GE.U32.AND P3, PT, R5, 0x7ffffd26, PT ;  /* 0x7ffffd260500780c */ /* 0x000fc40003f66070 */
[----:B------:R-:W-:Y:S01]  /*2b110*/  IADD3 R5, R243, 0x100000, RZ ;  /* 0x00100000f3057810 */ /* 0x000fe20007ffe0ff */
[----:B------:R1:W-:Y:S04]  /*2b120*/  LDGSTS.E [R10+-0x70000], desc[UR8][R116.64], !P6 ;  /* 0x90000000740a7fae */ /* 0x0003e8000f121848 */
[----:B------:R-:W-:Y:S04]  /*2b130*/  LDGSTS.E [R5+-0x6c000], desc[UR8][R92.64], !P6 ;  /* 0x940000005c057fae */ /* 0x000fe8000f121848 */
[----:B------:R-:W4:Y:S04]  /*2b140*/  LDL.64 R94, [R1+0xc88] ;  /* 0x000c8800015e7983 */ /* 0x000f280000100a00 */
[----:B------:R-:W-:Y:S04]  /*2b150*/  LDGSTS.E [R4+-0x6fffc], desc[UR8][R112.64], !P5 ;  /* 0x9000400070047fae */ /* 0x000fe8000e921848 */
[----:B------:R-:W4:Y:S04]  /*2b160*/  LDL.64 R92, [R1+0x7c8] ;  /* 0x0007c800015c7983 */ /* 0x000f280000100a00 */
[----:B---3--:R-:W-:Y:S04]  /*2b170*/  LDGSTS.E [R2+-0x6bffc], desc[UR8][R82.64], !P5 ;  /* 0x9400400052027fae */ /* 0x008fe8000e921848 */
[----:B------:R-:W3:Y:S01]  /*2b180*/  LDL.64 R112, [R1+0x7d8] ;  /* 0x0007d80001707983 */ /* 0x000ee20000100a00 */
[----:B--2---:R-:W-:-:S02]  /*2b190*/  VIADD R11, R13, 0xfffffda4 ;  /* 0xfffffda40d0b7836 */ /* 0x004fc40000000000 */
[----:B-1----:R-:W-:Y:S01]  /*2b1a0*/  VIADD R10, R12, 0xfffffd87 ;  /* 0xfffffd870c0a7836 */ /* 0x002fe20000000000 */
[----:B------:R-:W1:Y:S01]  /*2b1b0*/  LDC R13, c[0x0][0x230] ;  /* 0x00008c00ff0d7b82 */ /* 0x000e620000000800 */
[----:B------:R-:W-:Y:S01]  /*2b1c0*/  VIADD R243, R243, 0x100000 ;  /* 0x00100000f3f37836 */ /* 0x000fe20000000000 */
[----:B------:R-:W2:Y:S04]  /*2b1d0*/  LDL.64 R116, [R1+0x770] ;  /* 0x0007700001747983 */ /* 0x000ea80000100a00 */
[----:B------:R-:W3:Y:S01]  /*2b1e0*/  LDL.64 R82, [R1+0xcc8] ;  /* 0x000cc80001527983 */ /* 0x000ee20000100a00 */
[----:B------:R-:W-:Y:S01]  /*2b1f0*/  ISETP.GE.U32.AND P6, PT, R11, 0x7ffffd25, PT ;  /* 0x7ffffd250b00780c */ /* 0x000fe20003fc6070 */
[----:B------:R-:W1:Y:S01]  /*2b200*/  LDC R12, c[0x0][0x230] ;  /* 0x00008c00ff0c7b82 */ /* 0x000e620000000800 */
[----:B------:R-:W-:-:S02]  /*2b210*/  ISETP.GE.U32.AND P5, PT, R10, 0x7ffffd08, PT ;  /* 0x7ffffd080a00780c */ /* 0x000fc40003fa6070 */
[----:B------:R-:W-:-:S05]  /*2b220*/  IADD3 R10, R15, -0x27a, RZ ;  /* 0xfffffd860f0a7810 */ /* 0x000fca0007ffe0ff */
[----:B------:R-:W1:Y:S01]  /*2b230*/  LDC R11, c[0x0][0x230] ;  /* 0x00008c00ff0b7b82 */ /* 0x000e620000000800 */
[----:B----4-:R-:W-:Y:S07]  /*2b240*/  LDGSTS.E [R5+-0x6fff8], desc[UR8][R108.64], !P3 ;  /* 0x900080006c057fae */ /* 0x010fee000d921848 */
[----:B------:R-:W4:Y:S01]  /*2b250*/  LDC R15, c[0x0][0x230] ;  /* 0x00008c00ff0f7b82 */ /* 0x000f220000000800 */
[----:B------:R-:W-:Y:S01]  /*2b260*/  LDGSTS.E [R4+-0x6bff8], desc[UR8][R114.64], !P3 ;  /* 0x9400800072047fae */ /* 0x000fe2000d921848 */
[----:B------:R-:W-:-:S03]  /*2b270*/  ISETP.GE.U32.AND P3, PT, R10, 0x7ffffd07, PT ;  /* 0x7ffffd070a00780c */ /* 0x000fc60003f66070 */
[----:B------:R-:W-:Y:S04]  /*2b280*/  LDGSTS.E [R2+-0x6fff4], desc[UR8][R100.64], !P6 ;  /* 0x9000c00064027fae */ /* 0x000fe8000f121848 */
[----:B------:R-:W4:Y:S04]  /*2b290*/  LDL.64 R108, [R1+0xd08] ;  /* 0x000d0800016c7983 */ /* 0x000f280000100a00 */
[----:B------:R-:W2:Y:S04]  /*2b2a0*/  LDL.64 R114, [R1+0x230] ;  /* 0x0002300001727983 */ /* 0x000ea80000100a00 */
[----:B------:R-:W2:Y:S04]  /*2b2b0*/  LDL.64 R100, [R1+0x7e8] ;  /* 0x0007e80001647983 */ /* 0x000ea80000100a00 */
[----:B------:R-:W-:Y:S04]  /*2b2c0*/  LDGSTS.E [R4+-0x6bff4], desc[UR8][R98.64], !P6 ;  /* 0x9400c00062047fae */ /* 0x000fe8000f121848 */
[----:B------:R-:W2:Y:S04]  /*2b2d0*/  LDL.64 R98, [R1+0xd48] ;  /* 0x000d480001627983 */ /* 0x000ea80000100a00 */
[----:B------:R-:W-:Y:S04]  /*2b2e0*/  LDGSTS.E [R2+-0x68000], desc[UR8][R94.64], !P5 ;  /* 0x980000005e027fae */ /* 0x000fe8000e921848 */
[----:B------:R1:W-:Y:S04]  /*2b2f0*/  LDGSTS.E [R5+-0x64000], desc[UR8][R92.64], !P5 ;  /* 0x9c0000005c057fae */ /* 0x0003e8000e921848 */
[----:B------:R-:W2:Y:S04]  /*2b300*/  LDL.64 R94, [R1+0x7f8] ;  /* 0x0007f800015e7983 */ /* 0x000ea80000100a00 */
[----:B------:R-:W2:Y:S04]  /*2b310*/  LDL.64 R92, [R1+0x200] ;  /* 0x00020000015c7983 */ /* 0x000ea80000100a00 */
[----:B---3--:R-:W-:Y:S04]  /*2b320*/  LDGSTS.E [R2+-0x67ffc], desc[UR8][R82.64], !P3 ;  /* 0x9800400052027fae */ /* 0x008fe8000d921848 */
[----:B------:R-:W-:Y:S04]  /*2b330*/  LDGSTS.E [R4+-0x63ffc], desc[UR8][R112.64], !P3 ;  /* 0x9c00400070047fae */ /* 0x000fe8000d921848 */
[----:B------:R-:W3:Y:S04]  /*2b340*/  LDL.64 R82, [R1+0x208] ;  /* 0x0002080001527983 */ /* 0x000ee80000100a00 */
[----:B------:R-:W3:Y:S01]  /*2b350*/  LDL.64 R112, [R1+0x218] ;  /* 0x0002180001707983 */ /* 0x000ee20000100a00 */
[----:B------:R-:W-:Y:S01]  /*2b360*/  VIADD R10, R14, 0xfffffd85 ;  /* 0xfffffd850e0a7836 */ /* 0x000fe20000000000 */
[----:B-1----:R-:W-:Y:S01]  /*2b370*/  IADD3 R5, R13, -0x220, RZ ;  /* 0xfffffde00d057810 */ /* 0x002fe20007ffe0ff */
[----:B------:R-:W1:Y:S03]  /*2b380*/  LDC R14, c[0x0][0x230] ;  /* 0x00008c00ff0e7b82 */ /* 0x000e660000000800 */
[----:B------:R-:W-:Y:S01]  /*2b390*/  ISETP.GE.U32.AND P6, PT, R10, 0x7ffffd06, PT ;  /* 0x7ffffd060a00780c */ /* 0x000fe20003fc6070 */
[----:B------:R-:W-:Y:S01]  /*2b3a0*/  VIADD R10, R11, 0xfffffd84 ;  /* 0xfffffd840b0a7836 */ /* 0x000fe20000000000 */
[----:B------:R-:W-:-:S03]  /*2b3b0*/  ISETP.GE.U32.AND P3, PT, R5, 0x7ffffd61, PT ;  /* 0x7ffffd610500780c */ /* 0x000fc60003f66070 */
[----:B------:R-:W1:Y:S01]  /*2b3c0*/  LDC R13, c[0x0][0x230] ;  /* 0x00008c00ff0d7b82 */ /* 0x000e620000000800 */
[----:B------:R-:W-:-:S07]  /*2b3d0*/  ISETP.GE.U32.AND P5, PT, R10, 0x7ffffd05, PT ;  /* 0x7ffffd050a00780c */ /* 0x000fce0003fa6070 */
[----:B----4-:R-:W-:Y:S01]  /*2b3e0*/  LDGSTS.E [R2+-0x67ff8], desc[UR8][R108.64], !P6 ;  /* 0x980080006c027fae */ /* 0x010fe2000f121848 */
[----:B------:R-:W4:Y:S03]  /*2b3f0*/  LDC R11, c[0x0][0x230] ;  /* 0x00008c00ff0b7b82 */ /* 0x000f260000000800 */
[----:B--2---:R2:W-:Y:S01]  /*2b400*/  LDGSTS.E [R4+-0x63ff8], desc[UR8][R100.64], !P6 ;  /* 0x9c00800064047fae */ /* 0x0045e2000f121848 */
[----:B------:R-:W-:-:S04]  /*2b410*/  VIADD R5, R12, 0xfffffdc3 ;  /* 0xfffffdc30c057836 */ /* 0x000fc80000000000 */
[----:B------:R-:W4:Y:S01]  /*2b420*/  LDC R12, c[0x0][0x230] ;  /* 0x00008c00ff0c7b82 */ /* 0x000f220000000800 */
[----:B------:R-:W4:Y:S01]  /*2b430*/  LDL.64 R108, [R1+0x310] ;  /* 0x00031000016c7983 */ /* 0x000f220000100a00 */
[----:B--2---:R-:W-:-:S03]  /*2b440*/  IADD3 R4, R17, -0x23e, RZ ;  /* 0xfffffdc211047810 */ /* 0x004fc60007ffe0ff */
[----:B------:R-:W2:Y:S04]  /*2b450*/  LDL.64 R100, [R1+0x228] ;  /* 0x0002280001647983 */ /* 0x000ea80000100a00 */
[----:B------:R1:W-:Y:S01]  /*2b460*/  LDGSTS.E [R2+-0x67ff4], desc[UR8][R98.64], !P5 ;  /* 0x9800c00062027fae */ /* 0x0003e2000e921848 */
[----:B------:R-:W-:Y:S01]  /*2b470*/  ISETP.GE.U32.AND P6, PT, R5, 0x7ffffd44, PT ;  /* 0x7ffffd440500780c */ /* 0x000fe20003fc6070 */
[C---:B------:R-:W-:Y:S02]  /*2b480*/  VIADD R5, R244.reuse, 0x100000 ;  /* 0x00100000f4057836 */ /* 0x040fe40000000000 */
[----:B-1----:R-:W-:Y:S01]  /*2b490*/  VIADD R2, R244, 0x100000 ;  /* 0x00100000f4027836 */ /* 0x002fe20000000000 */
[----:B------:R-:W2:Y:S04]  /*2b4a0*/  LDL.64 R98, [R1+0x3d0] ;  /* 0x0003d00001627983 */ /* 0x000ea80000100a00 */
[----:B------:R-:W-:Y:S01]  /*2b4b0*/  LDGSTS.E [R243+-0x63ff4], desc[UR8][R94.64], !P5 ;  /* 0x9c00c0005ef37fae */ /* 0x000fe2000e921848 */
[----:B------:R-:W-:Y:S01]  /*2b4c0*/  ISETP.GE.U32.AND P5, PT, R4, 0x7ffffd43, PT ;  /* 0x7ffffd430400780c */ /* 0x000fe20003fa6070 */
[----:B------:R-:W-:-:S05]  /*2b4d0*/  VIADD R4, R244, 0x100000 ;  /* 0x00100000f4047836 */ /* 0x000fca0000000000 */
[----:B------:R1:W-:Y:S04]  /*2b4e0*/  LDGSTS.E [R4+-0x80000], desc[UR8][R92.64], !P2 ;  /* 0x800000005c047fae */ /* 0x0003e8000d121848 */
[----:B------:R-:W2:Y:S04]  /*2b4f0*/  LDL.64 R94, [R1+0x238] ;  /* 0x00023800015e7983 */ /* 0x000ea80000100a00 */
[----:B------:R-:W2:Y:S04]  /*2b500*/  LDL.64 R92, [R1+0x490] ;  /* 0x00049000015c7983 */ /* 0x000ea80000100a00 */
[----:B---3--:R-:W-:Y:S04]  /*2b510*/  LDGSTS.E [R2+-0x7c000], desc[UR8][R82.64], !P2 ;  /* 0x8400000052027fae */ /* 0x008fe8000d121848 */
[----:B------:R-:W-:Y:S04]  /*2b520*/  LDGSTS.E [R5+-0x7fffc], desc[UR8][R114.64], !P1 ;  /* 0x8000400072057fae */ /* 0x000fe8000c921848 */
[----:B------:R-:W-:Y:S04]  /*2b530*/  LDGSTS.E [R2+-0x7bffc], desc[UR8][R112.64], !P1 ;  /* 0x8400400070027fae */ /* 0x000fe8000c921848 */
[----:B------:R-:W3:Y:S04]  /*2b540*/  LDL.64 R82, [R1+0x408] ;  /* 0x0004080001527983 */ /* 0x000ee80000100a00 */
[----:B------:R-:W3:Y:S04]  /*2b550*/  LDL.64 R114, [R1+0x4e8] ;  /* 0x0004e80001727983 */ /* 0x000ee80000100a00 */
[----:B------:R-:W3:Y:S01]  /*2b560*/  LDL.64 R112, [R1+0x420] ;  /* 0x0004200001707983 */ /* 0x000ee20000100a00 */
[----:B-1----:R-:W-:Y:S01]  /*2b570*/  VIADD R4, R13, 0xfffffdc0 ;  /* 0xfffffdc00d047836 */ /* 0x002fe20000000000 */
[----:B------:R-:W-:Y:S01]  /*2b580*/  IADD3 R10, R16, -0x23f, RZ ;  /* 0xfffffdc1100a7810 */ /* 0x000fe20007ffe0ff */
[----:B------:R-:W1:Y:S03]  /*2b590*/  LDC R13, c[0x0][0x230] ;  /* 0x00008c00ff0d7b82 */ /* 0x000e660000000800 */
[----:B------:R-:W-:Y:S01]  /*2b5a0*/  ISETP.GE.U32.AND P1, PT, R4, 0x7ffffd41, PT ;  /* 0x7ffffd410400780c */ /* 0x000fe20003f26070 */
[----:B------:R-:W-:Y:S01]  /*2b5b0*/  VIADD R4, R244, 0x100000 ;  /* 0x00100000f4047836 */ /* 0x000fe20000000000 */
[----:B----4-:R-:W-:Y:S04]  /*2b5c0*/  LDGSTS.E [R2+-0x7fff8], desc[UR8][R108.64], !P0 ;  /* 0x800080006c027fae */ /* 0x010fe8000c121848 */
[----:B--2---:R2:W-:Y:S04]  /*2b5d0*/  LDGSTS.E [R5+-0x7bff8], desc[UR8][R100.64], !P0 ;  /* 0x8400800064057fae */ /* 0x0045e8000c121848 */
[----:B------:R-:W4:Y:S04]  /*2b5e0*/  LDL.64 R108, [R1+0x570] ;  /* 0x00057000016c7983 */ /* 0x000f280000100a00 */
[----:B------:R-:W4:Y:S01]  /*2b5f0*/  LDL.64 R100, [R1+0x428] ;  /* 0x0004280001647983 */ /* 0x000f220000100a00 */
[----:B--2---:R-:W-:-:S03]  /*2b600*/  VIADD R5, R11, 0xfffffda2 ;  /* 0xfffffda20b057836 */ /* 0x004fc60000000000 */
[----:B------:R-:W-:Y:S04]  /*2b610*/  LDGSTS.E [R4+-0x7fff4], desc[UR8][R98.64], !P3 ;  /* 0x8000c00062047fae */ /* 0x000fe8000d921848 */
[----:B------:R-:W2:Y:S04]  /*2b620*/  LDL.64 R98, [R1+0x630] ;  /* 0x0006300001627983 */ /* 0x000ea80000100a00 */
[----:B------:R-:W-:Y:S01]  /*2b630*/  LDGSTS.E [R2+-0x7bff4], desc[UR8][R94.64], !P3 ;  /* 0x8400c0005e027fae */ /* 0x000fe2000d921848 */
[----:B------:R-:W-:Y:S01]  /*2b640*/  ISETP.GE.U32.AND P3, PT, R5, 0x7ffffd23, PT ;  /* 0x7ffffd230500780c */ /* 0x000fe20003f66070 */
[----:B------:R-:W-:-:S02]  /*2b650*/  VIADD R5, R244, 0x100000 ;  /* 0x00100000f4057836 */ /* 0x000fc40000000000 */
        /* <DEDUP_REMOVED lines=9> */
[----:B------:R-:W-:-:S02]  /*2b6f0*/  ISETP.GE.U32.AND P2, PT, R10, 0x7ffffd42, PT ;  /* 0x7ffffd420a00780c */ /* 0x000fc40003f46070 */
[----:B------:R-:W-:Y:S01]  /*2b700*/  IADD3 R10, R15, -0x25d, RZ ;  /* 0xfffffda30f0a7810 */ /* 0x000fe20007ffe0ff */
[----:B-1----:R-:W-:Y:S01]  /*2b710*/  VIADD R4, R12, 0xfffffda0 ;  /* 0xfffffda00c047836 */ /* 0x002fe20000000000 */
[----:B------:R-:W1:Y:S02]  /*2b720*/  LDC R15, c[0x0][0x230] ;  /* 0x00008c00ff0f7b82 */ /* 0x000e640000000800 */
[----:B------:R-:W-:Y:S02]  /*2b730*/  ISETP.GE.U32.AND P0, PT, R10, 0x7ffffd24, PT ;  /* 0x7ffffd240a00780c */ /* 0x000fe40003f06070 */
[----:B------:R-:W-:Y:S02]  /*2b740*/  IADD3 R10, R14, -0x25f, RZ ;  /* 0xfffffda10e0a7810 */ /* 0x000fe40007ffe0ff */
[----:B------:R-:W-:Y:S02]  /*2b750*/  ISETP.GE.U32.AND P5, PT, R4, 0x7ffffd21, PT ;  /* 0x7ffffd210400780c */ /* 0x000fe40003fa6070 */
[----:B------:R-:W-:Y:S01]  /*2b760*/  ISETP.GE.U32.AND P6, PT, R10, 0x7ffffd22, PT ;  /* 0x7ffffd220a00780c */ /* 0x000fe20003fc6070 */
[C---:B------:R-:W-:Y:S01]  /*2b770*/  VIADD R11, R244.reuse, 0x100000 ;  /* 0x00100000f40b7836 */ /* 0x040fe20000000000 */
[C---:B------:R-:W-:Y:S01]  /*2b780*/  IADD3 R10, R244.reuse, 0x100000, RZ ;  /* 0x00100000f40a7810 */ /* 0x040fe20007ffe0ff */
[----:B------:R-:W-:Y:S01]  /*2b790*/  VIADD R4, R244, 0x100000 ;  /* 0x00100000f4047836 */ /* 0x000fe20000000000 */
[----:B------:R-:W1:Y:S03]  /*2b7a0*/  LDC R12, c[0x0][0x230] ;  /* 0x00008c00ff0c7b82 */ /* 0x000e660000000800 */
[----:B----4-:R-:W-:Y:S04]  /*2b7b0*/  LDGSTS.E [R10+-0x77ff8], desc[UR8][R108.64], !P2 ;  /* 0x880080006c0a7fae */ /* 0x010fe8000d121848 */
[----:B------:R-:W-:Y:S01]  /*2b7c0*/  LDGSTS.E [R5+-0x73ff8], desc[UR8][R100.64], !P2 ;  /* 0x8c00800064057fae */ /* 0x000fe2000d121848 */
[----:B------:R-:W4:Y:S03]  /*2b7d0*/  LDC R14, c[0x0][0x230] ;  /* 0x00008c00ff0e7b82 */ /* 0x000f260000000800 */
[----:B------:R-:W4:Y:S04]  /*2b7e0*/  LDL.64 R108, [R1+0xc80] ;  /* 0x000c8000016c7983 */ /* 0x000f280000100a00 */
[----:B------:R-:W4:Y:S04]  /*2b7f0*/  LDL.64 R100, [R1+0x808] ;  /* 0x0008080001647983 */ /* 0x000f280000100a00 */
[----:B--2---:R-:W-:Y:S04]  /*2b800*/  LDGSTS.E [R4+-0x77ff4], desc[UR8][R98.64], !P1 ;  /* 0x8800c00062047fae */ /* 0x004fe8000c921848 */
[----:B------:R-:W2:Y:S04]  /*2b810*/  LDL.64 R98, [R1+0xcc0] ;  /* 0x000cc00001627983 */ /* 0x000ea80000100a00 */
[----:B------:R-:W-:Y:S04]  /*2b820*/  LDGSTS.E [R2+-0x73ff4], desc[UR8][R94.64], !P1 ;  /* 0x8c00c0005e027fae */ /* 0x000fe8000c921848 */
[----:B------:R-:W-:Y:S04]  /*2b830*/  LDGSTS.E [R11+-0x70000], desc[UR8][R92.64], !P0 ;  /* 0x900000005c0b7fae */ /* 0x000fe8000c121848 */
[----:B------:R-:W2:Y:S04]  /*2b840*/  LDL.64 R94, [R1+0x818] ;  /* 0x00081800015e7983 */ /* 0x000ea80000100a00 */
[----:B------:R-:W2:Y:S04]  /*2b850*/  LDL.64 R92, [R1+0xd00] ;  /* 0x000d0000015c7983 */ /* 0x000ea80000100a00 */
[----:B---3--:R3:W-:Y:S04]  /*2b860*/  LDGSTS.E [R10+-0x6c000], desc[UR8][R82.64], !P0 ;  /* 0x94000000520a7fae */ /* 0x0087e8000c121848 */
[----:B------:R1:W-:Y:S04]  /*2b870*/  LDGSTS.E [R5+-0x6fffc], desc[UR8][R126.64], !P3 ;  /* 0x900040007e057fae */ /* 0x0003e8000d921848 */
[----:B------:R-:W-:Y:S01]  /*2b880*/  LDGSTS.E [R4+-0x6bffc], desc[UR8][R124.64], !P3 ;  /* 0x940040007c047fae */ /* 0x000fe2000d921848 */
[----:B---3--:R-:W-:-:S03]  /*2b890*/  VIADD R10, R13, 0xfffffd82 ;  /* 0xfffffd820d0a7836 */ /* 0x008fc60000000000 */
[----:B------:R-:W-:Y:S02]  /*2b8a0*/  LDGSTS.E [R2+-0x6fff8], desc[UR8][R116.64], !P6 ;  /* 0x9000800074027fae */ /* 0x000fe4000f121848 */
[----:B------:R-:W-:Y:S01]  /*2b8b0*/  ISETP.GE.U32.AND P1, PT, R10, 0x7ffffd03, PT ;  /* 0x7ffffd030a00780c */ /* 0x000fe20003f26070 */
[----:B------:R-:W-:Y:S01]  /*2b8c0*/  VIADD R10, R244, 0x100000 ;  /* 0x00100000f40a7836 */ /* 0x000fe20000000000 */
[----:B------:R-:W-:Y:S04]  /*2b8d0*/  LDGSTS.E [R4+-0x6bff8], desc[UR8][R114.64], !P6 ;  /* 0x9400800072047fae */ /* 0x000fe8000f121848 */
[----:B------:R-:W-:Y:S04]  /*2b8e0*/  LDGSTS.E [R2+-0x6fff4], desc[UR8][R112.64], !P5 ;  /* 0x9000c00070027fae */ /* 0x000fe8000e921848 */
[----:B------:R-:W3:Y:S04]  /*2b8f0*/  LDL.64 R82, [R1+0x828] ;  /* 0x0008280001527983 */ /* 0x000ee80000100a00 */
[----:B------:R-:W-:Y:S04]  /*2b900*/  LDGSTS.E [R10+-0x6bff4], desc[UR8][R8.64], !P5 ;  /* 0x9400c000080a7fae */ /* 0x000fe8000e921848 */
[----:B------:R-:W3:Y:S01]  /*2b910*/  LDL.LU.64 R8, [R1+0xdb8] ;  /* 0x000db80001087983 */ /* 0x000ee20000300a00 */
[----:B-1----:R-:W-:-:S04]  /*2b920*/  IADD3 R5, R12, -0x27d, RZ ;  /* 0xfffffd830c057810 */ /* 0x002fc80007ffe0ff */
[----:B------:R-:W-:Y:S01]  /*2b930*/  ISETP.GE.U32.AND P0, PT, R5, 0x7ffffd04, PT ;  /* 0x7ffffd040500780c */ /* 0x000fe20003f06070 */
[----:B------:R-:W-:Y:S01]  /*2b940*/  VIADD R5, R15, 0xfffffd81 ;  /* 0xfffffd810f057836 */ /* 0x000fe20000000000 */
[----:B----4-:R-:W-:-:S04]  /*2b950*/  IADD3 R11, R14, -0x280, RZ ;  /* 0xfffffd800e0b7810 */ /* 0x010fc80007ffe0ff */
[----:B------:R-:W-:Y:S02]  /*2b960*/  ISETP.GE.U32.AND P2, PT, R5, 0x7ffffd02, PT ;  /* 0x7ffffd020500780c */ /* 0x000fe40003f46070 */
[----:B------:R-:W-:Y:S01]  /*2b970*/  ISETP.GE.U32.AND P3, PT, R11, 0x7ffffd01, PT ;  /* 0x7ffffd010b00780c */ /* 0x000fe20003f66070 */
[C---:B------:R-:W-:Y:S01]  /*2b980*/  VIADD R5, R244.reuse, 0x100000 ;  /* 0x00100000f4057836 */ /* 0x040fe20000000000 */
[----:B------:R-:W-:-:S04]  /*2b990*/  IADD3 R244, R244, 0x100000, RZ ;  /* 0x00100000f4f47810 */ /* 0x000fc80007ffe0ff */
[----:B------:R-:W-:Y:S04]  /*2b9a0*/  LDGSTS.E [R5+-0x68000], desc[UR8][R108.64], !P0 ;  /* 0x980000006c057fae */ /* 0x000fe8000c121848 */
[----:B------:R-:W-:Y:S04]  /*2b9b0*/  LDGSTS.E [R4+-0x64000], desc[UR8][R100.64], !P0 ;  /* 0x9c00000064047fae */ /* 0x000fe8000c121848 */
[----:B--2---:R-:W-:Y:S04]  /*2b9c0*/  LDGSTS.E [R2+-0x67ffc], desc[UR8][R98.64], !P1 ;  /* 0x9800400062027fae */ /* 0x004fe8000c921848 */
[----:B------:R1:W-:Y:S04]  /*2b9d0*/  LDGSTS.E [R10+-0x63ffc], desc[UR8][R94.64], !P1 ;  /* 0x9c0040005e0a7fae */ /* 0x0003e8000c921848 */
[----:B------:R-:W-:Y:S04]  /*2b9e0*/  LDGSTS.E [R5+-0x67ff8], desc[UR8][R92.64], !P2 ;  /* 0x980080005c057fae */ /* 0x000fe8000d121848 */
[----:B---3--:R-:W-:Y:S04]  /*2b9f0*/  LDGSTS.E [R4+-0x63ff8], desc[UR8][R82.64], !P2 ;  /* 0x9c00800052047fae */ /* 0x008fe8000d121848 */
[----:B------:R-:W-:Y:S04]  /*2ba00*/  LDGSTS.E [R2+-0x67ff4], desc[UR8][R8.64], !P3 ;  /* 0x9800c00008027fae */ /* 0x000fe8000d921848 */
[----:B------:R-:W-:Y:S04]  /*2ba10*/  LDGSTS.E [R244+-0x63ff4], desc[UR8][R6.64], !P3 ;  /* 0x9c00c00006f47fae */ /* 0x000fe8000d921848 */
[----:B------:R-:W5:Y:S04]  /*2ba20*/  LDL.LU.64 R8, [R1+0xdb0] ;  /* 0x000db00001087983 */ /* 0x000f680000300a00 */
[----:B------:R-:W5:Y:S04]  /*2ba30*/  LDL.LU.64 R6, [R1+0xda8] ;  /* 0x000da80001067983 */ /* 0x000f680000300a00 */
[----:B------:R-:W2:Y:S01]  /*2ba40*/  LDL.64 R156, [R1+0x840] ;  /* 0x00084000019c7983 */ /* 0x000ea20000100a00 */
[----:B-1----:R-:W1:Y:S03]  /*2ba50*/  LDC R10, c[0x0][0x230] ;  /* 0x00008c00ff0a7b82 */ /* 0x002e660000000800 */
[----:B------:R-:W3:Y:S04]  /*2ba60*/  LDL.64 R146, [R1+0x8b8] ;  /* 0x0008b80001927983 */ /* 0x000ee80000100a00 */
[----:B------:R-:W4:Y:S04]  /*2ba70*/  LDL.64 R140, [R1+0x8f8] ;  /* 0x0008f800018c7983 */ /* 0x000f280000100a00 */
        /* <DEDUP_REMOVED lines=13> */
[----:B------:R-:W0:Y:S04]  /*2bb50*/  LDGDEPBAR ;  /* 0x00000000000079af */ /* 0x000e280000000000 */
[----:B------:R-:W4:Y:S04]  /*2bb60*/  LDL.64 R4, [R1+0xc78] ;  /* 0x000c780001047983 */ /* 0x000f280000100a00 */
[----:B--2---:R-:W-:Y:S04]  /*2bb70*/  LDGSTS.E [R242], desc[UR8][R156.64], P4 ;  /* 0x000000009cf27fae */ /* 0x004fe8000a121848 */
[----:B---3--:R-:W-:Y:S04]  /*2bb80*/  LDGSTS.E [R242+0x400], desc[UR8][R146.64], P4 ;  /* 0x0040000092f27fae */ /* 0x008fe8000a121848 */
[----:B----4-:R-:W-:Y:S04]  /*2bb90*/  LDGSTS.E [R242+0x800], desc[UR8][R140.64], P4 ;  /* 0x008000008cf27fae */ /* 0x010fe8000a121848 */
[----:B------:R-:W-:Y:S04]  /*2bba0*/  LDGSTS.E [R242+0xc00], desc[UR8][R132.64], P4 ;  /* 0x00c0000084f27fae */ /* 0x000fe8000a121848 */
[----:B------:R-:W-:Y:S04]  /*2bbb0*/  LDGSTS.E [R242+0x1000], desc[UR8][R116.64], P4 ;  /* 0x0100000074f27fae */ /* 0x000fe8000a121848 */
[----:B------:R-:W-:Y:S04]  /*2bbc0*/  LDGSTS.E [R242+0x1400], desc[UR8][R114.64], P4 ;  /* 0x0140000072f27fae */ /* 0x000fe8000a121848 */
[----:B------:R-:W-:Y:S04]  /*2bbd0*/  LDGSTS.E [R242+0x1800], desc[UR8][R112.64], P4 ;  /* 0x0180000070f27fae */ /* 0x000fe8000a121848 */
[----:B------:R-:W-:Y:S04]  /*2bbe0*/  LDGSTS.E [R242+0x1c00], desc[UR8][R108.64], P4 ;  /* 0x01c000006cf27fae */ /* 0x000fe8000a121848 */
[----:B------:R-:W-:Y:S04]  /*2bbf0*/  LDGSTS.E [R242+0x2000], desc[UR8][R100.64], P4 ;  /* 0x0200000064f27fae */ /* 0x000fe8000a121848 */
[----:B------:R-:W2:Y:S04]  /*2bc00*/  LDL.64 R116, [R1+0x888] ;  /* 0x0008880001747983 */ /* 0x000ea80000100a00 */
[----:B------:R-:W-:Y:S04]  /*2bc10*/  LDGSTS.E [R242+0x2400], desc[UR8][R110.64], P4 ;  /* 0x024000006ef27fae */ /* 0x000fe8000a121848 */
[----:B------:R-:W3:Y:S04]  /*2bc20*/  LDL.64 R114, [R1+0x8c8] ;  /* 0x0008c80001727983 */ /* 0x000ee80000100a00 */
[----:B------:R-:W-:Y:S04]  /*2bc30*/  LDGSTS.E [R242+0x2800], desc[UR8][R80.64], P4 ;  /* 0x0280000050f27fae */ /* 0x000fe8000a121848 */
[----:B------:R-:W4:Y:S04]  /*2bc40*/  LDL.64 R112, [R1+0x908] ;  /* 0x0009080001707983 */ /* 0x000f280000100a00 */
        /* <DEDUP_REMOVED lines=18> */
[----:B------:R-:W4:Y:S04]  /*2bd70*/  LDL.64 R98, [R1+0x890] ;  /* 0x0008900001627983 */ /* 0x000f280000100a00 */
[----:B------:R-:W4:Y:S04]  /*2bd80*/  LDL.64 R94, [R1+0x910] ;  /* 0x00091000015e7983 */ /* 0x000f280000100a00 */
[----:B------:R-:W4:Y:S04]  /*2bd90*/  LDL.64 R96, [R1+0x8d0] ;  /* 0x0008d00001607983 */ /* 0x000f280000100a00 */
[----:B------:R-:W4:Y:S04]  /*2bda0*/  LDL.64 R92, [R1+0x950] ;  /* 0x00095000015c7983 */ /* 0x000f280000100a00 */
        /* <DEDUP_REMOVED lines=10> */
[----:B--2---:R-:W-:Y:S04]  /*2be50*/  LDGSTS.E [R246+0x100], desc[UR8][R116.64], P4 ;  /* 0x0010000074f67fae */ /* 0x004fe8000a121848 */
        /* <DEDUP_REMOVED lines=74> */
[----:B------:R1:W-:Y:S04]  /*2c300*/  STL [R1], RZ ;  /* 0x000000ff01007387 */ /* 0x0003e80000100800 */
[----:B------:R1:W-:Y:S04]  /*2c310*/  STL [R1+0x4], RZ ;  /* 0x000004ff01007387 */ /* 0x0003e80000100800 */
        /* <DEDUP_REMOVED lines=37> */
[----:B------:R-:W-:Y:S04]  /*2c570*/  LDGSTS.E [R249+0x1e80], desc[UR8][R88.64], P4 ;  /* 0x01e8000058f97fae */ /* 0x000fe8000a121848 */
[----:B------:R1:W-:Y:S04]  /*2c580*/  STL [R1+0x9c], RZ ;  /* 0x00009cff01007387 */ /* 0x0003e80000100800 */
[----:B------:R-:W-:Y:S04]  /*2c590*/  LDGSTS.E [R249+0x2280], desc[UR8][R104.64], P4 ;  /* 0x0228000068f97fae */ /* 0x000fe8000a121848 */
[----:B------:R1:W-:Y:S04]  /*2c5a0*/  STL [R1+0xa0], RZ ;  /* 0x0000a0ff01007387 */ /* 0x0003e80000100800 */
[----:B------:R-:W-:Y:S04]  /*2c5b0*/  LDGSTS.E [R249+0x2680], desc[UR8][R120.64], P4 ;  /* 0x0268000078f97fae */ /* 0x000fe8000a121848 */
[----:B------:R1:W-:Y:S04]  /*2c5c0*/  STL [R1+0xa4], RZ ;  /* 0x0000a4ff01007387 */ /* 0x0003e80000100800 */
[----:B------:R-:W-:Y:S04]  /*2c5d0*/  LDGSTS.E [R249+0x2a80], desc[UR8][R136.64], P4 ;  /* 0x02a8000088f97fae */ /* 0x000fe8000a121848 */
[----:B------:R1:W-:Y:S04]  /*2c5e0*/  STL [R1+0xa8], RZ ;  /* 0x0000a8ff01007387 */ /* 0x0003e80000100800 */
[----:B------:R1:W-:Y:S04]  /*2c5f0*/  LDGSTS.E [R249+0x2e80], desc[UR8][R152.64], P4 ;  /* 0x02e8000098f97fae */ /* 0x0003e8000a121848 */
        /* <DEDUP_REMOVED lines=9> */
[----:B--2---:R-:W-:Y:S04]  /*2c690*/  LDGSTS.E [R250+0x300], desc[UR8][R66.64], P4 ;  /* 0x0030000042fa7fae */ /* 0x004fe8000a121848 */
[----:B------:R2:W-:Y:S04]  /*2c6a0*/  STL [R1+0xc0], RZ ;  /* 0x0000c0ff01007387 */ /* 0x0005e80000100800 */
[----:B---3--:R-:W-:Y:S04]  /*2c6b0*/  LDGSTS.E [R250+0x700], desc[UR8][R64.64], P4 ;  /* 0x0070000040fa7fae */ /* 0x008fe8000a121848 */
[----:B------:R2:W-:Y:S04]  /*2c6c0*/  STL [R1+0xc4], RZ ;  /* 0x0000c4ff01007387 */ /* 0x0005e80000100800 */
[----:B----4-:R-:W-:Y:S04]  /*2c6d0*/  LDGSTS.E [R250+0xb00], desc[UR8][R62.64], P4 ;  /* 0x00b000003efa7fae */ /* 0x010fe8000a121848 */
        /* <DEDUP_REMOVED lines=18> */
[----:B------:R2:W-:Y:S01]  /*2c800*/  STL [R1+0xec], RZ ;  /* 0x0000ecff01007387 */ /* 0x0005e20000100800 */
[----:B-1----:R-:W-:-:S03]  /*2c810*/  VIADD R10, R10, 0x7f ;  /* 0x0000007f0a0a7836 */ /* 0x002fc60000000000 */
[----:B------:R1:W-:Y:S04]  /*2c820*/  LDGSTS.E [R250+0x3300], desc[UR8][R170.64], P4 ;  /* 0x03300000aafa7fae */ /* 0x0003e8000a121848 */
[----:B------:R2:W-:Y:S04]  /*2c830*/  STL [R1+0xf0], RZ ;  /* 0x0000f0ff01007387 */ /* 0x0005e80000100800 */
[----:B------:R4:W-:Y:S04]  /*2c840*/  LDGSTS.E [R250+0x3700], desc[UR8][R186.64], P4 ;  /* 0x03700000bafa7fae */ /* 0x0009e8000a121848 */
[----:B------:R2:W-:Y:S04]  /*2c850*/  STL [R1+0xf4], RZ ;  /* 0x0000f4ff01007387 */ /* 0x0005e80000100800 */
[----:B------:R2:W-:Y:S04]  /*2c860*/  LDGSTS.E [R250+0x3b00], desc[UR8][R202.64], P4 ;  /* 0x03b00000cafa7fae */ /* 0x0005e8000a121848 */
[----:B------:R1:W-:Y:S04]  /*2c870*/  STL [R1+0xf8], RZ ;  /* 0x0000f8ff01007387 */ /* 0x0003e80000100800 */
[----:B------:R-:W-:Y:S04]  /*2c880*/  LDGSTS.E [R250+0x3f00], desc[UR8][R54.64], P4 ;  /* 0x03f0000036fa7fae */ /* 0x000fe8000a121848 */
[----:B------:R1:W-:Y:S04]  /*2c890*/  STL [R1+0xfc], RZ ;  /* 0x0000fcff01007387 */ /* 0x0003e80000100800 */
[----:B------:R-:W-:Y:S01]  /*2c8a0*/  LDGSTS.E [R0+0x380], desc[UR8][R52.64], P4 ;  /* 0x0038000034007fae */ /* 0x000fe2000a121848 */
[----:B------:R-:W-:-:S03]  /*2c8b0*/  ISETP.GE.AND P0, PT, R10, 0x80, PT ;  /* 0x000000800a00780c */ /* 0x000fc60003f06270 */
        /* <DEDUP_REMOVED lines=13> */
[----:B------:R2:W-:Y:S04]  /*2c990*/  LDGSTS.E [R0+0x3b80], desc[UR8][R24.64], P4 ;  /* 0x03b8000018007fae */ /* 0x0005e8000a121848 */
[----:B------:R1:W-:Y:S01]  /*2c9a0*/  LDGSTS.E [R0+0x3f80], desc[UR8][R4.64], P4 ;  /* 0x03f8000004007fae */ /* 0x0003e2000a121848 */
[----:B------:R-:W-:-:S03]  /*2c9b0*/  CS2R R152, SRZ ;  /* 0x0000000000987805 */ /* 0x000fc6000001ff00 */
[----:B------:R-:W0:Y:S01]  /*2c9c0*/  LDGDEPBAR ;  /* 0x00000000000079af */ /* 0x000e220000000000 */
[----:B---3--:R-:W-:Y:S02]  /*2c9d0*/  CS2R R154, SRZ ;  /* 0x00000000009a7805 */ /* 0x008fe4000001ff00 */
[----:B------:R-:W-:Y:S02]  /*2c9e0*/  CS2R R156, SRZ ;  /* 0x00000000009c7805 */ /* 0x000fe4000001ff00 */
[----:B------:R-:W-:Y:S02]  /*2c9f0*/  CS2R R158, SRZ ;  /* 0x00000000009e7805 */ /* 0x000fe4000001ff00 */
[----:B------:R-:W-:Y:S02]  /*2ca00*/  CS2R R160, SRZ ;  /* 0x0000000000a07805 */ /* 0x000fe4000001ff00 */
[----:B------:R-:W-:Y:S02]  /*2ca10*/  CS2R R162, SRZ ;  /* 0x0000000000a27805 */ /* 0x000fe4000001ff00 */
[----:B------:R-:W-:-:S02]  /*2ca20*/  CS2R R164, SRZ ;  /* 0x0000000000a47805 */ /* 0x000fc4000001ff00 */
[----:B------:R-:W-:Y:S02]  /*2ca30*/  CS2R R166, SRZ ;  /* 0x0000000000a67805 */ /* 0x000fe4000001ff00 */
[----:B------:R-:W-:Y:S02]  /*2ca40*/  CS2R R168, SRZ ;  /* 0x0000000000a87805 */ /* 0x000fe4000001ff00 */
[----:B-1----:R-:W-:Y:S02]  /*2ca50*/  CS2R R170, SRZ ;  /* 0x0000000000aa7805 */ /* 0x002fe4000001ff00 */
[----:B------:R-:W-:Y:S02]  /*2ca60*/  CS2R R172, SRZ ;  /* 0x0000000000ac7805 */ /* 0x000fe4000001ff00 */
[----:B------:R-:W-:Y:S02]  /*2ca70*/  CS2R R174, SRZ ;  /* 0x0000000000ae7805 */ /* 0x000fe4000001ff00 */
[----:B------:R-:W-:-:S02]  /*2ca80*/  CS2R R176, SRZ ;  /* 0x0000000000b07805 */ /* 0x000fc4000001ff00 */
[----:B------:R-:W-:Y:S02]  /*2ca90*/  CS2R R178, SRZ ;  /* 0x0000000000b27805 */ /* 0x000fe4000001ff00 */
[----:B------:R-:W-:Y:S02]  /*2caa0*/  CS2R R180, SRZ ;  /* 0x0000000000b47805 */ /* 0x000fe4000001ff00 */
[----:B------:R-:W-:Y:S02]  /*2cab0*/  CS2R R182, SRZ ;  /* 0x0000000000b67805 */ /* 0x000fe4000001ff00 */
[----:B------:R-:W-:Y:S02]  /*2cac0*/  CS2R R184, SRZ ;  /* 0x0000000000b87805 */ /* 0x000fe4000001ff00 */
[----:B----4-:R-:W-:Y:S02]  /*2cad0*/  CS2R R186, SRZ ;  /* 0x0000000000ba7805 */ /* 0x010fe4000001ff00 */
[----:B------:R-:W-:-:S02]  /*2cae0*/  CS2R R188, SRZ ;  /* 0x0000000000bc7805 */ /* 0x000fc4000001ff00 */
[----:B------:R-:W-:Y:S02]  /*2caf0*/  CS2R R190, SRZ ;  /* 0x0000000000be7805 */ /* 0x000fe4000001ff00 */
[----:B------:R-:W-:Y:S02]  /*2cb00*/  CS2R R192, SRZ ;  /* 0x0000000000c07805 */ /* 0x000fe4000001ff00 */
[----:B------:R-:W-:Y:S02]  /*2cb10*/  CS2R R194, SRZ ;  /* 0x0000000000c27805 */ /* 0x000fe4000001ff00 */
[----:B------:R-:W-:Y:S02]  /*2cb20*/  CS2R R196, SRZ ;  /* 0x0000000000c47805 */ /* 0x000fe4000001ff00 */
[----:B------:R-:W-:Y:S02]  /*2cb30*/  CS2R R198, SRZ ;  /* 0x0000000000c67805 */ /* 0x000fe4000001ff00 */
[----:B------:R-:W-:-:S02]  /*2cb40*/  CS2R R200, SRZ ;  /* 0x0000000000c87805 */ /* 0x000fc4000001ff00 */
[----:B--2---:R-:W-:Y:S02]  /*2cb50*/  CS2R R202, SRZ ;  /* 0x0000000000ca7805 */ /* 0x004fe4000001ff00 */
[----:B------:R-:W-:Y:S02]  /*2cb60*/  CS2R R204, SRZ ;  /* 0x0000000000cc7805 */ /* 0x000fe4000001ff00 */
[----:B------:R-:W-:Y:S02]  /*2cb70*/  CS2R R206, SRZ ;  /* 0x0000000000ce7805 */ /* 0x000fe4000001ff00 */
[----:B------:R-:W-:Y:S02]  /*2cb80*/  CS2R R208, SRZ ;  /* 0x0000000000d07805 */ /* 0x000fe4000001ff00 */
[----:B------:R-:W-:Y:S02]  /*2cb90*/  CS2R R210, SRZ ;  /* 0x0000000000d27805 */ /* 0x000fe4000001ff00 */
[----:B------:R-:W-:-:S02]  /*2cba0*/  CS2R R212, SRZ ;  /* 0x0000000000d47805 */ /* 0x000fc4000001ff00 */
[----:B------:R-:W-:Y:S02]  /*2cbb0*/  CS2R R214, SRZ ;  /* 0x0000000000d67805 */ /* 0x000fe4000001ff00 */
        /* <DEDUP_REMOVED lines=63> */
[----:B------:R-:W-:Y:S01]  /*2cfb0*/  CS2R R86, SRZ ;  /* 0x0000000000567805 */ /* 0x000fe2000001ff00 */
[----:B------:R-:W-:Y:S06]  /*2cfc0*/  @!P0 BRA `(.L_x_0) ;  /* 0x0000017c007c8947 */ /* 0x000fec0003800000 */
        /* <DEDUP_REMOVED lines=21> */
[----:B--2---:R-:W-:Y:S01]  /*2d120*/  IMAD.MOV.U32 R12, RZ, RZ, R14 ;  /* 0x000000ffff0c7224 */ /* 0x004fe200078e000e */
[----:B------:R-:W-:Y:S01]  /*2d130*/  MOV R11, R15 ;  /* 0x0000000f000b7202 */ /* 0x000fe20000000f00 */
[----:B---3--:R-:W-:-:S02]  /*2d140*/  IMAD.MOV.U32 R14, RZ, RZ, R16 ;  /* 0x000000ffff0e7224 */ /* 0x008fc400078e0010 */
[----:B------:R-:W-:Y:S01]  /*2d150*/  IMAD.MOV.U32 R13, RZ, RZ, R17 ;  /* 0x000000ffff0d7224 */ /* 0x000fe200078e0011 */
[----:B----4-:R-:W-:Y:S01]  /*2d160*/  MOV R16, R18 ;  /* 0x0000001200107202 */ /* 0x010fe20000000f00 */
[----:B------:R-:W-:Y:S02]  /*2d170*/  IMAD.MOV.U32 R15, RZ, RZ, R19 ;  /* 0x000000ffff0f7224 */ /* 0x000fe400078e0013 */
[----:B------:R-:W-:Y:S01]  /*2d180*/  IMAD.MOV.U32 R18, RZ, RZ, R20 ;  /* 0x000000ffff127224 */ /* 0x000fe200078e0014 */
[----:B------:R-:W-:Y:S01]  /*2d190*/  MOV R17, R21 ;  /* 0x0000001500117202 */ /* 0x000fe20000000f00 */
[----:B------:R-:W-:Y:S02]  /*2d1a0*/  IMAD.MOV.U32 R21, RZ, RZ, R217 ;  /* 0x000000ffff157224 */ /* 0x000fe400078e00d9 */
[----:B------:R-:W-:Y:S01]  /*2d1b0*/  IMAD.MOV.U32 R20, RZ, RZ, R22 ;  /* 0x000000ffff147224 */ /* 0x000fe200078e0016 */
[----:B------:R-:W-:Y:S01]  /*2d1c0*/  MOV R22, R216 ;  /* 0x000000d800167202 */ /* 0x000fe20000000f00 */
[----:B------:R-:W-:-:S02]  /*2d1d0*/  IMAD.MOV.U32 R216, RZ, RZ, R218 ;  /* 0x000000ffffd87224 */ /* 0x000fc400078e00da */
[----:B------:R-:W-:Y:S01]  /*2d1e0*/  IMAD.MOV.U32 R218, RZ, RZ, R220 ;  /* 0x000000ffffda7224 */ /* 0x000fe200078e00dc */
[----:B------:R-:W-:Y:S01]  /*2d1f0*/  MOV R220, R222 ;  /* 0x000000de00dc7202 */ /* 0x000fe20000000f00 */
[----:B------:R-:W-:Y:S02]  /*2d200*/  IMAD.MOV.U32 R222, RZ, RZ, R224 ;  /* 0x000000ffffde7224 */ /* 0x000fe400078e00e0 */
[----:B------:R-:W-:Y:S01]  /*2d210*/  IMAD.MOV.U32 R224, RZ, RZ, R226 ;  /* 0x000000ffffe07224 */ /* 0x000fe200078e00e2 */
[----:B------:R-:W-:Y:S01]  /*2d220*/  MOV R226, R228 ;  /* 0x000000e400e27202 */ /* 0x000fe20000000f00 */
[----:B------:R-:W-:Y:S02]  /*2d230*/  IMAD.MOV.U32 R228, RZ, RZ, R230 ;  /* 0x000000ffffe47224 */ /* 0x000fe400078e00e6 */
[----:B------:R-:W-:Y:S01]  /*2d240*/  IMAD.MOV.U32 R230, RZ, RZ, R232 ;  /* 0x000000ffffe67224 */ /* 0x000fe200078e00e8 */
[----:B------:R-:W-:Y:S01]  /*2d250*/  MOV R232, R234 ;  /* 0x000000ea00e87202 */ /* 0x000fe20000000f00 */
        /* <DEDUP_REMOVED lines=17> */
[----:B------:R-:W-:Y:S01]  /*2d370*/  IMAD.MOV.U32 R19, RZ, RZ, R23 ;  /* 0x000000ffff137224 */ /* 0x000fe200078e0017 */
[----:B------:R-:W-:Y:S01]  /*2d380*/  MOV R23, R219 ;  /* 0x000000db00177202 */ /* 0x000fe20000000f00 */
[----:B------:R-:W-:Y:S02]  /*2d390*/  IMAD.MOV.U32 R249, RZ, RZ, R83 ;  /* 0x000000fffff97224 */ /* 0x000fe400078e0053 */
[----:B------:R-:W2:Y:S01]  /*2d3a0*/  LDL.LU.64 R82, [R1+0x2b0] ;  /* 0x0002b00001527983 */ /* 0x000ea20000300a00 */
        /* <DEDUP_REMOVED lines=10> */
[----:B------:R-:W3:Y:S01]  /*2d450*/  LDL.LU.64 R84, [R1+0x158] ;  /* 0x0001580001547983 */ /* 0x000ee20000300a00 */
[----:B------:R-:W-:-:S03]  /*2d460*/  IMAD.MOV.U32 R0, RZ, RZ, R71 ;  /* 0x000000ffff007224 */ /* 0x000fc600078e0047 */
[----:B------:R1:W-:Y:S04]  /*2d470*/  STL [R1+0x104], R70 ;  /* 0x0001044601007387 */ /* 0x0003e80000100800 */
[----:B-1----:R-:W4:Y:S04]  /*2d480*/  LDL.LU.64 R70, [R1+0x380] ;  /* 0x0003800001467983 */ /* 0x002f280000300a00 */
[----:B------:R1:W-:Y:S04]  /*2d490*/  STL [R1+0x100], R0 ;  /* 0x0001000001007387 */ /* 0x0003e80000100800 */
[----:B------:R1:W-:Y:S02]  /*2d4a0*/  STL [R1+0x10c], R86 ;  /* 0x00010c5601007387 */ /* 0x0003e40000100800 */
[----:B-1----:R-:W-:-:S02]  /*2d4b0*/  IMAD.MOV.U32 R0, RZ, RZ, R87 ;  /* 0x000000ffff007224 */ /* 0x002fc400078e0057 */
[----:B------:R-:W4:Y:S04]  /*2d4c0*/  LDL.LU.64 R86, [R1+0x178] ;  /* 0x0001780001567983 */ /* 0x000f280000300a00 */
[----:B------:R1:W-:Y:S04]  /*2d4d0*/  STL [R1+0x108], R0 ;  /* 0x0001080001007387 */ /* 0x0003e80000100800 */
[----:B------:R1:W-:Y:S02]  /*2d4e0*/  STL [R1+0x114], R72 ;  /* 0x0001144801007387 */ /* 0x0003e40000100800 */
[----:B-1----:R-:W-:-:S02]  /*2d4f0*/  MOV R0, R73 ;  /* 0x0000004900007202 */ /* 0x002fc40000000f00 */
[----:B------:R-:W4:Y:S04]  /*2d500*/  LDL.LU.64 R72, [R1+0x400] ;  /* 0x0004000001487983 */ /* 0x000f280000300a00 */
[----:B------:R1:W-:Y:S04]  /*2d510*/  STL [R1+0x110], R0 ;  /* 0x0001100001007387 */ /* 0x0003e80000100800 */
[----:B------:R1:W-:Y:S02]  /*2d520*/  STL [R1+0x11c], R74 ;  /* 0x00011c4a01007387 */ /* 0x0003e40000100800 */
[----:B-1----:R-:W-:-:S02]  /*2d530*/  IMAD.MOV.U32 R0, RZ, RZ, R75 ;  /* 0x000000ffff007224 */ /* 0x002fc400078e004b */
[----:B------:R-:W4:Y:S04]  /*2d540*/  LDL.LU.64 R74, [R1+0x1a0] ;  /* 0x0001a000014a7983 */ /* 0x000f280000300a00 */
        /* <DEDUP_REMOVED lines=21> */
[----:B--2---:R2:W-:Y:S01]  /*2d6a0*/  STL [R1+0x14c], R82 ;  /* 0x00014c5201007387 */ /* 0x0045e20000100800 */
[----:B-1----:R-:W-:-:S03]  /*2d6b0*/  IMAD.MOV.U32 R0, RZ, RZ, R83 ;  /* 0x000000ffff007224 */ /* 0x002fc600078e0053 */
[----:B--2---:R-:W2:Y:S04]  /*2d6c0*/  LDL.LU.64 R82, [R1+0x1a8] ;  /* 0x0001a80001527983 */ /* 0x004ea80000300a00 */
[----:B------:R1:W-:Y:S04]  /*2d6d0*/  STL [R1+0x148], R0 ;  /* 0x0001480001007387 */ /* 0x0003e80000100800 */
[----:B---3--:R3:W-:Y:S01]  /*2d6e0*/  STL [R1+0x154], R84 ;  /* 0x0001545401007387 */ /* 0x0087e20000100800 */
[----:B-1----:R-:W-:-:S03]  /*2d6f0*/  IMAD.MOV.U32 R0, RZ, RZ, R85 ;  /* 0x000000ffff007224 */ /* 0x002fc600078e0055 */
[----:B---3--:R-:W3:Y:S04]  /*2d700*/  LDL.LU.64 R84, [R1+0x3f0] ;  /* 0x0003f00001547983 */ /* 0x008ee80000300a00 */
[----:B------:R1:W-:Y:S04]  /*2d710*/  STL [R1+0x150], R0 ;  /* 0x0001500001007387 */ /* 0x0003e80000100800 */
[----:B----4-:R4:W-:Y:S01]  /*2d720*/  STL [R1+0x15c], R70 ;  /* 0x00015c4601007387 */ /* 0x0109e20000100800 */
[----:B-1----:R-:W-:-:S03]  /*2d730*/  MOV R0, R71 ;  /* 0x0000004700007202 */ /* 0x002fc60000000f00 */
[----:B----4-:R-:W4:Y:S04]  /*2d740*/  LDL.LU.64 R70, [R1+0x1b8] ;  /* 0x0001b80001467983 */ /* 0x010f280000300a00 */
        /* <DEDUP_REMOVED lines=33> */
[----:B--2---:R2:W-:Y:S01]  /*2d960*/  STL [R1+0x1a4], R82 ;  /* 0x0001a45201007387 */ /* 0x0045e20000100800 */
[----:B-1----:R-:W-:-:S03]  /*2d970*/  MOV R0, R83 ;  /* 0x0000005300007202 */ /* 0x002fc60000000f00 */
[----:B--2---:R-:W2:Y:S04]  /*2d980*/  LDL.LU.64 R82, [R1+0x200] ;  /* 0x0002000001527983 */ /* 0x004ea80000300a00 */
[----:B------:R1:W-:Y:S04]  /*2d990*/  STL [R1+0x1a0], R0 ;  /* 0x0001a00001007387 */ /* 0x0003e80000100800 */
[----:B---3--:R3:W-:Y:S01]  /*2d9a0*/  STL [R1+0x1ac], R84 ;  /* 0x0001ac5401007387 */ /* 0x0087e20000100800 */
[----:B-1----:R-:W-:-:S03]  /*2d9b0*/  IMAD.MOV.U32 R0, RZ, RZ, R85 ;  /* 0x000000ffff007224 */ /* 0x002fc600078e0055 */
[----:B---3--:R-:W3:Y:S04]  /*2d9c0*/  LDL.LU.64 R84, [R1+0x208] ;  /* 0x0002080001547983 */ /* 0x008ee80000300a00 */
[----:B------:R1:W-:Y:S04]  /*2d9d0*/  STL [R1+0x1a8], R0 ;  /* 0x0001a80001007387 */ /* 0x0003e80000100800 */
[----:B----4-:R4:W-:Y:S01]  /*2d9e0*/  STL [R1+0x1b4], R70 ;  /* 0x0001b44601007387 */ /* 0x0109e20000100800 */
[----:B-1----:R-:W-:-:S03]  /*2d9f0*/  IMAD.MOV.U32 R0, RZ, RZ, R71 ;  /* 0x000000ffff007224 */ /* 0x002fc600078e0047 */
[----:B----4-:R-:W4:Y:S04]  /*2da00*/  LDL.LU.64 R70, [R1+0x230] ;  /* 0x0002300001467983 */ /* 0x010f280000300a00 */
        /* <DEDUP_REMOVED lines=33> */
[----:B--2---:R2:W-:Y:S01]  /*2dc20*/  STL [R1+0x1fc], R82 ;  /* 0x0001fc5201007387 */ /* 0x0045e20000100800 */
[----:B-1----:R-:W-:-:S03]  /*2dc30*/  IMAD.MOV.U32 R0, RZ, RZ, R83 ;  /* 0x000000ffff007224 */ /* 0x002fc600078e0053 */
[----:B--2---:R-:W2:Y:S04]  /*2dc40*/  LDL.LU.64 R82, [R1+0x270] ;  /* 0x0002700001527983 */ /* 0x004ea80000300a00 */
[----:B------:R1:W-:Y:S04]  /*2dc50*/  STL [R1+0x1f8], R0 ;  /* 0x0001f80001007387 */ /* 0x0003e80000100800 */
[----:B---3--:R3:W-:Y:S01]  /*2dc60*/  STL [R1+0x204], R84 ;  /* 0x0002045401007387 */ /* 0x0087e20000100800 */
[----:B-1----:R-:W-:-:S03]  /*2dc70*/  MOV R0, R85 ;  /* 0x0000005500007202 */ /* 0x002fc60000000f00 */
[----:B---3--:R-:W3:Y:S04]  /*2dc80*/  LDL.LU.64 R84, [R1+0x5c0] ;  /* 0x0005c00001547983 */ /* 0x008ee80000300a00 */
[----:B------:R1:W-:Y:S04]  /*2dc90*/  STL [R1+0x200], R0 ;  /* 0x0002000001007387 */ /* 0x0003e80000100800 */
[----:B----4-:R4:W-:Y:S01]  /*2dca0*/  STL [R1+0x20c], R70 ;  /* 0x00020c4601007387 */ /* 0x0109e20000100800 */
[----:B-1----:R-:W-:-:S03]  /*2dcb0*/  IMAD.MOV.U32 R0, RZ, RZ, R71 ;  /* 0x000000ffff007224 */ /* 0x002fc600078e0047 */
[----:B----4-:R-:W4:Y:S04]  /*2dcc0*/  LDL.LU.64 R70, [R1+0x300] ;  /* 0x0003000001467983 */ /* 0x010f280000300a00 */
        /* <DEDUP_REMOVED lines=1033> */
[----:B------:R-:W-:Y:S04]  /*31d60*/  STL [R1+0xa24], R68 ;  /* 0x000a244401007387 */ /* 0x000fe80000100800 */
[----:B------:R-:W4:Y:S01]  /*31d70*/  LDL.LU.64 R64, [R1+0xab8] ;  /* 0x000ab80001407983 */ /* 0x000f220000300a00 */
[----:B-1----:R-:W-:-:S05]  /*31d80*/  IMAD.MOV.U32 R0, RZ, RZ, R69 ;  /* 0x000000ffff007224 */ /* 0x002fca00078e0045 */
[----:B------:R1:W-:Y:S04]  /*31d90*/  STL [R1+0xa20], R0 ;  /* 0x000a200001007387 */ /* 0x0003e80000100800 */
[----:B------:R1:W-:Y:S02]  /*31da0*/  STL [R1+0xa2c], R78 ;  /* 0x000a2c4e01007387 */ /* 0x0003e40000100800 */
[----:B-1----:R-:W-:Y:S02]  /*31db0*/  MOV R0, R79 ;  /* 0x0000004f00007202 */ /* 0x002fe40000000f00 */
        /* <DEDUP_REMOVED lines=14> */
[----:B----4-:R-:W-:Y:S04]  /*31ea0*/  STL [R1+0xa4c], R70 ;  /* 0x000a4c4601007387 */ /* 0x010fe80000100800 */
[----:B------:R-:W4:Y:S01]  /*31eb0*/  LDL.LU.64 R68, [R1+0xae0] ;  /* 0x000ae00001447983 */ /* 0x000f220000300a00 */
[----:B-1----:R-:W-:-:S05]  /*31ec0*/  IMAD.MOV.U32 R0, RZ, RZ, R71 ;  /* 0x000000ffff007224 */ /* 0x002fca00078e0047 */
[----:B------:R1:W-:Y:S02]  /*31ed0*/  STL [R1+0xa48], R0 ;  /* 0x000a480001007387 */ /* 0x0003e40000100800 */
[----:B-1----:R-:W-:Y:S02]  /*31ee0*/  IMAD.MOV.U32 R0, RZ, RZ, R87 ;  /* 0x000000ffff007224 */ /* 0x002fe400078e0057 */
[----:B------:R1:W-:Y:S04]  /*31ef0*/  STL [R1+0xa54], R86 ;  /* 0x000a545601007387 */ /* 0x0003e80000100800 */
[----:B-1----:R-:W4:Y:S04]  /*31f00*/  LDL.LU.64 R86, [R1+0xae8] ;  /* 0x000ae80001567983 */ /* 0x002f280000300a00 */
[----:B------:R1:W-:Y:S04]  /*31f10*/  STL [R1+0xa50], R0 ;  /* 0x000a500001007387 */ /* 0x0003e80000100800 */
[----:B------:R1:W-:Y:S04]  /*31f20*/  STL [R1+0xa5c], R72 ;  /* 0x000a5c4801007387 */ /* 0x0003e80000100800 */
[----:B------:R-:W4:Y:S01]  /*31f30*/  LDL.LU.64 R70, [R1+0xaf0] ;  /* 0x000af00001467983 */ /* 0x000f220000300a00 */
[----:B-1----:R-:W-:-:S03]  /*31f40*/  MOV R0, R73 ;  /* 0x0000004900007202 */ /* 0x002fc60000000f00 */
[----:B------:R-:W-:Y:S04]  /*31f50*/  STL [R1+0xa64], R74 ;  /* 0x000a644a01007387 */ /* 0x000fe80000100800 */
[----:B------:R1:W-:Y:S04]  /*31f60*/  STL [R1+0xa58], R0 ;  /* 0x000a580001007387 */ /* 0x0003e80000100800 */
[----:B------:R-:W4:Y:S01]  /*31f70*/  LDL.LU.64 R72, [R1+0xaf8] ;  /* 0x000af80001487983 */ /* 0x000f220000300a00 */
[----:B-1----:R-:W-:-:S03]  /*31f80*/  IMAD.MOV.U32 R0, RZ, RZ, R75 ;  /* 0x000000ffff007224 */ /* 0x002fc600078e004b */
[----:B------:R-:W-:Y:S04]  /*31f90*/  STL [R1+0xa6c], R76 ;  /* 0x000a6c4c01007387 */ /* 0x000fe80000100800 */
[----:B------:R1:W-:Y:S04]  /*31fa0*/  STL [R1+0xa60], R0 ;  /* 0x000a600001007387 */ /* 0x0003e80000100800 */
[----:B------:R-:W4:Y:S01]  /*31fb0*/  LDL.LU.64 R74, [R1+0xb00] ;  /* 0x000b0000014a7983 */ /* 0x000f220000300a00 */
[----:B-1----:R-:W-:-:S03]  /*31fc0*/  IMAD.MOV.U32 R0, RZ, RZ, R77 ;  /* 0x000000ffff007224 */ /* 0x002fc600078e004d */
[----:B------:R-:W-:Y:S04]  /*31fd0*/  STL [R1+0xa74], R66 ;  /* 0x000a744201007387 */ /* 0x000fe80000100800 */
        /* <DEDUP_REMOVED lines=8> */
[----:B------:R1:W-:Y:S02]  /*32060*/  STL [R1+0xa78], R0 ;  /* 0x000a780001007387 */ /* 0x0003e40000100800 */
[----:B-1----:R-:W-:Y:S02]  /*32070*/  IMAD.MOV.U32 R0, RZ, RZ, R79 ;  /* 0x000000ffff007224 */ /* 0x002fe400078e004f */
        /* <DEDUP_REMOVED lines=38> */
[----:B------:R-:W4:Y:S04]  /*322e0*/  LDL.LU.64 R76, [R1+0xb60] ;  /* 0x000b6000014c7983 */ /* 0x000f280000300a00 */
[----:B------:R-:W4:Y:S01]  /*322f0*/  LDL.LU.64 R64, [R1+0xb68] ;  /* 0x000b680001407983 */ /* 0x000f220000300a00 */
[----:B-1----:R-:W-:-:S05]  /*32300*/  MOV R0, R67 ;  /* 0x0000004300007202 */ /* 0x002fca0000000f00 */
[----:B------:R1:W-:Y:S04]  /*32310*/  STL [R1+0xad0], R0 ;  /* 0x000ad00001007387 */ /* 0x0003e80000100800 */
[----:B------:R1:W-:Y:S02]  /*32320*/  STL [R1+0xadc], R78 ;  /* 0x000adc4e01007387 */ /* 0x0003e40000100800 */
[----:B-1----:R-:W-:Y:S02]  /*32330*/  IMAD.MOV.U32 R0, RZ, RZ, R79 ;  /* 0x000000ffff007224 */ /* 0x002fe400078e004f */
[----:B------:R-:W4:Y:S04]  /*32340*/  LDL.LU.64 R78, [R1+0xb70] ;  /* 0x000b7000014e7983 */ /* 0x000f280000300a00 */
[----:B------:R1:W-:Y:S04]  /*32350*/  STL [R1+0xad8], R0 ;  /* 0x000ad80001007387 */ /* 0x0003e80000100800 */
[----:B------:R1:W-:Y:S02]  /*32360*/  STL [R1+0xae4], R80 ;  /* 0x000ae45001007387 */ /* 0x0003e40000100800 */
[----:B-1----:R-:W-:-:S02]  /*32370*/  IMAD.MOV.U32 R0, RZ, RZ, R81 ;  /* 0x000000ffff007224 */ /* 0x002fc400078e0051 */
[----:B------:R-:W4:Y:S04]  /*32380*/  LDL.LU.64 R80, [R1+0xb78] ;  /* 0x000b780001507983 */ /* 0x000f280000300a00 */
[----:B------:R1:W-:Y:S04]  /*32390*/  STL [R1+0xae0], R0 ;  /* 0x000ae00001007387 */ /* 0x0003e80000100800 */
[----:B--2---:R2:W-:Y:S04]  /*323a0*/  STL [R1+0xaec], R82 ;  /* 0x000aec5201007387 */ /* 0x0045e80000100800 */
[----:B------:R-:W4:Y:S01]  /*323b0*/  LDL.LU.64 R66, [R1+0xb80] ;  /* 0x000b800001427983 */ /* 0x000f220000300a00 */
[----:B-1----:R-:W-:-:S03]  /*323c0*/  MOV R0, R83 ;  /* 0x0000005300007202 */ /* 0x002fc60000000f00 */
[----:B---3--:R-:W-:Y:S04]  /*323d0*/  STL [R1+0xaf4], R84 ;  /* 0x000af45401007387 */ /* 0x008fe80000100800 */
[----:B------:R1:W-:Y:S04]  /*323e0*/  STL [R1+0xae8], R0 ;  /* 0x000ae80001007387 */ /* 0x0003e80000100800 */
[----:B--2---:R-:W2:Y:S01]  /*323f0*/  LDL.LU.64 R82, [R1+0xb88] ;  /* 0x000b880001527983 */ /* 0x004ea20000300a00 */
[----:B-1----:R-:W-:-:S03]  /*32400*/  IMAD.MOV.U32 R0, RZ, RZ, R85 ;  /* 0x000000ffff007224 */ /* 0x002fc600078e0055 */
[----:B----4-:R-:W-:Y:S04]  /*32410*/  STL [R1+0xafc], R68 ;  /* 0x000afc4401007387 */ /* 0x010fe80000100800 */
[----:B------:R1:W-:Y:S04]  /*32420*/  STL [R1+0xaf0], R0 ;  /* 0x000af00001007387 */ /* 0x0003e80000100800 */
[----:B------:R-:W3:Y:S01]  /*32430*/  LDL.LU.64 R84, [R1+0xb90] ;  /* 0x000b900001547983 */ /* 0x000ee20000300a00 */
[----:B-1----:R-:W-:-:S03]  /*32440*/  IMAD.MOV.U32 R0, RZ, RZ, R69 ;  /* 0x000000ffff007224 */ /* 0x002fc600078e0045 */
        /* <DEDUP_REMOVED lines=25> */
[----:B------:R1:W-:Y:S02]  /*325e0*/  STL [R1+0xb28], R0 ;  /* 0x000b280001007387 */ /* 0x0003e40000100800 */
[----:B-1----:R-:W-:Y:S02]  /*325f0*/  MOV R0, R79 ;  /* 0x0000004f00007202 */ /* 0x002fe40000000f00 */
        /* <DEDUP_REMOVED lines=8> */
[----:B--2---:R-:W-:Y:S04]  /*32680*/  STL [R1+0xb4c], R82 ;  /* 0x000b4c5201007387 */ /* 0x004fe80000100800 */
[----:B------:R1:W-:Y:S02]  /*32690*/  STL [R1+0xb40], R0 ;  /* 0x000b400001007387 */ /* 0x0003e40000100800 */
[----:B-1----:R-:W-:Y:S02]  /*326a0*/  MOV R0, R83 ;  /* 0x0000005300007202 */ /* 0x002fe40000000f00 */
[----:B------:R-:W2:Y:S04]  /*326b0*/  LDL.LU.64 R82, [R1+0xbd8] ;  /* 0x000bd80001527983 */ /* 0x000ea80000300a00 */
[----:B------:R1:W-:Y:S04]  /*326c0*/  STL [R1+0xb48], R0 ;  /* 0x000b480001007387 */ /* 0x0003e80000100800 */
[----:B---3--:R3:W-:Y:S01]  /*326d0*/  STL [R1+0xb54], R84 ;  /* 0x000b545401007387 */ /* 0x0087e20000100800 */
[----:B-1----:R-:W-:-:S03]  /*326e0*/  IMAD.MOV.U32 R0, RZ, RZ, R85 ;  /* 0x000000ffff007224 */ /* 0x002fc600078e0055 */
[----:B----4-:R-:W-:Y:S04]  /*326f0*/  STL [R1+0xb5c], R68 ;  /* 0x000b5c4401007387 */ /* 0x010fe80000100800 */
[----:B------:R1:W-:Y:S04]  /*32700*/  STL [R1+0xb50], R0 ;  /* 0x000b500001007387 */ /* 0x0003e80000100800 */
[----:B---3--:R-:W3:Y:S01]  /*32710*/  LDL.LU.64 R84, [R1+0xbe0] ;  /* 0x000be00001547983 */ /* 0x008ee20000300a00 */
[----:B-1----:R-:W-:-:S03]  /*32720*/  IMAD.MOV.U32 R0, RZ, RZ, R69 ;  /* 0x000000ffff007224 */ /* 0x002fc600078e0045 */
[----:B------:R-:W-:Y:S04]  /*32730*/  STL [R1+0xb64], R86 ;  /* 0x000b645601007387 */ /* 0x000fe80000100800 */
[----:B------:R1:W-:Y:S02]  /*32740*/  STL [R1+0xb58], R0 ;  /* 0x000b580001007387 */ /* 0x0003e40000100800 */
[----:B-1----:R-:W-:Y:S02]  /*32750*/  MOV R0, R87 ;  /* 0x0000005700007202 */ /* 0x002fe40000000f00 */
[----:B------:R-:W4:Y:S04]  /*32760*/  LDL.LU.64 R86, [R1+0xbe8] ;  /* 0x000be80001567983 */ /* 0x000f280000300a00 */
[----:B------:R1:W-:Y:S04]  /*32770*/  STL [R1+0xb60], R0 ;  /* 0x000b600001007387 */ /* 0x0003e80000100800 */
[----:B------:R-:W-:Y:S04]  /*32780*/  STL [R1+0xb6c], R70 ;  /* 0x000b6c4601007387 */ /* 0x000fe80000100800 */
[----:B------:R-:W4:Y:S01]  /*32790*/  LDL.LU.64 R56, [R1+0xbf0] ;  /* 0x000bf00001387983 */ /* 0x000f220000300a00 */
[----:B-1----:R-:W-:-:S05]  /*327a0*/  IMAD.MOV.U32 R0, RZ, RZ, R71 ;  /* 0x000000ffff007224 */ /* 0x002fca00078e0047 */
[----:B------:R1:W-:Y:S04]  /*327b0*/  STL [R1+0xb68], R0 ;  /* 0x000b680001007387 */ /* 0x0003e80000100800 */
[----:B------:R-:W-:Y:S01]  /*327c0*/  STL [R1+0xb74], R72 ;  /* 0x000b744801007387 */ /* 0x000fe20000100800 */
[----:B-1----:R-:W-:-:S03]  /*327d0*/  IMAD.MOV.U32 R0, RZ, RZ, R73 ;  /* 0x000000ffff007224 */ /* 0x002fc600078e0049 */
[----:B------:R-:W4:Y:S04]  /*327e0*/  LDL.LU.64 R58, [R1+0xbf8] ;  /* 0x000bf800013a7983 */ /* 0x000f280000300a00 */
[----:B------:R1:W-:Y:S04]  /*327f0*/  STL [R1+0xb70], R0 ;  /* 0x000b700001007387 */ /* 0x0003e80000100800 */
[----:B------:R-:W-:Y:S04]  /*32800*/  STL [R1+0xb7c], R74 ;  /* 0x000b7c4a01007387 */ /* 0x000fe80000100800 */
[----:B------:R-:W4:Y:S01]  /*32810*/  LDL.LU.64 R60, [R1+0xc00] ;  /* 0x000c0000013c7983 */ /* 0x000f220000300a00 */
[----:B-1----:R-:W-:-:S03]  /*32820*/  MOV R0, R75 ;  /* 0x0000004b00007202 */ /* 0x002fc60000000f00 */
[----:B------:R-:W4:Y:S04]  /*32830*/  LDL.LU.64 R62, [R1+0xc08] ;  /* 0x000c0800013e7983 */ /* 0x000f280000300a00 */
[----:B------:R1:W-:Y:S04]  /*32840*/  STL [R1+0xb78], R0 ;  /* 0x000b780001007387 */ /* 0x0003e80000100800 */
[----:B------:R-:W-:Y:S04]  /*32850*/  STL [R1+0xb84], R76 ;  /* 0x000b844c01007387 */ /* 0x000fe80000100800 */
[----:B------:R-:W4:Y:S01]  /*32860*/  LDL.LU.64 R64, [R1+0xc10] ;  /* 0x000c100001407983 */ /* 0x000f220000300a00 */
[----:B-1----:R-:W-:-:S03]  /*32870*/  IMAD.MOV.U32 R0, RZ, RZ, R77 ;  /* 0x000000ffff007224 */ /* 0x002fc600078e004d */
        /* <DEDUP_REMOVED lines=9> */
[----:B-1----:R-:W-:-:S03]  /*32910*/  MOV R0, R81 ;  /* 0x0000005100007202 */ /* 0x002fc60000000f00 */
[----:B------:R-:W4:Y:S04]  /*32920*/  LDL.64 R74, [R1+0xc38] ;  /* 0x000c3800014a7983 */ /* 0x000f280000100a00 */
[----:B------:R1:W-:Y:S04]  /*32930*/  STL [R1+0xb90], R0 ;  /* 0x000b900001007387 */ /* 0x0003e80000100800 */
[----:B--2---:R-:W-:Y:S04]  /*32940*/  STL [R1+0xb9c], R82 ;  /* 0x000b9c5201007387 */ /* 0x004fe80000100800 */
[----:B------:R-:W2:Y:S01]  /*32950*/  LDL.LU.64 R76, [R1+0xc48] ;  /* 0x000c4800014c7983 */ /* 0x000ea20000300a00 */
[----:B-1----:R-:W-:-:S03]  /*32960*/  IMAD.MOV.U32 R0, RZ, RZ, R83 ;  /* 0x000000ffff007224 */ /* 0x002fc600078e0053 */
[----:B------:R-:W2:Y:S04]  /*32970*/  LDL.LU.64 R78, [R1+0xc50] ;  /* 0x000c5000014e7983 */ /* 0x000ea80000300a00 */
[----:B------:R1:W-:Y:S04]  /*32980*/  STL [R1+0xb98], R0 ;  /* 0x000b980001007387 */ /* 0x0003e80000100800 */
[----:B---3--:R-:W-:Y:S04]  /*32990*/  STL [R1+0xba4], R84 ;  /* 0x000ba45401007387 */ /* 0x008fe80000100800 */
[----:B------:R-:W3:Y:S01]  /*329a0*/  LDL.LU.64 R80, [R1+0xc58] ;  /* 0x000c580001507983 */ /* 0x000ee20000300a00 */
[----:B-1----:R-:W-:-:S03]  /*329b0*/  IMAD.MOV.U32 R0, RZ, RZ, R85 ;  /* 0x000000ffff007224 */ /* 0x002fc600078e0055 */
[----:B------:R-:W3:Y:S04]  /*329c0*/  LDL.LU.64 R82, [R1+0xc60] ;  /* 0x000c600001527983 */ /* 0x000ee80000300a00 */
[----:B------:R4:W-:Y:S02]  /*329d0*/  STL [R1+0xba0], R0 ;  /* 0x000ba00001007387 */ /* 0x0009e40000100800 */
[----:B----4-:R-:W-:Y:S02]  /*329e0*/  MOV R0, R87 ;  /* 0x0000005700007202 */ /* 0x010fe40000000f00 */
[----:B------:R1:W-:Y:S04]  /*329f0*/  STL [R1+0xbac], R86 ;  /* 0x000bac5601007387 */ /* 0x0003e80000100800 */
[----:B------:R-:W4:Y:S04]  /*32a00*/  LDL.LU.64 R84, [R1+0xc68] ;  /* 0x000c680001547983 */ /* 0x000f280000300a00 */
[----:B------:R-:W-:Y:S04]  /*32a10*/  STL [R1+0xbb4], R56 ;  /* 0x000bb43801007387 */ /* 0x000fe80000100800 */
[----:B------:R1:W-:Y:S04]  /*32a20*/  STL [R1+0xba8], R0 ;  /* 0x000ba80001007387 */ /* 0x0003e80000100800 */
[----:B-1----:R-:W4:Y:S01]  /*32a30*/  LDL.LU.64 R86, [R1+0xc70] ;  /* 0x000c700001567983 */ /* 0x002f220000300a00 */
[----:B------:R-:W-:-:S03]  /*32a40*/  IMAD.MOV.U32 R0, RZ, RZ, R57 ;  /* 0x000000ffff007224 */ /* 0x000fc600078e0039 */
[----:B------:R-:W-:Y:S04]  /*32a50*/  STL [R1+0xbbc], R58 ;  /* 0x000bbc3a01007387 */ /* 0x000fe80000100800 */
[----:B------:R1:W-:Y:S02]  /*32a60*/  STL [R1+0xbb0], R0 ;  /* 0x000bb00001007387 */ /* 0x0003e40000100800 */
[----:B-1----:R-:W-:Y:S02]  /*32a70*/  IMAD.MOV.U32 R0, RZ, RZ, R59 ;  /* 0x000000ffff007224 */ /* 0x002fe400078e003b */
[----:B------:R-:W-:Y:S04]  /*32a80*/  STL [R1+0xbc4], R60 ;  /* 0x000bc43c01007387 */ /* 0x000fe80000100800 */
[----:B------:R1:W-:Y:S04]  /*32a90*/  STL [R1+0xbb8], R0 ;  /* 0x000bb80001007387 */ /* 0x0003e80000100800 */
[----:B------:R-:W-:Y:S01]  /*32aa0*/  STL [R1+0xbcc], R62 ;  /* 0x000bcc3e01007387 */ /* 0x000fe20000100800 */
[----:B-1----:R-:W-:-:S05]  /*32ab0*/  MOV R0, R61 ;  /* 0x0000003d00007202 */ /* 0x002fca0000000f00 */
[----:B------:R1:W-:Y:S04]  /*32ac0*/  STL [R1+0xbc0], R0 ;  /* 0x000bc00001007387 */ /* 0x0003e80000100800 */
[----:B------:R-:W-:Y:S01]  /*32ad0*/  STL [R1+0xbd4], R64 ;  /* 0x000bd44001007387 */ /* 0x000fe20000100800 */
[----:B-1----:R-:W-:-:S05]  /*32ae0*/  IMAD.MOV.U32 R0, RZ, RZ, R63 ;  /* 0x000000ffff007224 */ /* 0x002fca00078e003f */
[----:B------:R1:W-:Y:S04]  /*32af0*/  STL [R1+0xbc8], R0 ;  /* 0x000bc80001007387 */ /* 0x0003e80000100800 */
[----:B------:R-:W-:Y:S01]  /*32b00*/  STL [R1+0xbdc], R66 ;  /* 0x000bdc4201007387 */ /* 0x000fe20000100800 */
[----:B-1----:R-:W-:-:S05]  /*32b10*/  IMAD.MOV.U32 R0, RZ, RZ, R65 ;  /* 0x000000ffff007224 */ /* 0x002fca00078e0041 */
[----:B------:R1:W-:Y:S02]  /*32b20*/  STL [R1+0xbd0], R0 ;  /* 0x000bd00001007387 */ /* 0x0003e40000100800 */
[----:B-1----:R-:W-:Y:S02]  /*32b30*/  MOV R0, R67 ;  /* 0x0000004300007202 */ /* 0x002fe40000000f00 */
[----:B------:R-:W-:Y:S04]  /*32b40*/  STL [R1+0xbe4], R68 ;  /* 0x000be44401007387 */ /* 0x000fe80000100800 */
[----:B------:R1:W-:Y:S04]  /*32b50*/  STL [R1+0xbd8], R0 ;  /* 0x000bd80001007387 */ /* 0x0003e80000100800 */
[----:B------:R-:W-:Y:S01]  /*32b60*/  STL [R1+0xbec], R70 ;  /* 0x000bec4601007387 */ /* 0x000fe20000100800 */
[----:B-1----:R-:W-:-:S05]  /*32b70*/  IMAD.MOV.U32 R0, RZ, RZ, R69 ;  /* 0x000000ffff007224 */ /* 0x002fca00078e0045 */
[----:B------:R1:W-:Y:S02]  /*32b80*/  STL [R1+0xbe0], R0 ;  /* 0x000be00001007387 */ /* 0x0003e40000100800 */
[----:B-1----:R-:W-:Y:S02]  /*32b90*/  IMAD.MOV.U32 R0, RZ, RZ, R71 ;  /* 0x000000ffff007224 */ /* 0x002fe400078e0047 */
[----:B------:R-:W-:Y:S04]  /*32ba0*/  STL [R1+0xbf4], R72 ;  /* 0x000bf44801007387 */ /* 0x000fe80000100800 */
[----:B------:R1:W-:Y:S04]  /*32bb0*/  STL [R1+0xbe8], R0 ;  /* 0x000be80001007387 */ /* 0x0003e80000100800 */
[----:B------:R-:W-:Y:S01]  /*32bc0*/  STL [R1+0xbfc], R74 ;  /* 0x000bfc4a01007387 */ /* 0x000fe20000100800 */
[----:B-1----:R-:W-:-:S05]  /*32bd0*/  MOV R0, R73 ;  /* 0x0000004900007202 */ /* 0x002fca0000000f00 */
[----:B------:R1:W-:Y:S02]  /*32be0*/  STL [R1+0xbf0], R0 ;  /* 0x000bf00001007387 */ /* 0x0003e40000100800 */
[----:B-1----:R-:W-:Y:S02]  /*32bf0*/  IMAD.MOV.U32 R0, RZ, RZ, R75 ;  /* 0x000000ffff007224 */ /* 0x002fe400078e004b */
[----:B--2---:R-:W-:Y:S04]  /*32c00*/  STL [R1+0xc04], R76 ;  /* 0x000c044c01007387 */ /* 0x004fe80000100800 */
[----:B------:R1:W-:Y:S04]  /*32c10*/  STL [R1+0xbf8], R0 ;  /* 0x000bf80001007387 */ /* 0x0003e80000100800 */
[----:B------:R-:W-:Y:S01]  /*32c20*/  STL [R1+0xc0c], R78 ;  /* 0x000c0c4e01007387 */ /* 0x000fe20000100800 */
[----:B-1----:R-:W-:-:S05]  /*32c30*/  IMAD.MOV.U32 R0, RZ, RZ, R77 ;  /* 0x000000ffff007224 */ /* 0x002fca00078e004d */
[----:B------:R1:W-:Y:S04]  /*32c40*/  STL [R1+0xc00], R0 ;  /* 0x000c000001007387 */ /* 0x0003e80000100800 */
[----:B---3--:R-:W-:Y:S01]  /*32c50*/  STL [R1+0xc14], R80 ;  /* 0x000c145001007387 */ /* 0x008fe20000100800 */
[----:B-1----:R-:W-:-:S05]  /*32c60*/  MOV R0, R79 ;  /* 0x0000004f00007202 */ /* 0x002fca0000000f00 */
[----:B------:R1:W-:Y:S04]  /*32c70*/  STL [R1+0xc08], R0 ;  /* 0x000c080001007387 */ /* 0x0003e80000100800 */
[----:B------:R-:W-:Y:S01]  /*32c80*/  STL [R1+0xc1c], R82 ;  /* 0x000c1c5201007387 */ /* 0x000fe20000100800 */
[----:B-1----:R-:W-:-:S05]  /*32c90*/  IMAD.MOV.U32 R0, RZ, RZ, R81 ;  /* 0x000000ffff007224 */ /* 0x002fca00078e0051 */
[----:B------:R1:W-:Y:S04]  /*32ca0*/  STL [R1+0xc10], R0 ;  /* 0x000c100001007387 */ /* 0x0003e80000100800 */
[----:B----4-:R-:W-:Y:S01]  /*32cb0*/  STL [R1+0xc24], R84 ;  /* 0x000c245401007387 */ /* 0x010fe20000100800 */
[----:B-1----:R-:W-:-:S05]  /*32cc0*/  IMAD.MOV.U32 R0, RZ, RZ, R83 ;  /* 0x000000ffff007224 */ /* 0x002fca00078e0053 */
[----:B------:R1:W-:Y:S01]  /*32cd0*/  STL [R1+0xc18], R0 ;  /* 0x000c180001007387 */ /* 0x0003e20000100800 */
[----:B------:R-:W-:Y:S01]  /*32ce0*/  IMAD.MOV.U32 R2, RZ, RZ, R87 ;  /* 0x000000ffff027224 */ /* 0x000fe200078e0057 */
[----:B-1----:R-:W-:-:S05]  /*32cf0*/  MOV R0, R85 ;  /* 0x0000005500007202 */ /* 0x002fca0000000f00 */
[----:B------:R-:W-:Y:S04]  /*32d00*/  STL [R1+0xc20], R0 ;  /* 0x000c200001007387 */ /* 0x000fe80000100800 */
[----:B------:R-:W-:Y:S04]  /*32d10*/  STL [R1+0xc2c], R86 ;  /* 0x000c2c5601007387 */ /* 0x000fe80000100800 */
[----:B------:R1:W-:Y:S04]  /*32d20*/  STL [R1+0xc28], R2 ;  /* 0x000c280201007387 */ /* 0x0003e80000100800 */
[----:B------:R2:W-:Y:S01]  /*32d30*/  STL [R1+0xc34], R4 ;  /* 0x000c340401007387 */ /* 0x0005e20000100800 */
[----:B-1----:R-:W-:-:S05]  /*32d40*/  IMAD.MOV.U32 R2, RZ, RZ, R5 ;  /* 0x000000ffff027224 */ /* 0x002fca00078e0005 */
[----:B------:R2:W-:Y:S04]  /*32d50*/  STL [R1+0xc30], R2 ;  /* 0x000c300201007387 */ /* 0x0005e80000100800 */
        /* <DEDUP_REMOVED lines=63> */
[----:B------:R2:W-:Y:S01]  /*33150*/  STL [R1+0xfc], RZ ;  /* 0x0000fcff01007387 */ /* 0x0005e20000100800 */
[----:B------:R-:W-:-:S04]  /*33160*/  SHF.R.S32.HI R0, RZ, 0x1f, R10 ;  /* 0x0000001fff007819 */ /* 0x000fc8000001140a */
[----:B------:R-:W-:Y:S01]  /*33170*/  LEA.HI R0, R0, R10, RZ, 0x7 ;  /* 0x0000000a00007211 */ /* 0x000fe200078f38ff */
[----:B------:R-:W-:-:S03]  /*33180*/  USHF.R.S32.HI UR11, URZ, 0x1f, UR6 ;  /* 0x0000001f3f0b7899 */ /* 0x000fc60008011406 */
[----:B------:R-:W-:Y:S01]  /*33190*/  SHF.R.S32.HI R0, RZ, 0x7, R0 ;  /* 0x00000007ff007819 */ /* 0x000fe20000011400 */
[----:B------:R-:W-:Y:S01]  /*331a0*/  USHF.R.S32.HI UR12, URZ, 0x1f, UR7 ;  /* 0x0000001f3f0c7899 */ /* 0x000fe20008011407 */
[----:B------:R-:W-:Y:S02]  /*331b0*/  MOV R10, RZ ;  /* 0x000000ff000a7202 */ /* 0x000fe40000000f00 */
        /* <DEDUP_REMOVED lines=95> */
[----:B------:R-:W-:Y:S01]  /*337b0*/  CS2R R86, SRZ ;  /* 0x0000000000567805 */ /* 0x000fe2000001ff00 */
[----:B------:R-:W-:Y:S01]  /*337c0*/  VIADD R0, R0, 0xfffffffb ;  /* 0xfffffffb00007836 */ /* 0x000fe20000000000 */
[----:B------:R-:W-:Y:S02]  /*337d0*/  USHF.L.U32 UR4, UR6, 0x2, URZ ;  /* 0x0000000206047899 */ /* 0x000fe4000800063f */
[----:B------:R-:W-:Y:S02]  /*337e0*/  USHF.L.U32 UR5, UR7, 0x2, URZ ;  /* 0x0000000207057899 */ /* 0x000fe4000800063f */
[----:B------:R-:W-:Y:S01]  /*337f0*/  USHF.L.U64.HI UR6, UR6, 0x2, UR11 ;  /* 0x0000000206067899 */ /* 0x000fe2000801020b */
[----:B------:R-:W-:Y:S01]  /*33800*/  UMOV UR60, 0x4 ;  /* 0x00000004003c7882 */ /* 0x000fe20000000000 */
[----:B------:R-:W-:Y:S01]  /*33810*/  USHF.L.U64.HI UR7, UR7, 0x2, UR12 ;  /* 0x0000000207077899 */ /* 0x000fe2000801020c */
[----:B--2---:R-:W-:-:S11]  /*33820*/  UMOV UR11, 0xffffffff ;  /* 0xffffffff000b7882 */ /* 0x004fd60000000000 */
.L_x_1:
[----:B------:R-:W-:Y:S01]  /*33830*/  STL.64 [R1+0xec0], R86 ;  /* 0x000ec05601007387 */ /* 0x000fe20000100a00 */
[----:B------:R-:W-:Y:S01]  /*33840*/  UIADD3 UR11, UR11, 0x1, URZ ;  /* 0x000000010b0b7890 */ /* 0x000fe2000fffe03f */
[----:B------:R-:W-:-:S04]  /*33850*/  DEPBAR.LE SB0, 0x8 ;  /* 0x000082000000791a */ /* 0x000fc80000000000 */
[----:B------:R-:W-:Y:S01]  /*33860*/  STL.64 [R1+0xeb8], R84 ;  /* 0x000eb85401007387 */ /* 0x000fe20000100a00 */
[----:B------:R-:W-:Y:S01]  /*33870*/  UMOV UR37, 0x40000040 ;  /* 0x4000004000257882 */ /* 0x000fe20000000000 */
[----:B------:R-:W-:Y:S01]  /*33880*/  UMOV UR39, 0x40000040 ;  /* 0x4000004000277882 */ /* 0x000fe20000000000 */
[----:B------:R-:W1:Y:S01]  /*33890*/  LDC R4, c[0x0][0x230] ;  /* 0x00008c00ff047b82 */ /* 0x000e620000000800 */
[----:B------:R-:W-:Y:S04]  /*338a0*/  STL.64 [R1+0xeb0], R82 ;  /* 0x000eb05201007387 */ /* 0x000fe80000100a00 */
[----:B------:R-:W-:Y:S03]  /*338b0*/  STL.64 [R1+0xea8], R80 ;  /* 0x000ea85001007387 */ /* 0x000fe60000100a00 */
[----:B------:R-:W2:Y:S01]  /*338c0*/  LDC R0, c[0x0][0x230] ;  /* 0x00008c00ff007b82 */ /* 0x000ea20000000800 */
        /* <DEDUP_REMOVED lines=27> */
[----:B------:R3:W-:Y:S04]  /*33a80*/  STL.64 [R1+0xdc8], R24 ;  /* 0x000dc81801007387 */ /* 0x0007e80000100a00 */
[----:B---3--:R-:W3:Y:S04]  /*33a90*/  LDL.LU.64 R24, [R1] ;  /* 0x0000000001187983 */ /* 0x008ee80000300a00 */
        /* <DEDUP_REMOVED lines=31> */
[----:B------:R-:W-:Y:S01]  /*33c90*/  UISETP.GT.AND UP0, UPT, UR11, 0x5, UPT ;  /* 0x000000050b00788c */ /* 0x000fe2000bf04270 */
[----:B------:R-:W-:Y:S03]  /*33ca0*/  BAR.SYNC.DEFER_BLOCKING 0x0 ;  /* 0x0000000000007b1d */ /* 0x000fe60000010000 */
[----:B------:R-:W-:-:S04]  /*33cb0*/  USEL UR11, UR11, URZ, !UP0 ;  /* 0x0000003f0b0b7287 */ /* 0x000fc8000c000000 */
[----:B------:R-:W-:Y:S02]  /*33cc0*/  ULEA UR13, UR11, UR10, 0x10 ;  /* 0x0000000a0b0d7291 */ /* 0x000fe4000f8e803f */
[----:B------:R-:W-:Y:S01]  /*33cd0*/  ULEA UR12, UR11, UR10, 0x11 ;  /* 0x0000000a0b0c7291 */ /* 0x000fe2000f8e883f */
[----:B-----5:R-:W-:Y:S01]  /*33ce0*/  STL [R1+0xdc0], R9 ;  /* 0x000dc00901007387 */ /* 0x020fe20000100800 */
[----:B------:R-:W-:Y:S02]  /*33cf0*/  UIADD3 UR13, UR13, 0xc0000, URZ ;  /* 0x000c00000d0d7890 */ /* 0x000fe4000fffe03f */
[----:B------:R-:W-:Y:S01]  /*33d00*/  USHF.R.U32.HI UR12, URZ, 0x4, UR12 ;  /* 0x000000043f0c7899 */ /* 0x000fe2000801160c */
[----:B------:R-:W-:Y:S01]  /*33d10*/  STL [R1+0xdac], R8 ;  /* 0x000dac0801007387 */ /* 0x000fe20000100800 */
[----:B------:R-:W-:Y:S02]  /*33d20*/  USHF.R.U32.HI UR13, URZ, 0x4, UR13 ;  /* 0x000000043f0d7899 */ /* 0x000fe4000801160d */
[----:B------:R-:W-:Y:S01]  /*33d30*/  USGXT.U32 UR36, UR12, 0xe ;  /* 0x0000000e0c24789a */ /* 0x000fe20008000000 */
[----:B------:R-:W-:Y:S01]  /*33d40*/  STL [R1+0xda8], R7 ;  /* 0x000da80701007387 */ /* 0x000fe20000100800 */
[----:B------:R-:W-:-:S02]  /*33d50*/  USGXT.U32 UR38, UR13, 0xe ;  /* 0x0000000e0d26789a */ /* 0x000fc40008000000 */
[----:B------:R-:W-:Y:S01]  /*33d60*/  UIADD3 UR40, UP0, UR36, 0x2, URZ ;  /* 0x0000000224287890 */ /* 0x000fe2000ff1e03f */
[----:B------:R-:W-:Y:S01]  /*33d70*/  STL [R1+0xda4], R3 ;  /* 0x000da40301007387 */ /* 0x000fe20000100800 */
[----:B------:R-:W-:Y:S01]  /*33d80*/  UIADD3 UR42, UP1, UR38, 0x2, URZ ;  /* 0x00000002262a7890 */ /* 0x000fe2000ff3e03f */
[----:B------:R-:W-:Y:S01]  /*33d90*/  UMOV UR12, URZ ;  /* 0x0000003f000c7c82 */ /* 0x000fe20008000000 */
[----:B------:R-:W-:Y:S01]  /*33da0*/  UMOV UR13, URZ ;  /* 0x0000003f000d7c82 */ /* 0x000fe20008000000 */
[----:B------:R-:W-:Y:S02]  /*33db0*/  UIADD3.X UR41, UR12, 0x40000040, URZ, UP0, !UPT ;  /* 0x400000400c297890 */ /* 0x000fe400087fe43f */
[----:B------:R-:W-:Y:S02]  /*33dc0*/  UIADD3.X UR43, UR13, 0x40000040, URZ, UP1, !UPT ;  /* 0x400000400d2b7890 */ /* 0x000fe40008ffe43f */
[----:B------:R-:W-:Y:S02]  /*33dd0*/  UIADD3.64 UR52, UR40, 0x2, URZ ;  /* 0x0000000228347897 */ /* 0x000fe4000fffe03f */
[----:B------:R-:W-:-:S02]  /*33de0*/  UIADD3.64 UR54, UR42, 0x2, URZ ;  /* 0x000000022a367897 */ /* 0x000fc4000fffe03f */
[----:B------:R-:W-:Y:S02]  /*33df0*/  UIADD3.64 UR56, UR40, 0x4, URZ ;  /* 0x0000000428387897 */ /* 0x000fe4000fffe03f */
[----:B------:R-:W-:Y:S02]  /*33e00*/  UIADD3.64 UR58, UR42, 0x4, URZ ;  /* 0x000000042a3a7897 */ /* 0x000fe4000fffe03f */
[----:B------:R-:W-:Y:S02]  /*33e10*/  UIADD3.64 UR16, UR40, 0x7fe, URZ ;  /* 0x000007fe28107897 */ /* 0x000fe4000fffe03f */
[----:B------:R-:W-:Y:S02]  /*33e20*/  UIADD3.64 UR18, UR42, 0x3fe, URZ ;  /* 0x000003fe2a127897 */ /* 0x000fe4000fffe03f */
        /* <DEDUP_REMOVED lines=11> */
[----:B------:R-:W-:Y:S01]  /*33ee0*/  UIADD3.64 UR22, UR42, 0xc00, URZ ;  /* 0x00000c002a167897 */ /* 0x000fe2000fffe03f */
[----:B---3--:R-:W-:-:S06]  /*33ef0*/  WARPGROUP.ARRIVE ;  /* 0x00000000000079c5 */ /* 0x008fcc0000000000 */
[----:B------:R-:W-:Y:S03]  /*33f00*/  HGMMA.64x128x8.F32.TF32 R24, gdesc[UR36], R24, gsb0 ;  /* 0x05e00000241879f0 */ /* 0x000fe60008002818 */
[----:B------:R-:W-:Y:S02]  /*33f10*/  WARPGROUP.DEPBAR.LE gsb0, 0x0 ;  /* 0x00008000000079c5 */ /* 0x000fe40000010000 */
[----:B------:R-:W-:-:S07]  /*33f20*/  WARPGROUP.ARRIVE ;  /* 0x00000000000079c5 */ /* 0x000fce0000000000 */
[----:B------:R-:W-:Y:S03]  /*33f30*/  HGMMA.64x128x8.F32.TF32 R24, gdesc[UR40], R24, gsb0 ;  /* 0x05e00000281879f0 */ /* 0x000fe60008002818 */
[----:B------:R-:W-:Y:S02]  /*33f40*/  WARPGROUP.DEPBAR.LE gsb0, 0x0 ;  /* 0x00008000000079c5 */ /* 0x000fe40000010000 */
[----:B------:R-:W-:-:S07]  /*33f50*/  WARPGROUP.ARRIVE ;  /* 0x00000000000079c5 */ /* 0x000fce0000000000 */
[----:B------:R-:W-:Y:S01]  /*33f60*/  HGMMA.64x128x8.F32.TF32 R24, gdesc[UR52], R24, gsb0 ;  /* 0x05e00000341879f0 */ /* 0x000fe20008002818 */
[----:B------:R-:W-:Y:S01]  /*33f70*/  UMOV UR52, UR18 ;  /* 0x0000001200347c82 */ /* 0x000fe20008000000 */
[----:B------:R-:W-:Y:S01]  /*33f80*/  UMOV UR53, UR19 ;  /* 0x0000001300357c82 */ /* 0x000fe20008000000 */
        /* <DEDUP_REMOVED lines=8> */
[----:B------:R-:W-:Y:S02]  /*34010*/  UIADD3.64 UR16, UR40, 0x1802, URZ ;  /* 0x0000180228107897 */ /* 0x000fe4000fffe03f */
[----:B------:R-:W-:Y:S01]  /*34020*/  UIADD3.64 UR18, UR42, 0xc02, URZ ;  /* 0x00000c022a127897 */ /* 0x000fe2000fffe03f */
[----:B------:R-:W-:Y:S02]  /*34030*/  WARPGROUP.DEPBAR.LE gsb0, 0x0 ;  /* 0x00008000000079c5 */ /* 0x000fe40000010000 */
[----:B------:R-:W-:-:S06]  /*34040*/  WARPGROUP.ARRIVE ;  /* 0x00000000000079c5 */ /* 0x000fcc0000000000 */
        /* <DEDUP_REMOVED lines=20> */
[----:B------:R-:W-:Y:S03]  /*34190*/  HGMMA.64x128x8.F32.TF32 R24, gdesc[UR48], R24, gsb0 ;  /* 0x05e00000301879f0 */ /* 0x000fe60008002818 */
[----:B------:R-:W-:Y:S02]  /*341a0*/  WARPGROUP.DEPBAR.LE gsb0, 0x0 ;  /* 0x00008000000079c5 */ /* 0x000fe40000010000 */
[----:B------:R-:W-:-:S07]  /*341b0*/  WARPGROUP.ARRIVE ;  /* 0x00000000000079c5 */ /* 0x000fce0000000000 */
        /* <DEDUP_REMOVED lines=12> */
[----:B------:R-:W-:Y:S01]  /*34280*/  HGMMA.64x128x8.F32.TF32 R24, gdesc[UR16], R24, gsb0 ;  /* 0x05e00000101879f0 */ /* 0x000fe20008002818 */
[----:B------:R-:W-:Y:S02]  /*34290*/  UIADD3.64 UR36, UR40, 0x1fe, URZ ;  /* 0x000001fe28247897 */ /* 0x000fe4000fffe03f */
[----:B------:R-:W-:Y:S02]  /*342a0*/  WARPGROUP.DEPBAR.LE gsb0, 0x0 ;  /* 0x00008000000079c5 */ /* 0x000fe40000010000 */
[----:B------:R-:W-:-:S07]  /*342b0*/  WARPGROUP.ARRIVE ;  /* 0x00000000000079c5 */ /* 0x000fce0000000000 */
[----:B------:R-:W-:Y:S01]  /*342c0*/  HGMMA.64x128x8.F32.TF32 R24, gdesc[UR12], R24, gsb0 ;  /* 0x05e000000c1879f0 */ /* 0x000fe20008002818 */
[----:B------:R-:W-:Y:S01]  /*342d0*/  UIADD3.64 UR44, UR40, 0x200, URZ ;  /* 0x00000200282c7897 */ /* 0x000fe2000fffe03f */
[----:B------:R-:W-:Y:S01]  /*342e0*/  UMOV UR46, UR42 ;  /* 0x0000002a002e7c82 */ /* 0x000fe20008000000 */
[----:B------:R-:W-:Y:S01]  /*342f0*/  UMOV UR47, UR43 ;  /* 0x0000002b002f7c82 */ /* 0x000fe20008000000 */
[----:B------:R-:W-:Y:S02]  /*34300*/  WARPGROUP.DEPBAR.LE gsb0, 0x0 ;  /* 0x00008000000079c5 */ /* 0x000fe40000010000 */
[----:B------:R-:W-:Y:S01]  /*34310*/  WARPGROUP.ARRIVE ;  /* 0x00000000000079c5 */ /* 0x000fe20000000000 */
[----:B------:R-:W-:Y:S01]  /*34320*/  UIADD3.64 UR48, UR42, 0x402, URZ ;  /* 0x000004022a307897 */ /* 0x000fe2000fffe03f */
[----:B------:R-:W-:Y:S04]  /*34330*/  STL.64 [R1], R24 ;  /* 0x0000001801007387 */ /* 0x000fe80000100a00 */
[----:B------:R-:W-:Y:S01]  /*34340*/  HGMMA.64x128x8.F32.TF32 R152, gdesc[UR36], R152, gsb0 ;  /* 0x05e00000249879f0 */ /* 0x000fe20008002898 */
[----:B------:R-:W-:Y:S01]  /*34350*/  UIADD3.64 UR32, UR42, 0x404, URZ ;  /* 0x000004042a207897 */ /* 0x000fe2000fffe03f */
[----:B------:R-:W-:Y:S01]  /*34360*/  STL.64 [R1+0x8], R26 ;  /* 0x0000081a01007387 */ /* 0x000fe20000100a00 */
[----:B------:R-:W-:-:S02]  /*34370*/  UIADD3.64 UR28, UR40, 0x1204, URZ ;  /* 0x00001204281c7897 */ /* 0x000fc4000fffe03f */
[----:B------:R-:W-:Y:S01]  /*34380*/  UIADD3.64 UR24, UR40, 0x19fe, URZ ;  /* 0x000019fe28187897 */ /* 0x000fe2000fffe03f */
[----:B------:R-:W-:Y:S01]  /*34390*/  STL.64 [R1+0x10], R28 ;  /* 0x0000101c01007387 */ /* 0x000fe20000100a00 */
[----:B------:R-:W-:Y:S02]  /*343a0*/  UIADD3.64 UR20, UR40, 0x1a00, URZ ;  /* 0x00001a0028147897 */ /* 0x000fe4000fffe03f */
[----:B------:R-:W-:Y:S01]  /*343b0*/  UIADD3.64 UR16, UR40, 0x1a02, URZ ;  /* 0x00001a0228107897 */ /* 0x000fe2000fffe03f */
[----:B------:R-:W-:Y:S01]  /*343c0*/  STL.64 [R1+0x18], R30 ;  /* 0x0000181e01007387 */ /* 0x000fe20000100a00 */
[----:B------:R-:W-:Y:S02]  /*343d0*/  UIADD3.64 UR12, UR40, 0x1a04, URZ ;  /* 0x00001a04280c7897 */ /* 0x000fe4000fffe03f */
[----:B------:R-:W-:Y:S01]  /*343e0*/  UIADD3.64 UR36, UR40, 0x3fe, URZ ;  /* 0x000003fe28247897 */ /* 0x000fe2000fffe03f */
        /* <DEDUP_REMOVED lines=27> */
[----:B------:R3:W-:Y:S01]  /*345a0*/  STL.64 [R1+0xf8], R86 ;  /* 0x0000f85601007387 */ /* 0x0007e20000100a00 */
[----:B------:R-:W-:-:S02]  /*345b0*/  WARPGROUP.DEPBAR.LE gsb0, 0x0 ;  /* 0x00008000000079c5 */ /* 0x000fc40000010000 */
[----:B------:R-:W-:Y:S01]  /*345c0*/  WARPGROUP.ARRIVE ;  /* 0x00000000000079c5 */ /* 0x000fe20000000000 */
[----:B---3--:R-:W3:Y:S04]  /*345d0*/  LDL.LU.64 R86, [R1+0xec0] ;  /* 0x000ec00001567983 */ /* 0x008ee80000300a00 */
[----:B------:R-:W3:Y:S01]  /*345e0*/  LDL.LU.64 R84, [R1+0xeb8] ;  /* 0x000eb80001547983 */ /* 0x000ee20000300a00 */
[----:B------:R-:W-:Y:S01]  /*345f0*/  HGMMA.64x128x8.F32.TF32 R152, gdesc[UR44], R152, gsb0 ;  /* 0x05e000002c9879f0 */ /* 0x000fe20008002898 */
[----:B------:R-:W-:Y:S01]  /*34600*/  UIADD3.64 UR44, UR40, 0x202, URZ ;  /* 0x00000202282c7897 */ /* 0x000fe2000fffe03f */
[----:B------:R-:W-:Y:S01]  /*34610*/  UMOV UR46, UR54 ;  /* 0x00000036002e7c82 */ /* 0x000fe20008000000 */
[----:B------:R-:W-:Y:S01]  /*34620*/  UMOV UR47, UR55 ;  /* 0x00000037002f7c82 */ /* 0x000fe20008000000 */
        /* <DEDUP_REMOVED lines=30> */
[----:B-1----:R-:W-:Y:S01]  /*34810*/  VIADD R4, R4, 0x7f ;  /* 0x0000007f04047836 */ /* 0x002fe20000000000 */
[----:B--2---:R-:W-:Y:S01]  /*34820*/  IADD3 R0, R0, -0x280, RZ ;  /* 0xfffffd8000007810 */ /* 0x004fe20007ffe0ff */
[----:B------:R-:W-:-:S03]  /*34830*/  UIADD3 UR60, UR60, 0x1, URZ ;  /* 0x000000013c3c7890 */ /* 0x000fc6000fffe03f */
[----:B------:R-:W-:Y:S01]  /*34840*/  SHF.R.S32.HI R2, RZ, 0x1f, R4 ;  /* 0x0000001fff027819 */ /* 0x000fe20000011404 */
[----:B------:R-:W-:-:S03]  /*34850*/  IMAD R0, R10, -0x80, R0 ;  /* 0xffffff800a007824 */ /* 0x000fc600078e0200 */
[----:B------:R-:W-:Y:S02]  /*34860*/  LEA.HI R2, R2, R4, RZ, 0x7 ;  /* 0x0000000402027211 */ /* 0x000fe400078f38ff */
[----:B------:R-:W-:Y:S01]  /*34870*/  ISETP.GT.AND P1, PT, R0, RZ, PT ;  /* 0x000000ff0000720c */ /* 0x000fe20003f24270 */
[----:B------:R-:W-:Y:S02]  /*34880*/  WARPGROUP.DEPBAR.LE gsb0, 0x0 ;  /* 0x00008000000079c5 */ /* 0x000fe40000010000 */
[----:B------:R-:W-:Y:S01]  /*34890*/  WARPGROUP.ARRIVE ;  /* 0x00000000000079c5 */ /* 0x000fe20000000000 */
[----:B------:R-:W-:-:S05]  /*348a0*/  SHF.R.S32.HI R2, RZ, 0x7, R2 ;  /* 0x00000007ff027819 */ /* 0x000fca0000011402 */
[----:B------:R-:W-:Y:S01]  /*348b0*/  HGMMA.64x128x8.F32.TF32 R152, gdesc[UR44], R152, gsb0 ;  /* 0x05e000002c9879f0 */ /* 0x000fe20008002898 */
[----:B------:R-:W-:Y:S01]  /*348c0*/  UIADD3.64 UR44, UR40, 0x204, URZ ;  /* 0x00000204282c7897 */ /* 0x000fe2000fffe03f */
[----:B------:R-:W-:Y:S01]  /*348d0*/  VIADD R2, R2, 0xfffffffb ;  /* 0xfffffffb02027836 */ /* 0x000fe20000000000 */
[----:B------:R-:W-:Y:S01]  /*348e0*/  UMOV UR46, UR58 ;  /* 0x0000003a002e7c82 */ /* 0x000fe20008000000 */
[----:B------:R-:W-:-:S03]  /*348f0*/  UMOV UR47, UR59 ;  /* 0x0000003b002f7c82 */ /* 0x000fc60008000000 */
[----:B------:R-:W-:Y:S01]  /*34900*/  ISETP.GE.AND P0, PT, R10, R2, PT ;  /* 0x000000020a00720c */ /* 0x000fe20003f06270 */
[----:B------:R-:W-:Y:S02]  /*34910*/  WARPGROUP.DEPBAR.LE gsb0, 0x0 ;  /* 0x00008000000079c5 */ /* 0x000fe40000010000 */
[----:B------:R-:W-:-:S06]  /*34920*/  WARPGROUP.ARRIVE ;  /* 0x00000000000079c5 */ /* 0x000fcc0000000000 */
[----:B------:R-:W-:Y:S01]  /*34930*/  HGMMA.64x128x8.F32.TF32 R152, gdesc[UR44], R152, gsb0 ;  /* 0x05e000002c9879f0 */ /* 0x000fe20008002898 */
[----:B------:R-:W-:Y:S01]  /*34940*/  UIADD3.64 UR44, UR40, 0x9fe, URZ ;  /* 0x000009fe282c7897 */ /* 0x000fe2000fffe03f */
[----:B------:R-:W-:Y:S01]  /*34950*/  UMOV UR46, UR52 ;  /* 0x00000034002e7c82 */ /* 0x000fe20008000000 */
[----:B------:R-:W-:Y:S01]  /*34960*/  UMOV UR47, UR53 ;  /* 0x00000035002f7c82 */ /* 0x000fe20008000000 */
        /* <DEDUP_REMOVED lines=12> */
[----:B------:R-:W-:Y:S01]  /*34a30*/  UIADD3.64 UR48, UR42, 0x7fe, URZ ;  /* 0x000007fe2a307897 */ /* 0x000fe2000fffe03f */
        /* <DEDUP_REMOVED lines=28> */
[----:B------:R-:W-:Y:S02]  /*34c00*/  UIADD3.64 UR32, UR42, 0x402, URZ ;  /* 0x000004022a207897 */ /* 0x000fe4000fffe03f */
[----:B------:R-:W-:Y:S02]  /*34c10*/  WARPGROUP.DEPBAR.LE gsb0, 0x0 ;  /* 0x00008000000079c5 */ /* 0x000fe40000010000 */
[----:B------:R-:W-:-:S07]  /*34c20*/  WARPGROUP.ARRIVE ;  /* 0x00000000000079c5 */ /* 0x000fce0000000000 */
        /* <DEDUP_REMOVED lines=19> */
[----:B------:R-:W-:Y:S01]  /*34d60*/  WARPGROUP.ARRIVE ;  /* 0x00000000000079c5 */ /* 0x000fe20000000000 */
[----:B------:R-:W-:Y:S04]  /*34d70*/  STL [R1+0xdbc], R212 ;  /* 0x000dbcd401007387 */ /* 0x000fe80000100800 */
[----:B------:R1:W-:Y:S02]  /*34d80*/  STL [R1+0xdb8], R213 ;  /* 0x000db8d501007387 */ /* 0x0003e40000100800 */
[----:B------:R-:W-:Y:S01]  /*34d90*/  HGMMA.64x128x8.F32.TF32 R88, gdesc[UR36], R88, gsb0 ;  /* 0x05e00000245879f0 */ /* 0x000fe20008002858 */
[----:B------:R-:W-:Y:S01]  /*34da0*/  UIADD3.64 UR36, UR40, 0x5fe, URZ ;  /* 0x000005fe28247897 */ /* 0x000fe2000fffe03f */
[----:B------:R-:W-:Y:S04]  /*34db0*/  STL [R1+0xdb4], R214 ;  /* 0x000db4d601007387 */ /* 0x000fe80000100800 */
[----:B------:R2:W-:Y:S04]  /*34dc0*/  STL [R1+0xdb0], R215 ;  /* 0x000db0d701007387 */ /* 0x0005e80000100800 */
[----:B-1----:R-:W4:Y:S04]  /*34dd0*/  LDL.LU R213, [R1+0x238] ;  /* 0x0002380001d57983 */ /* 0x002f280000300800 */
[----:B------:R-:W2:Y:S04]  /*34de0*/  LDL.LU R212, [R1+0x23c] ;  /* 0x00023c0001d47983 */ /* 0x000ea80000300800 */
[----:B------:R-:W4:Y:S04]  /*34df0*/  LDL.LU R9, [R1+0x240] ;  /* 0x0002400001097983 */ /* 0x000f280000300800 */
[----:B------:R-:W4:Y:S04]  /*34e00*/  LDL.LU R8, [R1+0x244] ;  /* 0x0002440001087983 */ /* 0x000f280000300800 */
[----:B------:R-:W4:Y:S04]  /*34e10*/  LDL.LU R7, [R1+0x248] ;  /* 0x0002480001077983 */ /* 0x000f280000300800 */
[----:B------:R-:W4:Y:S01]  /*34e20*/  LDL.LU R3, [R1+0x24c] ;  /* 0x00024c0001037983 */ /* 0x000f220000300800 */
[----:B------:R-:W-:-:S02]  /*34e30*/  WARPGROUP.DEPBAR.LE gsb0, 0x0 ;  /* 0x00008000000079c5 */ /* 0x000fc40000010000 */
        /* <DEDUP_REMOVED lines=50> */
[----:B------:R-:W-:Y:S01]  /*35160*/  UMOV UR44, UR32 ;  /* 0x00000020002c7c82 */ /* 0x000fe20008000000 */
[----:B------:R-:W-:Y:S01]  /*35170*/  UMOV UR45, UR33 ;  /* 0x00000021002d7c82 */ /* 0x000fe20008000000 */
[----:B------:R-:W-:Y:S01]  /*35180*/  UIADD3.64 UR32, UR40, 0x1402, URZ ;  /* 0x0000140228207897 */ /* 0x000fe2000fffe03f */
[----:B------:R-:W-:Y:S01]  /*35190*/  UMOV UR46, UR28 ;  /* 0x0000001c002e7c82 */ /* 0x000fe20008000000 */
[----:B------:R-:W-:Y:S01]  /*351a0*/  UMOV UR47, UR29 ;  /* 0x0000001d002f7c82 */ /* 0x000fe20008000000 */
[----:B------:R-:W-:Y:S01]  /*351b0*/  UIADD3.64 UR28, UR40, 0x1404, URZ ;  /* 0x00001404281c7897 */ /* 0x000fe2000fffe03f */
[----:B------:R-:W-:Y:S02]  /*351c0*/  WARPGROUP.DEPBAR.LE gsb0, 0x0 ;  /* 0x00008000000079c5 */ /* 0x000fe40000010000 */
[----:B------:R-:W-:-:S06]  /*351d0*/  WARPGROUP.ARRIVE ;  /* 0x00000000000079c5 */ /* 0x000fcc0000000000 */
[----:B------:R-:W-:Y:S01]  /*351e0*/  HGMMA.64x128x8.F32.TF32 R88, gdesc[UR32], R88, gsb0 ;  /* 0x05e00000205879f0 */ /* 0x000fe20008002858 */
        /* <DEDUP_REMOVED lines=23> */
[----:B------:R-:W-:Y:S03]  /*35360*/  HGMMA.64x128x8.F32.TF32 R88, gdesc[UR12], R88, gsb0 ;  /* 0x05e000000c5879f0 */ /* 0x000fe60008002858 */
[----:B------:R-:W-:Y:S02]  /*35370*/  WARPGROUP.DEPBAR.LE gsb0, 0x0 ;  /* 0x00008000000079c5 */ /* 0x000fe40000010000 */
[----:B---3--:R-:W-:-:S07]  /*35380*/  WARPGROUP.ARRIVE ;  /* 0x00000000000079c5 */ /* 0x008fce0000000000 */
        /* <DEDUP_REMOVED lines=65> */
[----:B------:R-:W-:Y:S01]  /*357a0*/  SEL R2, RZ, 0x4, !P1 ;  /* 0x00000004ff027807 */ /* 0x000fe20004800000 */
[----:B------:R-:W-:-:S03]  /*357b0*/  UISETP.GT.AND UP0, UPT, UR60, 0x5, UPT ;  /* 0x000000053c00788c */ /* 0x000fc6000bf04270 */
[----:B------:R-:W-:Y:S01]  /*357c0*/  SEL R2, R2, RZ, !P0 ;  /* 0x000000ff02027207 */ /* 0x000fe20004000000 */
[----:B------:R-:W-:Y:S01]  /*357d0*/  USEL UR60, UR60, URZ, !UP0 ;  /* 0x0000003f3c3c7287 */ /* 0x000fe2000c000000 */
[----:B------:R-:W-:Y:S01]  /*357e0*/  IADD3 R12, P1, R12, UR4, RZ ;  /* 0x000000040c0c7c10 */ /* 0x000fe2000ff3e0ff */
[----:B------:R-:W-:Y:S02]  /*357f0*/  WARPGROUP.DEPBAR.LE gsb0, 0x0 ;  /* 0x00008000000079c5 */ /* 0x000fe40000010000 */
[----:B------:R-:W-:-:S06]  /*35800*/  WARPGROUP.ARRIVE ;  /* 0x00000000000079c5 */ /* 0x000fcc0000000000 */
[----:B------:R-:W-:Y:S01]  /*35810*/  HGMMA.64x128x8.F32.TF32 R24, gdesc[UR12], R24, gsb0 ;  /* 0x05e000000c1879f0 */ /* 0x000fe20008002818 */
[----:B------:R-:W-:Y:S01]  /*35820*/  ISETP.NE.U32.AND P2, PT, R2, RZ, PT ;  /* 0x000000ff0200720c */ /* 0x000fe20003f45070 */
[----:B------:R-:W-:Y:S01]  /*35830*/  ULEA UR16, UR60, UR10, 0x11 ;  /* 0x0000000a3c107291 */ /* 0x000fe2000f8e883f */
[----:B------:R-:W-:Y:S02]  /*35840*/  IADD3.X R11, R11, UR6, RZ, P1, !PT ;  /* 0x000000060b0b7c10 */ /* 0x000fe40008ffe4ff */
[----:B------:R-:W-:-:S03]  /*35850*/  MOV R4, R12 ;  /* 0x0000000c00047202 */ /* 0x000fc60000000f00 */
[----:B------:R-:W-:Y:S02]  /*35860*/  VIADD R2, R6, UR16 ;  /* 0x0000001006027c36 */ /* 0x000fe40008000000 */
[----:B------:R-:W-:Y:S01]  /*35870*/  IMAD.MOV.U32 R5, RZ, RZ, R11 ;  /* 0x000000ffff057224 */ /* 0x000fe200078e000b */
[----:B------:R-:W-:Y:S02]  /*35880*/  ISETP.GT.AND P1, PT, R0, 0x1, PT ;  /* 0x000000010000780c */ /* 0x000fe40003f24270 */
[----:B------:R-:W-:Y:S02]  /*35890*/  IADD3 R14, P3, R14, UR4, RZ ;  /* 0x000000040e0e7c10 */ /* 0x000fe4000ff7e0ff */
[----:B------:R-:W-:Y:S02]  /*358a0*/  IADD3 R16, P4, R16, UR4, RZ ;  /* 0x0000000410107c10 */ /* 0x000fe4000ff9e0ff */
[----:B------:R-:W-:Y:S02]  /*358b0*/  IADD3.X R13, R13, UR6, RZ, P3, !PT ;  /* 0x000000060d0d7c10 */ /* 0x000fe40009ffe4ff */
[----:B------:R-:W-:-:S02]  /*358c0*/  IADD3.X R15, R15, UR6, RZ, P4, !PT ;  /* 0x000000060f0f7c10 */ /* 0x000fc4000a7fe4ff */
[----:B------:R-:W-:-:S04]  /*358d0*/  IADD3 R18, P3, R18, UR4, RZ ;  /* 0x0000000412127c10 */ /* 0x000fc8000ff7e0ff */
[----:B------:R-:W-:Y:S02]  /*358e0*/  IADD3.X R17, R17, UR6, RZ, P3, !PT ;  /* 0x0000000611117c10 */ /* 0x000fe40009ffe4ff */
[----:B------:R-:W-:-:S04]  /*358f0*/  IADD3 R20, P4, R20, UR4, RZ ;  /* 0x0000000414147c10 */ /* 0x000fc8000ff9e0ff */
[----:B------:R-:W-:Y:S02]  /*35900*/  IADD3.X R19, R19, UR6, RZ, P4, !PT ;  /* 0x0000000613137c10 */ /* 0x000fe4000a7fe4ff */
[----:B------:R-:W-:Y:S02]  /*35910*/  IADD3 R22, P3, R22, UR4, RZ ;  /* 0x0000000416167c10 */ /* 0x000fe4000ff7e0ff */
[----:B------:R-:W-:Y:S02]  /*35920*/  IADD3 R216, P4, R216, UR4, RZ ;  /* 0x00000004d8d87c10 */ /* 0x000fe4000ff9e0ff */
[----:B------:R-:W-:Y:S02]  /*35930*/  IADD3.X R21, R21, UR6, RZ, P3, !PT ;  /* 0x0000000615157c10 */ /* 0x000fe40009ffe4ff */
[----:B------:R-:W-:Y:S02]  /*35940*/  IADD3.X R23, R23, UR6, RZ, P4, !PT ;  /* 0x0000000617177c10 */ /* 0x000fe4000a7fe4ff */
[----:B------:R-:W-:Y:S01]  /*35950*/  IADD3 R218, P3, R218, UR4, RZ ;  /* 0x00000004dada7c10 */ /* 0x000fe2000ff7e0ff */
[----:B------:R-:W-:-:S02]  /*35960*/  WARPGROUP.DEPBAR.LE gsb0, 0x0 ;  /* 0x00008000000079c5 */ /* 0x000fc40000010000 */
[----:B------:R-:W-:Y:S06]  /*35970*/  BAR.SYNC.DEFER_BLOCKING 0x0 ;  /* 0x0000000000007b1d */ /* 0x000fec0000010000 */
[----:B------:R-:W-:Y:S01]  /*35980*/  @!PT LDS RZ, [RZ] ;  /* 0x00000000fffff984 */ /* 0x000fe20000000800 */
[----:B------:R-:W-:Y:S01]  /*35990*/  @!PT LDS RZ, [RZ] ;  /* 0x00000000fffff984 */ /* 0x000fe20000000800 */
[----:B------:R-:W-:Y:S01]  /*359a0*/  @!PT LDS RZ, [RZ] ;  /* 0x00000000fffff984 */ /* 0x000fe20000000800 */
[----:B------:R1:W-:Y:S02]  /*359b0*/  LDGSTS.E [R2], desc[UR8][R4.64], P2 ;  /* 0x0000000004027fae */ /* 0x0003e40009121848 */
[----:B-1----:R-:W-:-:S04]  /*359c0*/  SEL R4, RZ, 0x4, !P1 ;  /* 0x00000004ff047807 */ /* 0x002fc80004800000 */
[----:B------:R-:W-:Y:S02]  /*359d0*/  SEL R4, R4, RZ, !P0 ;  /* 0x000000ff04047207 */ /* 0x000fe40004000000 */
[----:B------:R-:W-:Y:S02]  /*359e0*/  MOV R5, R13 ;  /* 0x0000000d00057202 */ /* 0x000fe40000000f00 */
[----:B------:R-:W-:Y:S01]  /*359f0*/  ISETP.NE.U32.AND P1, PT, R4, RZ, PT ;  /* 0x000000ff0400720c */ /* 0x000fe20003f25070 */
[----:B------:R-:W-:-:S05]  /*35a00*/  IMAD.MOV.U32 R4, RZ, RZ, R14 ;  /* 0x000000ffff047224 */ /* 0x000fca00078e000e */
[----:B------:R1:W-:Y:S01]  /*35a10*/  LDGSTS.E [R2+0x4000], desc[UR8][R4.64], P2 ;  /* 0x0400000004027fae */ /* 0x0003e20009121848 */
[----:B------:R-:W-:Y:S01]  /*35a20*/  ISETP.GT.AND P2, PT, R0, 0x2, PT ;  /* 0x000000020000780c */ /* 0x000fe20003f44270 */
[----:B-1----:R-:W-:Y:S02]  /*35a30*/  IMAD.MOV.U32 R4, RZ, RZ, R16 ;  /* 0x000000ffff047224 */ /* 0x002fe400078e0010 */
[----:B------:R-:W-:-:S05]  /*35a40*/  IMAD.MOV.U32 R5, RZ, RZ, R15 ;  /* 0x000000ffff057224 */ /* 0x000fca00078e000f */
[----:B------:R1:W-:Y:S02]  /*35a50*/  LDGSTS.E [R2+0x4], desc[UR8][R4.64], P1 ;  /* 0x0000400004027fae */ /* 0x0003e40008921848 */
[----:B-1----:R-:W-:-:S04]  /*35a60*/  SEL R4, RZ, 0x4, !P2 ;  /* 0x00000004ff047807 */ /* 0x002fc80005000000 */
[----:B------:R-:W-:Y:S01]  /*35a70*/  SEL R4, R4, RZ, !P0 ;  /* 0x000000ff04047207 */ /* 0x000fe20004000000 */
[----:B------:R-:W-:-:S03]  /*35a80*/  IMAD.MOV.U32 R5, RZ, RZ, R17 ;  /* 0x000000ffff057224 */ /* 0x000fc600078e0011 */
[----:B------:R-:W-:Y:S02]  /*35a90*/  ISETP.NE.U32.AND P2, PT, R4, RZ, PT ;  /* 0x000000ff0400720c */ /* 0x000fe40003f45070 */
[----:B------:R-:W-:-:S05]  /*35aa0*/  MOV R4, R18 ;  /* 0x0000001200047202 */ /* 0x000fca0000000f00 */
[----:B------:R1:W-:Y:S01]  /*35ab0*/  LDGSTS.E [R2+0x4004], desc[UR8][R4.64], P1 ;  /* 0x0400400004027fae */ /* 0x0003e20008921848 */
[----:B------:R-:W-:Y:S01]  /*35ac0*/  ISETP.GT.AND P1, PT, R0, 0x3, PT ;  /* 0x000000030000780c */ /* 0x000fe20003f24270 */
[----:B-1----:R-:W-:Y:S01]  /*35ad0*/  IMAD.MOV.U32 R4, RZ, RZ, R20 ;  /* 0x000000ffff047224 */ /* 0x002fe200078e0014 */
[----:B------:R-:W-:-:S05]  /*35ae0*/  MOV R5, R19 ;  /* 0x0000001300057202 */ /* 0x000fca0000000f00 */
[----:B------:R1:W-:Y:S02]  /*35af0*/  LDGSTS.E [R2+0x8], desc[UR8][R4.64], P2 ;  /* 0x0000800004027fae */ /* 0x0003e40009121848 */
[----:B-1----:R-:W-:-:S04]  /*35b00*/  SEL R4, RZ, 0x4, !P1 ;  /* 0x00000004ff047807 */ /* 0x002fc80004800000 */
[----:B------:R-:W-:Y:S01]  /*35b10*/  SEL R4, R4, RZ, !P0 ;  /* 0x000000ff04047207 */ /* 0x000fe20004000000 */
[----:B------:R-:W-:-:S03]  /*35b20*/  IMAD.MOV.U32 R5, RZ, RZ, R21 ;  /* 0x000000ffff057224 */ /* 0x000fc600078e0015 */
[----:B------:R-:W-:Y:S01]  /*35b30*/  ISETP.NE.U32.AND P1, PT, R4, RZ, PT ;  /* 0x000000ff0400720c */ /* 0x000fe20003f25070 */
[----:B------:R-:W-:-:S05]  /*35b40*/  IMAD.MOV.U32 R4, RZ, RZ, R22 ;  /* 0x000000ffff047224 */ /* 0x000fca00078e0016 */
[----:B------:R1:W-:Y:S01]  /*35b50*/  LDGSTS.E [R2+0x4008], desc[UR8][R4.64], P2 ;  /* 0x0400800004027fae */ /* 0x0003e20009121848 */
[----:B------:R-:W-:Y:S02]  /*35b60*/  ISETP.GT.AND P2, PT, R0, 0x20, PT ;  /* 0x000000200000780c */ /* 0x000fe40003f44270 */
[----:B-1----:R-:W-:Y:S01]  /*35b70*/  MOV R4, R216 ;  /* 0x000000d800047202 */ /* 0x002fe20000000f00 */
[----:B------:R-:W-:-:S05]  /*35b80*/  IMAD.MOV.U32 R5, RZ, RZ, R23 ;  /* 0x000000ffff057224 */ /* 0x000fca00078e0017 */
[----:B------:R1:W-:Y:S01]  /*35b90*/  LDGSTS.E [R2+0xc], desc[UR8][R4.64], P1 ;  /* 0x0000c00004027fae */ /* 0x0003e20008921848 */
[----:B--2---:R-:W-:Y:S02]  /*35ba0*/  IADD3 R212, P4, R212, UR4, RZ ;  /* 0x00000004d4d47c10 */ /* 0x004fe4000ff9e0ff */
[----:B------:R-:W-:Y:S02]  /*35bb0*/  IADD3.X R217, R217, UR6, RZ, P3, !PT ;  /* 0x00000006d9d97c10 */ /* 0x000fe40009ffe4ff */
[----:B-1----:R-:W-:-:S04]  /*35bc0*/  SEL R4, RZ, 0x4, !P2 ;  /* 0x00000004ff047807 */ /* 0x002fc80005000000 */
[----:B------:R-:W-:Y:S02]  /*35bd0*/  SEL R4, R4, RZ, !P0 ;  /* 0x000000ff04047207 */ /* 0x000fe40004000000 */
[----:B----4-:R-:W-:Y:S02]  /*35be0*/  IADD3.X R213, R213, UR6, RZ, P4, !PT ;  /* 0x00000006d5d57c10 */ /* 0x010fe4000a7fe4ff */
[----:B------:R-:W-:Y:S01]  /*35bf0*/  ISETP.NE.U32.AND P2, PT, R4, RZ, PT ;  /* 0x000000ff0400720c */ /* 0x000fe20003f45070 */
[----:B------:R-:W-:Y:S01]  /*35c00*/  IMAD.MOV.U32 R4, RZ, RZ, R218 ;  /* 0x000000ffff047224 */ /* 0x000fe200078e00da */
[----:B------:R-:W-:Y:S01]  /*35c10*/  MOV R5, R217 ;  /* 0x000000d900057202 */ /* 0x000fe20000000f00 */
[----:B------:R-:W-:Y:S04]  /*35c20*/  STL [R1+0x23c], R212 ;  /* 0x00023cd401007387 */ /* 0x000fe80000100800 */
[----:B------:R1:W-:Y:S04]  /*35c30*/  STL [R1+0x238], R213 ;  /* 0x000238d501007387 */ /* 0x0003e80000100800 */
[----:B------:R2:W-:Y:S04]  /*35c40*/  LDGSTS.E [R2+0x400c], desc[UR8][R4.64], P1 ;  /* 0x0400c00004027fae */ /* 0x0005e80008921848 */
[----:B------:R-:W3:Y:S04]  /*35c50*/  LDL.LU R215, [R1+0x250] ;  /* 0x0002500001d77983 */ /* 0x000ee80000300800 */
[----:B------:R-:W4:Y:S01]  /*35c60*/  LDL.LU R214, [R1+0x254] ;  /* 0x0002540001d67983 */ /* 0x000f220000300800 */
[----:B--2---:R-:W-:-:S02]  /*35c70*/  IMAD.MOV.U32 R5, RZ, RZ, R213 ;  /* 0x000000ffff057224 */ /* 0x004fc400078e00d5 */
[----:B------:R-:W-:Y:S01]  /*35c80*/  IMAD.MOV.U32 R4, RZ, RZ, R212 ;  /* 0x000000ffff047224 */ /* 0x000fe200078e00d4 */
[----:B-1----:R-:W2:Y:S01]  /*35c90*/  LDL.LU R213, [R1+0x258] ;  /* 0x0002580001d57983 */ /* 0x002ea20000300800 */
[----:B------:R-:W-:-:S03]  /*35ca0*/  ISETP.GT.AND P1, PT, R0, 0x21, PT ;  /* 0x000000210000780c */ /* 0x000fc60003f24270 */
[----:B------:R-:W2:Y:S01]  /*35cb0*/  LDL.LU R212, [R1+0x25c] ;  /* 0x00025c0001d47983 */ /* 0x000ea20000300800 */
[----:B------:R-:W-:-:S03]  /*35cc0*/  IADD3 R8, P3, R8, UR4, RZ ;  /* 0x0000000408087c10 */ /* 0x000fc6000ff7e0ff */
[----:B------:R1:W-:Y:S01]  /*35cd0*/  LDGSTS.E [R2+0x8000], desc[UR8][R4.64], P2 ;  /* 0x0800000004027fae */ /* 0x0003e20009121848 */
[----:B------:R-:W-:Y:S02]  /*35ce0*/  IADD3 R3, P4, R3, UR4, RZ ;  /* 0x0000000403037c10 */ /* 0x000fe4000ff9e0ff */
[----:B------:R-:W-:Y:S02]  /*35cf0*/  IADD3.X R9, R9, UR6, RZ, P3, !PT ;  /* 0x0000000609097c10 */ /* 0x000fe40009ffe4ff */
[----:B-1----:R-:W-:-:S04]  /*35d00*/  SEL R4, RZ, 0x4, !P1 ;  /* 0x00000004ff047807 */ /* 0x002fc80004800000 */
[----:B------:R-:W-:Y:S01]  /*35d10*/  SEL R4, R4, RZ, !P0 ;  /* 0x000000ff04047207 */ /* 0x000fe20004000000 */
[----:B------:R-:W-:Y:S01]  /*35d20*/  IMAD.MOV.U32 R5, RZ, RZ, R9 ;  /* 0x000000ffff057224 */ /* 0x000fe200078e0009 */
[----:B------:R-:W-:Y:S02]  /*35d30*/  IADD3.X R7, R7, UR6, RZ, P4, !PT ;  /* 0x0000000607077c10 */ /* 0x000fe4000a7fe4ff */
[----:B------:R-:W-:Y:S01]  /*35d40*/  ISETP.NE.U32.AND P1, PT, R4, RZ, PT ;  /* 0x000000ff0400720c */ /* 0x000fe20003f25070 */
[----:B------:R-:W-:Y:S01]  /*35d50*/  STL [R1+0x244], R8 ;  /* 0x0002440801007387 */ /* 0x000fe20000100800 */
[----:B------:R-:W-:-:S03]  /*35d60*/  MOV R4, R8 ;  /* 0x0000000800047202 */ /* 0x000fc60000000f00 */
[----:B------:R1:W-:Y:S04]  /*35d70*/  STL [R1+0x240], R9 ;  /* 0x0002400901007387 */ /* 0x0003e80000100800 */
[----:B------:R-:W-:Y:S04]  /*35d80*/  STL [R1+0x24c], R3 ;  /* 0x00024c0301007387 */ /* 0x000fe80000100800 */
[----:B------:R1:W-:Y:S04]  /*35d90*/  STL [R1+0x248], R7 ;  /* 0x0002480701007387 */ /* 0x0003e80000100800 */
[----:B------:R1:W-:Y:S04]  /*35da0*/  LDGSTS.E [R2+0xc000], desc[UR8][R4.64], P2 ;  /* 0x0c00000004027fae */ /* 0x0003e80009121848 */
[----:B-1----:R-:W2:Y:S04]  /*35db0*/  LDL.LU R9, [R1+0x260] ;  /* 0x0002600001097983 */ /* 0x002ea80000300800 */
[----:B------:R-:W2:Y:S01]  /*35dc0*/  LDL.LU R8, [R1+0x264] ;  /* 0x0002640001087983 */ /* 0x000ea20000300800 */
[----:B------:R-:W-:Y:S01]  /*35dd0*/  MOV R5, R7 ;  /* 0x0000000700057202 */ /* 0x000fe20000000f00 */
[----:B------:R-:W-:-:S02]  /*35de0*/  IMAD.MOV.U32 R4, RZ, RZ, R3 ;  /* 0x000000ffff047224 */ /* 0x000fc400078e0003 */
[----:B------:R-:W2:Y:S04]  /*35df0*/  LDL.LU R7, [R1+0x268] ;  /* 0x0002680001077983 */ /* 0x000ea80000300800 */
[----:B------:R-:W2:Y:S01]  /*35e00*/  LDL.LU R3, [R1+0x26c] ;  /* 0x00026c0001037983 */ /* 0x000ea20000300800 */
[----:B------:R-:W-:-:S03]  /*35e10*/  ISETP.GT.AND P2, PT, R0, 0x22, PT ;  /* 0x000000220000780c */ /* 0x000fc60003f44270 */
[----:B------:R1:W-:Y:S02]  /*35e20*/  LDGSTS.E [R2+0x8004], desc[UR8][R4.64], P1 ;  /* 0x0800400004027fae */ /* 0x0003e40008921848 */
[----:B-1----:R-:W-:-:S04]  /*35e30*/  SEL R4, RZ, 0x4, !P2 ;  /* 0x00000004ff047807 */ /* 0x002fc80005000000 */
[----:B------:R-:W-:-:S04]  /*35e40*/  SEL R4, R4, RZ, !P0 ;  /* 0x000000ff04047207 */ /* 0x000fc80004000000 */
[----:B------:R-:W-:Y:S02]  /*35e50*/  ISETP.NE.U32.AND P2, PT, R4, RZ, PT ;  /* 0x000000ff0400720c */ /* 0x000fe40003f45070 */
[----:B----4-:R-:W-:-:S04]  /*35e60*/  IADD3 R214, P3, R214, UR4, RZ ;  /* 0x00000004d6d67c10 */ /* 0x010fc8000ff7e0ff */
[----:B---3--:R-:W-:Y:S01]  /*35e70*/  IADD3.X R215, R215, UR6, RZ, P3, !PT ;  /* 0x00000006d7d77c10 */ /* 0x008fe20009ffe4ff */
[----:B------:R-:W-:Y:S01]  /*35e80*/  STL [R1+0x254], R214 ;  /* 0x000254d601007387 */ /* 0x000fe20000100800 */
[----:B--2---:R-:W-:-:S03]  /*35e90*/  IADD3 R212, P4, R212, UR4, RZ ;  /* 0x00000004d4d47c10 */ /* 0x004fc6000ff9e0ff */
[----:B------:R1:W-:Y:S01]  /*35ea0*/  STL [R1+0x250], R215 ;  /* 0x000250d701007387 */ /* 0x0003e20000100800 */
[----:B------:R-:W-:Y:S01]  /*35eb0*/  IADD3.X R213, R213, UR6, RZ, P4, !PT ;  /* 0x00000006d5d57c10 */ /* 0x000fe2000a7fe4ff */
[----:B------:R-:W-:Y:S02]  /*35ec0*/  IMAD.MOV.U32 R4, RZ, RZ, R214 ;  /* 0x000000ffff047224 */ /* 0x000fe400078e00d6 */
[----:B------:R-:W-:Y:S01]  /*35ed0*/  STL [R1+0x25c], R212 ;  /* 0x00025cd401007387 */ /* 0x000fe20000100800 */
[----:B------:R-:W-:-:S03]  /*35ee0*/  IMAD.MOV.U32 R5, RZ, RZ, R215 ;  /* 0x000000ffff057224 */ /* 0x000fc600078e00d7 */
[----:B------:R2:W-:Y:S04]  /*35ef0*/  STL [R1+0x258], R213 ;  /* 0x000258d501007387 */ /* 0x0005e80000100800 */
[----:B-1----:R-:W3:Y:S04]  /*35f00*/  LDL.LU R215, [R1+0x270] ;  /* 0x0002700001d77983 */ /* 0x002ee80000300800 */
[----:B------:R-:W4:Y:S04]  /*35f10*/  LDL.LU R214, [R1+0x274] ;  /* 0x0002740001d67983 */ /* 0x000f280000300800 */
[----:B------:R1:W-:Y:S01]  /*35f20*/  LDGSTS.E [R2+0xc004], desc[UR8][R4.64], P1 ;  /* 0x0c00400004027fae */ /* 0x0003e20008921848 */
[----:B------:R-:W-:Y:S01]  /*35f30*/  ISETP.GT.AND P1, PT, R0, 0x23, PT ;  /* 0x000000230000780c */ /* 0x000fe20003f24270 */
[----:B-1----:R-:W-:Y:S01]  /*35f40*/  IMAD.MOV.U32 R5, RZ, RZ, R213 ;  /* 0x000000ffff057224 */ /* 0x002fe200078e00d5 */
[----:B------:R-:W-:Y:S01]  /*35f50*/  MOV R4, R212 ;  /* 0x000000d400047202 */ /* 0x000fe20000000f00 */
[----:B--2---:R-:W2:Y:S04]  /*35f60*/  LDL.LU R213, [R1+0x438] ;  /* 0x0004380001d57983 */ /* 0x004ea80000300800 */
[----:B------:R-:W2:Y:S04]  /*35f70*/  LDL.LU R212, [R1+0x43c] ;  /* 0x00043c0001d47983 */ /* 0x000ea80000300800 */
[----:B------:R1:W-:Y:S01]  /*35f80*/  LDGSTS.E [R2+0x8008], desc[UR8][R4.64], P2 ;  /* 0x0800800004027fae */ /* 0x0003e20009121848 */
[----:B------:R-:W-:-:S02]  /*35f90*/  IADD3 R8, P3, R8, UR4, RZ ;  /* 0x0000000408087c10 */ /* 0x000fc4000ff7e0ff */
[----:B-1----:R-:W-:Y:S02]  /*35fa0*/  SEL R4, RZ, 0x4, !P1 ;  /* 0x00000004ff047807 */ /* 0x002fe40004800000 */
[----:B------:R-:W-:Y:S02]  /*35fb0*/  IADD3 R3, P4, R3, UR4, RZ ;  /* 0x0000000403037c10 */ /* 0x000fe4000ff9e0ff */
[----:B------:R-:W-:Y:S02]  /*35fc0*/  SEL R4, R4, RZ, !P0 ;  /* 0x000000ff04047207 */ /* 0x000fe40004000000 */
[----:B------:R-:W-:Y:S02]  /*35fd0*/  IADD3.X R9, R9, UR6, RZ, P3, !PT ;  /* 0x0000000609097c10 */ /* 0x000fe40009ffe4ff */
[----:B------:R-:W-:Y:S01]  /*35fe0*/  IADD3.X R7, R7, UR6, RZ, P4, !PT ;  /* 0x0000000607077c10 */ /* 0x000fe2000a7fe4ff */
[----:B------:R-:W-:Y:S01]  /*35ff0*/  STL [R1+0x264], R8 ;  /* 0x0002640801007387 */ /* 0x000fe20000100800 */
[----:B------:R-:W-:Y:S01]  /*36000*/  ISETP.NE.U32.AND P1, PT, R4, RZ, PT ;  /* 0x000000ff0400720c */ /* 0x000fe20003f25070 */
[----:B------:R-:W-:Y:S01]  /*36010*/  IMAD.MOV.U32 R4, RZ, RZ, R8 ;  /* 0x000000ffff047224 */ /* 0x000fe200078e0008 */
[----:B------:R-:W-:Y:S01]  /*36020*/  MOV R5, R9 ;  /* 0x0000000900057202 */ /* 0x000fe20000000f00 */
[----:B------:R1:W-:Y:S04]  /*36030*/  STL [R1+0x260], R9 ;  /* 0x0002600901007387 */ /* 0x0003e80000100800 */
[----:B------:R-:W-:Y:S04]  /*36040*/  STL [R1+0x26c], R3 ;  /* 0x00026c0301007387 */ /* 0x000fe80000100800 */
[----:B------:R1:W-:Y:S04]  /*36050*/  STL [R1+0x268], R7 ;  /* 0x0002680701007387 */ /* 0x0003e80000100800 */
[----:B-1----:R-:W2:Y:S04]  /*36060*/  LDL.LU R9, [R1+0x440] ;  /* 0x0004400001097983 */ /* 0x002ea80000300800 */
[----:B------:R-:W2:Y:S04]  /*36070*/  LDL.LU R8, [R1+0x444] ;  /* 0x0004440001087983 */ /* 0x000ea80000300800 */
[----:B------:R1:W-:Y:S02]  /*36080*/  LDGSTS.E [R2+0xc008], desc[UR8][R4.64], P2 ;  /* 0x0c00800004027fae */ /* 0x0003e40009121848 */
[----:B-1----:R-:W-:-:S02]  /*36090*/  IMAD.MOV.U32 R5, RZ, RZ, R7 ;  /* 0x000000ffff057224 */ /* 0x002fc400078e0007 */
[----:B------:R-:W-:Y:S01]  /*360a0*/  IMAD.MOV.U32 R4, RZ, RZ, R3 ;  /* 0x000000ffff047224 */ /* 0x000fe200078e0003 */
        /* <DEDUP_REMOVED lines=10> */
[----:B------:R-:W-:-:S03]  /*36150*/  MOV R4, R214 ;  /* 0x000000d600047202 */ /* 0x000fc60000000f00 */
[----:B------:R-:W-:Y:S01]  /*36160*/  IMAD.MOV.U32 R5, RZ, RZ, R215 ;  /* 0x000000ffff057224 */ /* 0x000fe200078e00d7 */
[----:B------:R1:W-:Y:S04]  /*36170*/  STL [R1+0x270], R215 ;  /* 0x000270d701007387 */ /* 0x0003e80000100800 */
[----:B------:R3:W-:Y:S01]  /*36180*/  LDGSTS.E [R2+0xc00c], desc[UR8][R4.64], P1 ;  /* 0x0c00c00004027fae */ /* 0x0007e20008921848 */
[----:B--2---:R-:W-:-:S04]  /*36190*/  IADD3 R212, P4, R212, UR4, RZ ;  /* 0x00000004d4d47c10 */ /* 0x004fc8000ff9e0ff */
[----:B------:R-:W-:Y:S01]  /*361a0*/  IADD3.X R213, R213, UR6, RZ, P4, !PT ;  /* 0x00000006d5d57c10 */ /* 0x000fe2000a7fe4ff */
[----:B------:R-:W-:Y:S01]  /*361b0*/  STL [R1+0x43c], R212 ;  /* 0x00043cd401007387 */ /* 0x000fe20000100800 */
[----:B---3--:R-:W-:-:S03]  /*361c0*/  IMAD.MOV.U32 R4, RZ, RZ, R212 ;  /* 0x000000ffff047224 */ /* 0x008fc600078e00d4 */
[----:B------:R2:W-:Y:S01]  /*361d0*/  STL [R1+0x438], R213 ;  /* 0x000438d501007387 */ /* 0x0005e20000100800 */
[----:B------:R-:W-:-:S03]  /*361e0*/  MOV R5, R213 ;  /* 0x000000d500057202 */ /* 0x000fc60000000f00 */
[----:B-1----:R-:W3:Y:S04]  /*361f0*/  LDL.LU R215, [R1+0x450] ;  /* 0x0004500001d77983 */ /* 0x002ee80000300800 */
[----:B------:R-:W4:Y:S01]  /*36200*/  LDL.LU R214, [R1+0x454] ;  /* 0x0004540001d67983 */ /* 0x000f220000300800 */
[----:B------:R-:W-:-:S03]  /*36210*/  ISETP.GT.AND P1, PT, R0, 0x41, PT ;  /* 0x000000410000780c */ /* 0x000fc60003f24270 */
[----:B--2---:R-:W2:Y:S04]  /*36220*/  LDL.LU R213, [R1+0x458] ;  /* 0x0004580001d57983 */ /* 0x004ea80000300800 */
[----:B------:R-:W2:Y:S04]  /*36230*/  LDL.LU R212, [R1+0x45c] ;  /* 0x00045c0001d47983 */ /* 0x000ea80000300800 */
[----:B------:R1:W-:Y:S02]  /*36240*/  LDGSTS.E [R2+0x10000], desc[UR8][R4.64], P2 ;  /* 0x1000000004027fae */ /* 0x0003e40009121848 */
[----:B-1----:R-:W-:-:S02]  /*36250*/  SEL R4, RZ, 0x4, !P1 ;  /* 0x00000004ff047807 */ /* 0x002fc40004800000 */
[----:B------:R-:W-:Y:S02]  /*36260*/  IADD3 R8, P3, R8, UR4, RZ ;  /* 0x0000000408087c10 */ /* 0x000fe4000ff7e0ff */
[----:B------:R-:W-:Y:S02]  /*36270*/  SEL R4, R4, RZ, !P0 ;  /* 0x000000ff04047207 */ /* 0x000fe40004000000 */
[----:B------:R-:W-:Y:S02]  /*36280*/  IADD3.X R9, R9, UR6, RZ, P3, !PT ;  /* 0x0000000609097c10 */ /* 0x000fe40009ffe4ff */
[----:B------:R-:W-:Y:S01]  /*36290*/  ISETP.NE.U32.AND P1, PT, R4, RZ, PT ;  /* 0x000000ff0400720c */ /* 0x000fe20003f25070 */
[----:B------:R-:W-:Y:S01]  /*362a0*/  IMAD.MOV.U32 R4, RZ, RZ, R8 ;  /* 0x000000ffff047224 */ /* 0x000fe200078e0008 */
[----:B------:R-:W-:Y:S01]  /*362b0*/  STL [R1+0x444], R8 ;  /* 0x0004440801007387 */ /* 0x000fe20000100800 */
[----:B------:R-:W-:-:S03]  /*362c0*/  IMAD.MOV.U32 R5, RZ, RZ, R9 ;  /* 0x000000ffff057224 */ /* 0x000fc600078e0009 */
[----:B------:R1:W-:Y:S04]  /*362d0*/  STL [R1+0x440], R9 ;  /* 0x0004400901007387 */ /* 0x0003e80000100800 */
[----:B------:R1:W-:Y:S01]  /*362e0*/  LDGSTS.E [R2+0x14000], desc[UR8][R4.64], P2 ;  /* 0x1400000004027fae */ /* 0x0003e20009121848 */
[----:B------:R-:W-:-:S04]  /*362f0*/  IADD3 R3, P4, R3, UR4, RZ ;  /* 0x0000000403037c10 */ /* 0x000fc8000ff9e0ff */
[----:B------:R-:W-:Y:S01]  /*36300*/  IADD3.X R7, R7, UR6, RZ, P4, !PT ;  /* 0x0000000607077c10 */ /* 0x000fe2000a7fe4ff */
[----:B------:R-:W-:Y:S01]  /*36310*/  STL [R1+0x44c], R3 ;  /* 0x00044c0301007387 */ /* 0x000fe20000100800 */
[----:B-1----:R-:W-:-:S03]  /*36320*/  MOV R4, R3 ;  /* 0x0000000300047202 */ /* 0x002fc60000000f00 */
[----:B------:R1:W-:Y:S01]  /*36330*/  STL [R1+0x448], R7 ;  /* 0x0004480701007387 */ /* 0x0003e20000100800 */
[----:B------:R-:W-:-:S03]  /*36340*/  IMAD.MOV.U32 R5, RZ, RZ, R7 ;  /* 0x000000ffff057224 */ /* 0x000fc600078e0007 */
[----:B------:R-:W2:Y:S04]  /*36350*/  LDL.LU R9, [R1+0x460] ;  /* 0x0004600001097983 */ /* 0x000ea80000300800 */
[----:B------:R-:W2:Y:S04]  /*36360*/  LDL.LU R8, [R1+0x464] ;  /* 0x0004640001087983 */ /* 0x000ea80000300800 */
[----:B-1----:R-:W2:Y:S04]  /*36370*/  LDL.LU R7, [R1+0x468] ;  /* 0x0004680001077983 */ /* 0x002ea80000300800 */
[----:B------:R-:W2:Y:S01]  /*36380*/  LDL.LU R3, [R1+0x46c] ;  /* 0x00046c0001037983 */ /* 0x000ea20000300800 */
[----:B------:R-:W-:-:S03]  /*36390*/  ISETP.GT.AND P2, PT, R0, 0x42, PT ;  /* 0x000000420000780c */ /* 0x000fc60003f44270 */
[----:B------:R1:W-:Y:S02]  /*363a0*/  LDGSTS.E [R2+0x10004], desc[UR8][R4.64], P1 ;  /* 0x1000400004027fae */ /* 0x0003e40008921848 */
[----:B-1----:R-:W-:-:S04]  /*363b0*/  SEL R4, RZ, 0x4, !P2 ;  /* 0x00000004ff047807 */ /* 0x002fc80005000000 */
[----:B------:R-:W-:-:S04]  /*363c0*/  SEL R4, R4, RZ, !P0 ;  /* 0x000000ff04047207 */ /* 0x000fc80004000000 */
[----:B------:R-:W-:Y:S02]  /*363d0*/  ISETP.NE.U32.AND P2, PT, R4, RZ, PT ;  /* 0x000000ff0400720c */ /* 0x000fe40003f45070 */
[----:B----4-:R-:W-:-:S04]  /*363e0*/  IADD3 R214, P3, R214, UR4, RZ ;  /* 0x00000004d6d67c10 */ /* 0x010fc8000ff7e0ff */
[----:B---3--:R-:W-:Y:S02]  /*363f0*/  IADD3.X R215, R215, UR6, RZ, P3, !PT ;  /* 0x00000006d7d77c10 */ /* 0x008fe40009ffe4ff */
[----:B--2---:R-:W-:Y:S01]  /*36400*/  IADD3 R212, P4, R212, UR4, RZ ;  /* 0x00000004d4d47c10 */ /* 0x004fe2000ff9e0ff */
[----:B------:R-:W-:Y:S03]  /*36410*/  STL [R1+0x454], R214 ;  /* 0x000454d601007387 */ /* 0x000fe60000100800 */
[----:B------:R-:W-:Y:S01]  /*36420*/  IADD3.X R213, R213, UR6, RZ, P4, !PT ;  /* 0x00000006d5d57c10 */ /* 0x000fe2000a7fe4ff */
[----:B------:R1:W-:Y:S01]  /*36430*/  STL [R1+0x450], R215 ;  /* 0x000450d701007387 */ /* 0x0003e20000100800 */
[----:B------:R-:W-:Y:S01]  /*36440*/  IMAD.MOV.U32 R4, RZ, RZ, R214 ;  /* 0x000000ffff047224 */ /* 0x000fe200078e00d6 */
[----:B------:R-:W-:Y:S02]  /*36450*/  MOV R5, R215 ;  /* 0x000000d700057202 */ /* 0x000fe40000000f00 */
[----:B------:R-:W-:Y:S04]  /*36460*/  STL [R1+0x45c], R212 ;  /* 0x00045cd401007387 */ /* 0x000fe80000100800 */
[----:B------:R2:W-:Y:S04]  /*36470*/  STL [R1+0x458], R213 ;  /* 0x000458d501007387 */ /* 0x0005e80000100800 */
[----:B-1----:R-:W3:Y:S04]  /*36480*/  LDL.LU R215, [R1+0x470] ;  /* 0x0004700001d77983 */ /* 0x002ee80000300800 */
[----:B------:R-:W4:Y:S04]  /*36490*/  LDL.LU R214, [R1+0x474] ;  /* 0x0004740001d67983 */ /* 0x000f280000300800 */
[----:B------:R1:W-:Y:S01]  /*364a0*/  LDGSTS.E [R2+0x14004], desc[UR8][R4.64], P1 ;  /* 0x1400400004027fae */ /* 0x0003e20008921848 */
[----:B------:R-:W-:Y:S01]  /*364b0*/  ISETP.GT.AND P1, PT, R0, 0x43, PT ;  /* 0x000000430000780c */ /* 0x000fe20003f24270 */
[----:B-1----:R-:W-:-:S02]  /*364c0*/  IMAD.MOV.U32 R5, RZ, RZ, R213 ;  /* 0x000000ffff057224 */ /* 0x002fc400078e00d5 */
[----:B------:R-:W-:Y:S01]  /*364d0*/  IMAD.MOV.U32 R4, RZ, RZ, R212 ;  /* 0x000000ffff047224 */ /* 0x000fe200078e00d4 */
[----:B--2---:R-:W2:Y:S04]  /*364e0*/  LDL.LU R213, [R1+0x638] ;  /* 0x0006380001d57983 */ /* 0x004ea80000300800 */
[----:B------:R-:W2:Y:S04]  /*364f0*/  LDL.LU R212, [R1+0x63c] ;  /* 0x00063c0001d47983 */ /* 0x000ea80000300800 */
[----:B------:R1:W-:Y:S02]  /*36500*/  LDGSTS.E [R2+0x10008], desc[UR8][R4.64], P2 ;  /* 0x1000800004027fae */ /* 0x0003e40009121848 */
[----:B-1----:R-:W-:-:S02]  /*36510*/  SEL R4, RZ, 0x4, !P1 ;  /* 0x00000004ff047807 */ /* 0x002fc40004800000 */
[----:B------:R-:W-:Y:S02]  /*36520*/  IADD3 R8, P3, R8, UR4, RZ ;  /* 0x0000000408087c10 */ /* 0x000fe4000ff7e0ff */
[----:B------:R-:W-:Y:S02]  /*36530*/  SEL R4, R4, RZ, !P0 ;  /* 0x000000ff04047207 */ /* 0x000fe40004000000 */
[----:B------:R-:W-:Y:S02]  /*36540*/  IADD3.X R9, R9, UR6, RZ, P3, !PT ;  /* 0x0000000609097c10 */ /* 0x000fe40009ffe4ff */
[----:B------:R-:W-:Y:S01]  /*36550*/  IADD3 R3, P4, R3, UR4, RZ ;  /* 0x0000000403037c10 */ /* 0x000fe2000ff9e0ff */
[----:B------:R-:W-:Y:S03]  /*36560*/  STL [R1+0x464], R8 ;  /* 0x0004640801007387 */ /* 0x000fe60000100800 */
[----:B------:R-:W-:Y:S01]  /*36570*/  IADD3.X R7, R7, UR6, RZ, P4, !PT ;  /* 0x0000000607077c10 */ /* 0x000fe2000a7fe4ff */
[----:B------:R1:W-:Y:S01]  /*36580*/  STL [R1+0x460], R9 ;  /* 0x0004600901007387 */ /* 0x0003e20000100800 */
[----:B------:R-:W-:Y:S01]  /*36590*/  ISETP.NE.U32.AND P1, PT, R4, RZ, PT ;  /* 0x000000ff0400720c */ /* 0x000fe20003f25070 */
[----:B------:R-:W-:Y:S01]  /*365a0*/  IMAD.MOV.U32 R5, RZ, RZ, R9 ;  /* 0x000000ffff057224 */ /* 0x000fe200078e0009 */
[----:B------:R-:W-:Y:S01]  /*365b0*/  MOV R4, R8 ;  /* 0x0000000800047202 */ /* 0x000fe20000000f00 */
[----:B------:R-:W-:Y:S04]  /*365c0*/  STL [R1+0x46c], R3 ;  /* 0x00046c0301007387 */ /* 0x000fe80000100800 */
[----:B------:R1:W-:Y:S04]  /*365d0*/  STL [R1+0x468], R7 ;  /* 0x0004680701007387 */ /* 0x0003e80000100800 */
[----:B-1----:R-:W2:Y:S04]  /*365e0*/  LDL.LU R9, [R1+0x640] ;  /* 0x0006400001097983 */ /* 0x002ea80000300800 */
[----:B------:R-:W2:Y:S04]  /*365f0*/  LDL.LU R8, [R1+0x644] ;  /* 0x0006440001087983 */ /* 0x000ea80000300800 */
[----:B------:R1:W-:Y:S02]  /*36600*/  LDGSTS.E [R2+0x14008], desc[UR8][R4.64], P2 ;  /* 0x1400800004027fae */ /* 0x0003e40009121848 */
[----:B-1----:R-:W-:Y:S01]  /*36610*/  MOV R5, R7 ;  /* 0x0000000700057202 */ /* 0x002fe20000000f00 */
        /* <DEDUP_REMOVED lines=10> */
[----:B------:R-:W-:-:S04]  /*366c0*/  IMAD.MOV.U32 R4, RZ, RZ, R214 ;  /* 0x000000ffff047224 */ /* 0x000fc800078e00d6 */
[----:B------:R-:W-:-:S05]  /*366d0*/  IMAD.MOV.U32 R5, RZ, RZ, R215 ;  /* 0x000000ffff057224 */ /* 0x000fca00078e00d7 */
[----:B------:R1:W-:Y:S01]  /*366e0*/  LDGSTS.E [R2+0x1400c], desc[UR8][R4.64], P1 ;  /* 0x1400c00004027fae */ /* 0x0003e20008921848 */
[----:B--2---:R-:W-:-:S04]  /*366f0*/  IADD3 R212, P4, R212, UR4, RZ ;  /* 0x00000004d4d47c10 */ /* 0x004fc8000ff9e0ff */
[----:B------:R-:W-:Y:S02]  /*36700*/  IADD3.X R213, R213, UR6, RZ, P4, !PT ;  /* 0x00000006d5d57c10 */ /* 0x000fe4000a7fe4ff */
[----:B-1----:R-:W-:-:S03]  /*36710*/  MOV R4, R212 ;  /* 0x000000d400047202 */ /* 0x002fc60000000f00 */
[----:B------:R-:W-:Y:S01]  /*36720*/  IMAD.MOV.U32 R5, RZ, RZ, R213 ;  /* 0x000000ffff057224 */ /* 0x000fe200078e00d5 */
[----:B------:R-:W-:-:S04]  /*36730*/  ISETP.GT.AND P1, PT, R0, 0x61, PT ;  /* 0x000000610000780c */ /* 0x000fc80003f24270 */
[----:B------:R1:W-:Y:S02]  /*36740*/  LDGSTS.E [R2+0x18000], desc[UR8][R4.64], P2 ;  /* 0x1800000004027fae */ /* 0x0003e40009121848 */
[----:B-1----:R-:W-:-:S04]  /*36750*/  SEL R4, RZ, 0x4, !P1 ;  /* 0x00000004ff047807 */ /* 0x002fc80004800000 */
[----:B------:R-:W-:-:S04]  /*36760*/  SEL R4, R4, RZ, !P0 ;  /* 0x000000ff04047207 */ /* 0x000fc80004000000 */
[----:B------:R-:W-:Y:S01]  /*36770*/  ISETP.NE.U32.AND P1, PT, R4, RZ, PT ;  /* 0x000000ff0400720c */ /* 0x000fe20003f25070 */
[----:B------:R1:W-:Y:S01]  /*36780*/  STL [R1+0x474], R214 ;  /* 0x000474d601007387 */ /* 0x0003e20000100800 */
[----:B------:R-:W-:-:S04]  /*36790*/  IADD3 R8, P3, R8, UR4, RZ ;  /* 0x0000000408087c10 */ /* 0x000fc8000ff7e0ff */
[----:B------:R-:W-:Y:S01]  /*367a0*/  IADD3.X R9, R9, UR6, RZ, P3, !PT ;  /* 0x0000000609097c10 */ /* 0x000fe20009ffe4ff */
[----:B------:R-:W-:-:S03]  /*367b0*/  IMAD.MOV.U32 R4, RZ, RZ, R8 ;  /* 0x000000ffff047224 */ /* 0x000fc600078e0008 */
[----:B------:R-:W-:Y:S01]  /*367c0*/  MOV R5, R9 ;  /* 0x0000000900057202 */ /* 0x000fe20000000f00 */
[----:B------:R2:W-:Y:S04]  /*367d0*/  STL [R1+0x470], R215 ;  /* 0x000470d701007387 */ /* 0x0005e80000100800 */
[----:B------:R-:W-:Y:S01]  /*367e0*/  STL [R1+0x63c], R212 ;  /* 0x00063cd401007387 */ /* 0x000fe20000100800 */
[----:B------:R-:W-:-:S03]  /*367f0*/  IADD3 R3, P4, R3, UR4, RZ ;  /* 0x0000000403037c10 */ /* 0x000fc6000ff9e0ff */
[----:B------:R3:W-:Y:S01]  /*36800*/  LDGSTS.E [R2+0x1c000], desc[UR8][R4.64], P2 ;  /* 0x1c00000004027fae */ /* 0x0007e20009121848 */
[----:B------:R-:W-:-:S03]  /*36810*/  IADD3.X R7, R7, UR6, RZ, P4, !PT ;  /* 0x0000000607077c10 */ /* 0x000fc6000a7fe4ff */
[----:B------:R4:W-:Y:S01]  /*36820*/  STL [R1+0x638], R213 ;  /* 0x000638d501007387 */ /* 0x0009e20000100800 */
[----:B------:R-:W-:-:S03]  /*36830*/  ISETP.GT.AND P2, PT, R0, 0x62, PT ;  /* 0x000000620000780c */ /* 0x000fc60003f44270 */
[----:B-1----:R-:W4:Y:S01]  /*36840*/  LDL.LU R214, [R1+0x65c] ;  /* 0x00065c0001d67983 */ /* 0x002f220000300800 */
[----:B---3--:R-:W-:-:S03]  /*36850*/  IMAD.MOV.U32 R4, RZ, RZ, R3 ;  /* 0x000000ffff047224 */ /* 0x008fc600078e0003 */
[----:B------:R-:W-:Y:S01]  /*36860*/  STL [R1+0x644], R8 ;  /* 0x0006440801007387 */ /* 0x000fe20000100800 */
[----:B------:R-:W-:-:S03]  /*36870*/  IMAD.MOV.U32 R5, RZ, RZ, R7 ;  /* 0x000000ffff057224 */ /* 0x000fc600078e0007 */
[----:B------:R1:W-:Y:S04]  /*36880*/  STL [R1+0x640], R9 ;  /* 0x0006400901007387 */ /* 0x0003e80000100800 */
[----:B------:R-:W-:Y:S04]  /*36890*/  STL [R1+0x64c], R3 ;  /* 0x00064c0301007387 */ /* 0x000fe80000100800 */
[----:B--2---:R-:W2:Y:S04]  /*368a0*/  LDL.LU R215, [R1+0x658] ;  /* 0x0006580001d77983 */ /* 0x004ea80000300800 */
[----:B------:R3:W-:Y:S04]  /*368b0*/  STL [R1+0x648], R7 ;  /* 0x0006480701007387 */ /* 0x0007e80000100800 */
[----:B------:R1:W-:Y:S04]  /*368c0*/  LDGSTS.E [R2+0x18004], desc[UR8][R4.64], P1 ;  /* 0x1800400004027fae */ /* 0x0003e80008921848 */
[----:B----4-:R-:W4:Y:S04]  /*368d0*/  LDL.LU R213, [R1+0x660] ;  /* 0x0006600001d57983 */ /* 0x010f280000300800 */
[----:B------:R-:W4:Y:S01]  /*368e0*/  LDL.LU R212, [R1+0x664] ;  /* 0x0006640001d47983 */ /* 0x000f220000300800 */
[----:B-1----:R-:W-:-:S03]  /*368f0*/  SEL R4, RZ, 0x4, !P2 ;  /* 0x00000004ff047807 */ /* 0x002fc60005000000 */
[----:B------:R-:W4:Y:S01]  /*36900*/  LDL.LU R9, [R1+0x668] ;  /* 0x0006680001097983 */ /* 0x000f220000300800 */
[----:B------:R-:W-:-:S03]  /*36910*/  SEL R4, R4, RZ, !P0 ;  /* 0x000000ff04047207 */ /* 0x000fc60004000000 */
[----:B------:R-:W4:Y:S04]  /*36920*/  LDL.LU R8, [R1+0x66c] ;  /* 0x00066c0001087983 */ /* 0x000f280000300800 */
[----:B---3--:R-:W3:Y:S04]  /*36930*/  LDL.LU R7, [R1+0x670] ;  /* 0x0006700001077983 */ /* 0x008ee80000300800 */
[----:B------:R-:W3:Y:S01]  /*36940*/  LDL.LU R3, [R1+0x674] ;  /* 0x0006740001037983 */ /* 0x000ee20000300800 */
[----:B------:R-:W-:-:S03]  /*36950*/  ISETP.NE.U32.AND P2, PT, R4, RZ, PT ;  /* 0x000000ff0400720c */ /* 0x000fc60003f45070 */
[----:B------:R-:W4:Y:S04]  /*36960*/  LDL.LU R5, [R1+0x654] ;  /* 0x0006540001057983 */ /* 0x000f280000300800 */
[----:B------:R-:W3:Y:S01]  /*36970*/  LDL.LU R4, [R1+0x650] ;  /* 0x0006500001047983 */ /* 0x000ee20000300800 */
[----:B------:R-:W-:-:S04]  /*36980*/  IADD3 R214, P4, R214, UR4, RZ ;  /* 0x00000004d6d67c10 */ /* 0x000fc8000ff9e0ff */
[----:B--2---:R-:W-:Y:S02]  /*36990*/  IADD3.X R215, R215, UR6, RZ, P4, !PT ;  /* 0x00000006d7d77c10 */ /* 0x004fe4000a7fe4ff */
[----:B----4-:R-:W-:-:S04]  /*369a0*/  IADD3 R5, P3, R5, UR4, RZ ;  /* 0x0000000405057c10 */ /* 0x010fc8000ff7e0ff */
[----:B---3--:R-:W-:Y:S01]  /*369b0*/  IADD3.X R4, R4, UR6, RZ, P3, !PT ;  /* 0x0000000604047c10 */ /* 0x008fe20009ffe4ff */
[----:B------:R1:W-:Y:S04]  /*369c0*/  STL [R1+0x654], R5 ;  /* 0x0006540501007387 */ /* 0x0003e80000100800 */
[----:B------:R2:W-:Y:S01]  /*369d0*/  STL [R1+0x650], R4 ;  /* 0x0006500401007387 */ /* 0x0005e20000100800 */
[----:B-1----:R-:W-:-:S04]  /*369e0*/  LOP3.LUT R5, R5, R4, RZ, 0x3c, !PT ;  /* 0x0000000405057212 */ /* 0x002fc800078e3cff */
[----:B--2---:R-:W-:-:S04]  /*369f0*/  LOP3.LUT R4, R5, R4, RZ, 0x3c, !PT ;  /* 0x0000000405047212 */ /* 0x004fc800078e3cff */
[----:B------:R-:W-:-:S05]  /*36a00*/  LOP3.LUT R5, R5, R4, RZ, 0x3c, !PT ;  /* 0x0000000405057212 */ /* 0x000fca00078e3cff */
[----:B------:R1:W-:Y:S01]  /*36a10*/  LDGSTS.E [R2+0x1c004], desc[UR8][R4.64], P1 ;  /* 0x1c00400004027fae */ /* 0x0003e20008921848 */
[----:B------:R-:W-:Y:S02]  /*36a20*/  ISETP.GT.AND P1, PT, R0, 0x63, PT ;  /* 0x000000630000780c */ /* 0x000fe40003f24270 */
[----:B------:R-:W-:Y:S02]  /*36a30*/  IADD3 R212, P3, R212, UR4, RZ ;  /* 0x00000004d4d47c10 */ /* 0x000fe4000ff7e0ff */
[----:B-1----:R-:W-:Y:S01]  /*36a40*/  MOV R4, R214 ;  /* 0x000000d600047202 */ /* 0x002fe20000000f00 */
[----:B------:R-:W-:-:S05]  /*36a50*/  IMAD.MOV.U32 R5, RZ, RZ, R215 ;  /* 0x000000ffff057224 */ /* 0x000fca00078e00d7 */
[----:B------:R1:W-:Y:S01]  /*36a60*/  LDGSTS.E [R2+0x18008], desc[UR8][R4.64], P2 ;  /* 0x1800800004027fae */ /* 0x0003e20009121848 */
[----:B------:R-:W-:Y:S02]  /*36a70*/  IADD3.X R213, R213, UR6, RZ, P3, !PT ;  /* 0x00000006d5d57c10 */ /* 0x000fe40009ffe4ff */
[----:B-1----:R-:W-:-:S04]  /*36a80*/  SEL R4, RZ, 0x4, !P1 ;  /* 0x00000004ff047807 */ /* 0x002fc80004800000 */
[----:B------:R-:W-:Y:S02]  /*36a90*/  SEL R4, R4, RZ, !P0 ;  /* 0x000000ff04047207 */ /* 0x000fe40004000000 */
[----:B------:R-:W-:Y:S02]  /*36aa0*/  MOV R5, R213 ;  /* 0x000000d500057202 */ /* 0x000fe40000000f00 */
[----:B------:R-:W-:Y:S01]  /*36ab0*/  ISETP.NE.U32.AND P1, PT, R4, RZ, PT ;  /* 0x000000ff0400720c */ /* 0x000fe20003f25070 */
[----:B------:R-:W-:Y:S01]  /*36ac0*/  IMAD.MOV.U32 R4, RZ, RZ, R212 ;  /* 0x000000ffff047224 */ /* 0x000fe200078e00d4 */
[----:B------:R-:W-:-:S04]  /*36ad0*/  IADD3 R3, P3, R3, UR4, RZ ;  /* 0x0000000403037c10 */ /* 0x000fc8000ff7e0ff */
[----:B------:R1:W-:Y:S01]  /*36ae0*/  LDGSTS.E [R2+0x1c008], desc[UR8][R4.64], P2 ;  /* 0x1c00800004027fae */ /* 0x0003e20009121848 */
[----:B------:R-:W-:-:S03]  /*36af0*/  IADD3 R8, P2, R8, UR4, RZ ;  /* 0x0000000408087c10 */ /* 0x000fc6000ff5e0ff */
[----:B------:R-:W-:Y:S01]  /*36b00*/  STL [R1+0x65c], R214 ;  /* 0x00065cd601007387 */ /* 0x000fe20000100800 */
[----:B------:R-:W-:Y:S02]  /*36b10*/  IADD3.X R9, R9, UR6, RZ, P2, !PT ;  /* 0x0000000609097c10 */ /* 0x000fe400097fe4ff */
[----:B------:R-:W-:Y:S01]  /*36b20*/  IADD3.X R7, R7, UR6, RZ, P3, !PT ;  /* 0x0000000607077c10 */ /* 0x000fe20009ffe4ff */
[----:B------:R-:W-:Y:S04]  /*36b30*/  STL [R1+0x658], R215 ;  /* 0x000658d701007387 */ /* 0x000fe80000100800 */
[----:B------:R-:W-:Y:S04]  /*36b40*/  STL [R1+0x664], R212 ;  /* 0x000664d401007387 */ /* 0x000fe80000100800 */
[----:B------:R2:W-:Y:S04]  /*36b50*/  STL [R1+0x660], R213 ;  /* 0x000660d501007387 */ /* 0x0005e80000100800 */
[----:B------:R-:W-:Y:S04]  /*36b60*/  STL [R1+0x66c], R8 ;  /* 0x00066c0801007387 */ /* 0x000fe80000100800 */
[----:B------:R3:W-:Y:S04]  /*36b70*/  STL [R1+0x668], R9 ;  /* 0x0006680901007387 */ /* 0x0007e80000100800 */
[----:B------:R-:W-:Y:S04]  /*36b80*/  STL [R1+0x674], R3 ;  /* 0x0006740301007387 */ /* 0x000fe80000100800 */
[----:B------:R4:W-:Y:S04]  /*36b90*/  STL [R1+0x670], R7 ;  /* 0x0006700701007387 */ /* 0x0009e80000100800 */
[----:B--2---:R-:W2:Y:S04]  /*36ba0*/  LDL.LU R213, [R1+0x278] ;  /* 0x0002780001d57983 */ /* 0x004ea80000300800 */
[----:B------:R-:W2:Y:S01]  /*36bb0*/  LDL.LU R212, [R1+0x27c] ;  /* 0x00027c0001d47983 */ /* 0x000ea20000300800 */
[----:B-1----:R-:W-:-:S02]  /*36bc0*/  IMAD.MOV.U32 R4, RZ, RZ, R8 ;  /* 0x000000ffff047224 */ /* 0x002fc400078e0008 */
[----:B------:R-:W-:Y:S02]  /*36bd0*/  IMAD.MOV.U32 R5, RZ, RZ, R9 ;  /* 0x000000ffff057224 */ /* 0x000fe400078e0009 */
[----:B---3--:R-:W3:Y:S04]  /*36be0*/  LDL.LU R9, [R1+0x280] ;  /* 0x0002800001097983 */ /* 0x008ee80000300800 */
[----:B------:R-:W3:Y:S04]  /*36bf0*/  LDL.LU R8, [R1+0x284] ;  /* 0x0002840001087983 */ /* 0x000ee80000300800 */
[----:B------:R1:W-:Y:S02]  /*36c00*/  LDGSTS.E [R2+0x1800c], desc[UR8][R4.64], P1 ;  /* 0x1800c00004027fae */ /* 0x0003e40008921848 */
[----:B-1----:R-:W-:Y:S01]  /*36c10*/  IMAD.MOV.U32 R5, RZ, RZ, R7 ;  /* 0x000000ffff057224 */ /* 0x002fe200078e0007 */
[----:B------:R-:W-:Y:S01]  /*36c20*/  MOV R4, R3 ;  /* 0x0000000300047202 */ /* 0x000fe20000000f00 */
[----:B----4-:R-:W4:Y:S04]  /*36c30*/  LDL.LU R7, [R1+0x288] ;  /* 0x0002880001077983 */ /* 0x010f280000300800 */
[----:B------:R-:W4:Y:S04]  /*36c40*/  LDL.LU R3, [R1+0x28c] ;  /* 0x00028c0001037983 */ /* 0x000f280000300800 */
[----:B------:R1:W-:Y:S01]  /*36c50*/  LDGSTS.E [R2+0x1c00c], desc[UR8][R4.64], P1 ;  /* 0x1c00c00004027fae */ /* 0x0003e20008921848 */
[----:B------:R-:W-:-:S04]  /*36c60*/  ISETP.GT.AND P1, PT, R0, 0x4, PT ;  /* 0x000000040000780c */ /* 0x000fc80003f24270 */
[----:B-1----:R-:W-:-:S04]  /*36c70*/  SEL R2, RZ, 0x4, !P1 ;  /* 0x00000004ff027807 */ /* 0x002fc80004800000 */
[----:B------:R-:W-:Y:S02]  /*36c80*/  SEL R2, R2, RZ, !P0 ;  /* 0x000000ff02027207 */ /* 0x000fe40004000000 */
[----:B------:R-:W-:Y:S02]  /*36c90*/  IADD3 R220, P1, R220, UR4, RZ ;  /* 0x00000004dcdc7c10 */ /* 0x000fe4000ff3e0ff */
[----:B------:R-:W-:Y:S02]  /*36ca0*/  ISETP.NE.U32.AND P2, PT, R2, RZ, PT ;  /* 0x000000ff0200720c */ /* 0x000fe40003f45070 */
[----:B------:R-:W-:Y:S02]  /*36cb0*/  LOP3.LUT R2, R6, 0x10, RZ, 0x3c, !PT ;  /* 0x0000001006027812 */ /* 0x000fe400078e3cff */
[----:B------:R-:W-:Y:S02]  /*36cc0*/  IADD3.X R219, R219, UR6, RZ, P1, !PT ;  /* 0x00000006dbdb7c10 */ /* 0x000fe40008ffe4ff */
[----:B------:R-:W-:Y:S01]  /*36cd0*/  MOV R4, R220 ;  /* 0x000000dc00047202 */ /* 0x000fe20000000f00 */
[----:B------:R-:W-:-:S02]  /*36ce0*/  VIADD R2, R2, UR16 ;  /* 0x0000001002027c36 */ /* 0x000fc40008000000 */
[----:B------:R-:W-:Y:S01]  /*36cf0*/  IMAD.MOV.U32 R5, RZ, RZ, R219 ;  /* 0x000000ffff057224 */ /* 0x000fe200078e00db */
[----:B------:R-:W-:-:S04]  /*36d00*/  ISETP.GT.AND P1, PT, R0, 0x5, PT ;  /* 0x000000050000780c */ /* 0x000fc80003f24270 */
[----:B------:R1:W-:Y:S01]  /*36d10*/  LDGSTS.E [R2], desc[UR8][R4.64], P2 ;  /* 0x0000000004027fae */ /* 0x0003e20009121848 */
[----:B------:R-:W-:Y:S02]  /*36d20*/  IADD3 R222, P3, R222, UR4, RZ ;  /* 0x00000004dede7c10 */ /* 0x000fe4000ff7e0ff */
[----:B------:R-:W-:Y:S02]  /*36d30*/  IADD3 R224, P4, R224, UR4, RZ ;  /* 0x00000004e0e07c10 */ /* 0x000fe4000ff9e0ff */
[----:B------:R-:W-:Y:S02]  /*36d40*/  IADD3.X R221, R221, UR6, RZ, P3, !PT ;  /* 0x00000006dddd7c10 */ /* 0x000fe40009ffe4ff */
[----:B-1----:R-:W-:-:S04]  /*36d50*/  SEL R4, RZ, 0x4, !P1 ;  /* 0x00000004ff047807 */ /* 0x002fc80004800000 */
[----:B------:R-:W-:Y:S02]  /*36d60*/  SEL R4, R4, RZ, !P0 ;  /* 0x000000ff04047207 */ /* 0x000fe40004000000 */
[----:B------:R-:W-:Y:S02]  /*36d70*/  MOV R5, R221 ;  /* 0x000000dd00057202 */ /* 0x000fe40000000f00 */
[----:B------:R-:W-:Y:S01]  /*36d80*/  ISETP.NE.U32.AND P1, PT, R4, RZ, PT ;  /* 0x000000ff0400720c */ /* 0x000fe20003f25070 */
[----:B------:R-:W-:Y:S01]  /*36d90*/  IMAD.MOV.U32 R4, RZ, RZ, R222 ;  /* 0x000000ffff047224 */ /* 0x000fe200078e00de */
[----:B------:R-:W-:-:S04]  /*36da0*/  IADD3.X R223, R223, UR6, RZ, P4, !PT ;  /* 0x00000006dfdf7c10 */ /* 0x000fc8000a7fe4ff */
[----:B------:R1:W-:Y:S01]  /*36db0*/  LDGSTS.E [R2+0x4000], desc[UR8][R4.64], P2 ;  /* 0x0400000004027fae */ /* 0x0003e20009121848 */
[----:B------:R-:W-:Y:S02]  /*36dc0*/  ISETP.GT.AND P2, PT, R0, 0x6, PT ;  /* 0x000000060000780c */ /* 0x000fe40003f44270 */
[----:B------:R-:W-:Y:S01]  /*36dd0*/  IADD3 R226, P3, R226, UR4, RZ ;  /* 0x00000004e2e27c10 */ /* 0x000fe2000ff7e0ff */
[----:B-1----:R-:W-:Y:S02]  /*36de0*/  IMAD.MOV.U32 R4, RZ, RZ, R224 ;  /* 0x000000ffff047224 */ /* 0x002fe400078e00e0 */
[----:B------:R-:W-:-:S05]  /*36df0*/  IMAD.MOV.U32 R5, RZ, RZ, R223 ;  /* 0x000000ffff057224 */ /* 0x000fca00078e00df */
[----:B------:R1:W-:Y:S01]  /*36e00*/  LDGSTS.E [R2+0x4], desc[UR8][R4.64], P1 ;  /* 0x0000400004027fae */ /* 0x0003e20008921848 */
[----:B------:R-:W-:Y:S02]  /*36e10*/  IADD3.X R225, R225, UR6, RZ, P3, !PT ;  /* 0x00000006e1e17c10 */ /* 0x000fe40009ffe4ff */
[----:B------:R-:W-:Y:S02]  /*36e20*/  IADD3 R228, P4, R228, UR4, RZ ;  /* 0x00000004e4e47c10 */ /* 0x000fe4000ff9e0ff */
[----:B-1----:R-:W-:-:S04]  /*36e30*/  SEL R4, RZ, 0x4, !P2 ;  /* 0x00000004ff047807 */ /* 0x002fc80005000000 */
[----:B------:R-:W-:Y:S01]  /*36e40*/  SEL R4, R4, RZ, !P0 ;  /* 0x000000ff04047207 */ /* 0x000fe20004000000 */
[----:B------:R-:W-:-:S03]  /*36e50*/  IMAD.MOV.U32 R5, RZ, RZ, R225 ;  /* 0x000000ffff057224 */ /* 0x000fc600078e00e1 */
[----:B------:R-:W-:Y:S02]  /*36e60*/  ISETP.NE.U32.AND P2, PT, R4, RZ, PT ;  /* 0x000000ff0400720c */ /* 0x000fe40003f45070 */
[----:B------:R-:W-:Y:S02]  /*36e70*/  MOV R4, R226 ;  /* 0x000000e200047202 */ /* 0x000fe40000000f00 */
[----:B------:R-:W-:-:S03]  /*36e80*/  IADD3.X R227, R227, UR6, RZ, P4, !PT ;  /* 0x00000006e3e37c10 */ /* 0x000fc6000a7fe4ff */
[----:B------:R1:W-:Y:S01]  /*36e90*/  LDGSTS.E [R2+0x4004], desc[UR8][R4.64], P1 ;  /* 0x0400400004027fae */ /* 0x0003e20008921848 */
[----:B------:R-:W-:Y:S02]  /*36ea0*/  ISETP.GT.AND P1, PT, R0, 0x7, PT ;  /* 0x000000070000780c */ /* 0x000fe40003f24270 */
[----:B------:R-:W-:Y:S01]  /*36eb0*/  IADD3 R230, P3, R230, UR4, RZ ;  /* 0x00000004e6e67c10 */ /* 0x000fe2000ff7e0ff */
[----:B-1----:R-:W-:Y:S01]  /*36ec0*/  IMAD.MOV.U32 R4, RZ, RZ, R228 ;  /* 0x000000ffff047224 */ /* 0x002fe200078e00e4 */
[----:B------:R-:W-:-:S05]  /*36ed0*/  MOV R5, R227 ;  /* 0x000000e300057202 */ /* 0x000fca0000000f00 */
[----:B------:R1:W-:Y:S01]  /*36ee0*/  LDGSTS.E [R2+0x8], desc[UR8][R4.64], P2 ;  /* 0x0000800004027fae */ /* 0x0003e20009121848 */
[----:B------:R-:W-:Y:S02]  /*36ef0*/  IADD3.X R229, R229, UR6, RZ, P3, !PT ;  /* 0x00000006e5e57c10 */ /* 0x000fe40009ffe4ff */
[----:B------:R-:W-:Y:S02]  /*36f00*/  IADD3 R232, P4, R232, UR4, RZ ;  /* 0x00000004e8e87c10 */ /* 0x000fe4000ff9e0ff */
[----:B-1----:R-:W-:-:S04]  /*36f10*/  SEL R4, RZ, 0x4, !P1 ;  /* 0x00000004ff047807 */ /* 0x002fc80004800000 */
[----:B------:R-:W-:Y:S01]  /*36f20*/  SEL R4, R4, RZ, !P0 ;  /* 0x000000ff04047207 */ /* 0x000fe20004000000 */
[----:B------:R-:W-:-:S03]  /*36f30*/  IMAD.MOV.U32 R5, RZ, RZ, R229 ;  /* 0x000000ffff057224 */ /* 0x000fc600078e00e5 */
[----:B------:R-:W-:Y:S01]  /*36f40*/  ISETP.NE.U32.AND P1, PT, R4, RZ, PT ;  /* 0x000000ff0400720c */ /* 0x000fe20003f25070 */
[----:B------:R-:W-:Y:S01]  /*36f50*/  IMAD.MOV.U32 R4, RZ, RZ, R230 ;  /* 0x000000ffff047224 */ /* 0x000fe200078e00e6 */
[----:B------:R-:W-:-:S04]  /*36f60*/  IADD3.X R231, R231, UR6, RZ, P4, !PT ;  /* 0x00000006e7e77c10 */ /* 0x000fc8000a7fe4ff */
        /* <DEDUP_REMOVED lines=11> */
[----:B------:R-:W-:-:S05]  /*37020*/  IMAD.MOV.U32 R4, RZ, RZ, R234 ;  /* 0x000000ffff047224 */ /* 0x000fca00078e00ea */
[----:B------:R1:W-:Y:S01]  /*37030*/  LDGSTS.E [R2+0x400c], desc[UR8][R4.64], P1 ;  /* 0x0400c00004027fae */ /* 0x0003e20008921848 */
[----:B------:R-:W-:Y:S02]  /*37040*/  ISETP.GT.AND P1, PT, R0, 0x25, PT ;  /* 0x000000250000780c */ /* 0x000fe40003f24270 */
[----:B--2---:R-:W-:-:S04]  /*37050*/  IADD3 R212, P4, R212, UR4, RZ ;  /* 0x00000004d4d47c10 */ /* 0x004fc8000ff9e0ff */
[----:B------:R-:W-:Y:S01]  /*37060*/  IADD3.X R213, R213, UR6, RZ, P4, !PT ;  /* 0x00000006d5d57c10 */ /* 0x000fe2000a7fe4ff */
[----:B------:R-:W-:Y:S01]  /*37070*/  STL [R1+0x27c], R212 ;  /* 0x00027cd401007387 */ /* 0x000fe20000100800 */
[----:B-1----:R-:W-:-:S03]  /*37080*/  IMAD.MOV.U32 R4, RZ, RZ, R212 ;  /* 0x000000ffff047224 */ /* 0x002fc600078e00d4 */
[----:B------:R1:W-:Y:S01]  /*37090*/  STL [R1+0x278], R213 ;  /* 0x000278d501007387 */ /* 0x0003e20000100800 */
[----:B------:R-:W-:-:S03]  /*370a0*/  IMAD.MOV.U32 R5, RZ, RZ, R213 ;  /* 0x000000ffff057224 */ /* 0x000fc600078e00d5 */
[----:B------:R-:W2:Y:S04]  /*370b0*/  LDL.LU R215, [R1+0x290] ;  /* 0x0002900001d77983 */ /* 0x000ea80000300800 */
[----:B------:R-:W2:Y:S04]  /*370c0*/  LDL.LU R214, [R1+0x294] ;  /* 0x0002940001d67983 */ /* 0x000ea80000300800 */
[----:B-1----:R-:W2:Y:S04]  /*370d0*/  LDL.LU R213, [R1+0x298] ;  /* 0x0002980001d57983 */ /* 0x002ea80000300800 */
[----:B------:R-:W2:Y:S01]  /*370e0*/  LDL.LU R212, [R1+0x29c] ;  /* 0x00029c0001d47983 */ /* 0x000ea20000300800 */
[----:B---3--:R-:W-:-:S03]  /*370f0*/  IADD3 R8, P3, R8, UR4, RZ ;  /* 0x0000000408087c10 */ /* 0x008fc6000ff7e0ff */
[----:B------:R1:W-:Y:S01]  /*37100*/  LDGSTS.E [R2+0x8000], desc[UR8][R4.64], P2 ;  /* 0x0800000004027fae */ /* 0x0003e20009121848 */
[----:B------:R-:W-:Y:S02]  /*37110*/  IADD3.X R9, R9, UR6, RZ, P3, !PT ;  /* 0x0000000609097c10 */ /* 0x000fe40009ffe4ff */
[----:B----4-:R-:W-:Y:S02]  /*37120*/  IADD3 R3, P4, R3, UR4, RZ ;  /* 0x0000000403037c10 */ /* 0x010fe4000ff9e0ff */
        /* <DEDUP_REMOVED lines=13> */
[----:B----4-:R-:W-:Y:S01]  /*37200*/  MOV R5, R7 ;  /* 0x0000000700057202 */ /* 0x010fe20000000f00 */
[----:B------:R-:W-:-:S02]  /*37210*/  IMAD.MOV.U32 R4, RZ, RZ, R3 ;  /* 0x000000ffff047224 */ /* 0x000fc400078e0003 */
[----:B---3--:R-:W3:Y:S04]  /*37220*/  LDL.LU R7, [R1+0x2a8] ;  /* 0x0002a80001077983 */ /* 0x008ee80000300800 */
[----:B------:R-:W4:Y:S01]  /*37230*/  LDL.LU R3, [R1+0x2ac] ;  /* 0x0002ac0001037983 */ /* 0x000f220000300800 */
[----:B------:R-:W-:-:S03]  /*37240*/  ISETP.GT.AND P2, PT, R0, 0x26, PT ;  /* 0x000000260000780c */ /* 0x000fc60003f44270 */
[----:B------:R1:W-:Y:S02]  /*37250*/  LDGSTS.E [R2+0x8004], desc[UR8][R4.64], P1 ;  /* 0x0800400004027fae */ /* 0x0003e40008921848 */
[----:B-1----:R-:W-:-:S04]  /*37260*/  SEL R4, RZ, 0x4, !P2 ;  /* 0x00000004ff047807 */ /* 0x002fc80005000000 */
[----:B------:R-:W-:-:S04]  /*37270*/  SEL R4, R4, RZ, !P0 ;  /* 0x000000ff04047207 */ /* 0x000fc80004000000 */
[----:B------:R-:W-:Y:S02]  /*37280*/  ISETP.NE.U32.AND P2, PT, R4, RZ, PT ;  /* 0x000000ff0400720c */ /* 0x000fe40003f45070 */
[----:B--2---:R-:W-:-:S04]  /*37290*/  IADD3 R214, P3, R214, UR4, RZ ;  /* 0x00000004d6d67c10 */ /* 0x004fc8000ff7e0ff */
[----:B------:R-:W-:Y:S02]  /*372a0*/  IADD3.X R215, R215, UR6, RZ, P3, !PT ;  /* 0x00000006d7d77c10 */ /* 0x000fe40009ffe4ff */
[----:B------:R-:W-:Y:S01]  /*372b0*/  IADD3 R212, P4, R212, UR4, RZ ;  /* 0x00000004d4d47c10 */ /* 0x000fe2000ff9e0ff */
[----:B------:R-:W-:Y:S03]  /*372c0*/  STL [R1+0x294], R214 ;  /* 0x000294d601007387 */ /* 0x000fe60000100800 */
[----:B------:R-:W-:Y:S01]  /*372d0*/  IADD3.X R213, R213, UR6, RZ, P4, !PT ;  /* 0x00000006d5d57c10 */ /* 0x000fe2000a7fe4ff */
[----:B------:R1:W-:Y:S01]  /*372e0*/  STL [R1+0x290], R215 ;  /* 0x000290d701007387 */ /* 0x0003e20000100800 */
[----:B------:R-:W-:Y:S02]  /*372f0*/  IMAD.MOV.U32 R4, RZ, RZ, R214 ;  /* 0x000000ffff047224 */ /* 0x000fe400078e00d6 */
[----:B------:R-:W-:Y:S01]  /*37300*/  IMAD.MOV.U32 R5, RZ, RZ, R215 ;  /* 0x000000ffff057224 */ /* 0x000fe200078e00d7 */
[----:B------:R-:W-:Y:S04]  /*37310*/  STL [R1+0x29c], R212 ;  /* 0x00029cd401007387 */ /* 0x000fe80000100800 */
[----:B------:R2:W-:Y:S04]  /*37320*/  STL [R1+0x298], R213 ;  /* 0x000298d501007387 */ /* 0x0005e80000100800 */
[----:B-1----:R-:W3:Y:S04]  /*37330*/  LDL.LU R215, [R1+0x2b0] ;  /* 0x0002b00001d77983 */ /* 0x002ee80000300800 */
[----:B------:R-:W3:Y:S04]  /*37340*/  LDL.LU R214, [R1+0x2b4] ;  /* 0x0002b40001d67983 */ /* 0x000ee80000300800 */
[----:B------:R1:W-:Y:S01]  /*37350*/  LDGSTS.E [R2+0xc004], desc[UR8][R4.64], P1 ;  /* 0x0c00400004027fae */ /* 0x0003e20008921848 */
[----:B------:R-:W-:Y:S01]  /*37360*/  ISETP.GT.AND P1, PT, R0, 0x27, PT ;  /* 0x000000270000780c */ /* 0x000fe20003f24270 */
[----:B-1----:R-:W-:Y:S01]  /*37370*/  IMAD.MOV.U32 R5, RZ, RZ, R213 ;  /* 0x000000ffff057224 */ /* 0x002fe200078e00d5 */
[----:B------:R-:W-:Y:S01]  /*37380*/  MOV R4, R212 ;  /* 0x000000d400047202 */ /* 0x000fe20000000f00 */
[----:B--2---:R-:W2:Y:S04]  /*37390*/  LDL.LU R213, [R1+0x478] ;  /* 0x0004780001d57983 */ /* 0x004ea80000300800 */
[----:B------:R-:W2:Y:S04]  /*373a0*/  LDL.LU R212, [R1+0x47c] ;  /* 0x00047c0001d47983 */ /* 0x000ea80000300800 */
[----:B------:R1:W-:Y:S01]  /*373b0*/  LDGSTS.E [R2+0x8008], desc[UR8][R4.64], P2 ;  /* 0x0800800004027fae */ /* 0x0003e20009121848 */
[----:B------:R-:W-:-:S04]  /*373c0*/  IADD3 R8, P3, R8, UR4, RZ ;  /* 0x0000000408087c10 */ /* 0x000fc8000ff7e0ff */
[----:B------:R-:W-:Y:S02]  /*373d0*/  IADD3.X R9, R9, UR6, RZ, P3, !PT ;  /* 0x0000000609097c10 */ /* 0x000fe40009ffe4ff */
[----:B-1----:R-:W-:Y:S02]  /*373e0*/  SEL R4, RZ, 0x4, !P1 ;  /* 0x00000004ff047807 */ /* 0x002fe40004800000 */
[----:B----4-:R-:W-:Y:S02]  /*373f0*/  IADD3 R3, P4, R3, UR4, RZ ;  /* 0x0000000403037c10 */ /* 0x010fe4000ff9e0ff */
[----:B------:R-:W-:Y:S02]  /*37400*/  SEL R4, R4, RZ, !P0 ;  /* 0x000000ff04047207 */ /* 0x000fe40004000000 */
[----:B---3--:R-:W-:Y:S01]  /*37410*/  IADD3.X R7, R7, UR6, RZ, P4, !PT ;  /* 0x0000000607077c10 */ /* 0x008fe2000a7fe4ff */
[----:B------:R-:W-:Y:S01]  /*37420*/  STL [R1+0x2a4], R8 ;  /* 0x0002a40801007387 */ /* 0x000fe20000100800 */
[----:B------:R-:W-:Y:S01]  /*37430*/  ISETP.NE.U32.AND P1, PT, R4, RZ, PT ;  /* 0x000000ff0400720c */ /* 0x000fe20003f25070 */
[----:B------:R-:W-:Y:S01]  /*37440*/  IMAD.MOV.U32 R4, RZ, RZ, R8 ;  /* 0x000000ffff047224 */ /* 0x000fe200078e0008 */
[----:B------:R-:W-:Y:S01]  /*37450*/  MOV R5, R9 ;  /* 0x0000000900057202 */ /* 0x000fe20000000f00 */
[----:B------:R1:W-:Y:S04]  /*37460*/  STL [R1+0x2a0], R9 ;  /* 0x0002a00901007387 */ /* 0x0003e80000100800 */
[----:B------:R-:W-:Y:S04]  /*37470*/  STL [R1+0x2ac], R3 ;  /* 0x0002ac0301007387 */ /* 0x000fe80000100800 */
[----:B------:R3:W-:Y:S04]  /*37480*/  STL [R1+0x2a8], R7 ;  /* 0x0002a80701007387 */ /* 0x0007e80000100800 */
[----:B-1----:R-:W4:Y:S04]  /*37490*/  LDL.LU R9, [R1+0x480] ;  /* 0x0004800001097983 */ /* 0x002f280000300800 */
[----:B------:R-:W4:Y:S04]  /*374a0*/  LDL.LU R8, [R1+0x484] ;  /* 0x0004840001087983 */ /* 0x000f280000300800 */
[----:B------:R1:W-:Y:S02]  /*374b0*/  LDGSTS.E [R2+0xc008], desc[UR8][R4.64], P2 ;  /* 0x0c00800004027fae */ /* 0x0003e40009121848 */
[----:B-1----:R-:W-:-:S02]  /*374c0*/  IMAD.MOV.U32 R5, RZ, RZ, R7 ;  /* 0x000000ffff057224 */ /* 0x002fc400078e0007 */
[----:B------:R-:W-:Y:S01]  /*374d0*/  IMAD.MOV.U32 R4, RZ, RZ, R3 ;  /* 0x000000ffff047224 */ /* 0x000fe200078e0003 */
[----:B---3--:R-:W3:Y:S04]  /*374e0*/  LDL.LU R7, [R1+0x488] ;  /* 0x0004880001077983 */ /* 0x008ee80000300800 */
[----:B------:R-:W3:Y:S01]  /*374f0*/  LDL.LU R3, [R1+0x48c] ;  /* 0x00048c0001037983 */ /* 0x000ee20000300800 */
[----:B------:R-:W-:-:S03]  /*37500*/  ISETP.GT.AND P2, PT, R0, 0x44, PT ;  /* 0x000000440000780c */ /* 0x000fc60003f44270 */
[----:B------:R1:W-:Y:S02]  /*37510*/  LDGSTS.E [R2+0x800c], desc[UR8][R4.64], P1 ;  /* 0x0800c00004027fae */ /* 0x0003e40008921848 */
[----:B-1----:R-:W-:-:S04]  /*37520*/  SEL R4, RZ, 0x4, !P2 ;  /* 0x00000004ff047807 */ /* 0x002fc80005000000 */
[----:B------:R-:W-:-:S04]  /*37530*/  SEL R4, R4, RZ, !P0 ;  /* 0x000000ff04047207 */ /* 0x000fc80004000000 */
[----:B------:R-:W-:Y:S02]  /*37540*/  ISETP.NE.U32.AND P2, PT, R4, RZ, PT ;  /* 0x000000ff0400720c */ /* 0x000fe40003f45070 */
[----:B------:R-:W-:-:S04]  /*37550*/  IADD3 R214, P3, R214, UR4, RZ ;  /* 0x00000004d6d67c10 */ /* 0x000fc8000ff7e0ff */
[----:B------:R-:W-:Y:S01]  /*37560*/  IADD3.X R215, R215, UR6, RZ, P3, !PT ;  /* 0x00000006d7d77c10 */ /* 0x000fe20009ffe4ff */
        /* <DEDUP_REMOVED lines=8> */
[----:B-1----:R-:W-:-:S03]  /*375f0*/  IMAD.MOV.U32 R4, RZ, RZ, R212 ;  /* 0x000000ffff047224 */ /* 0x002fc600078e00d4 */
[----:B------:R1:W-:Y:S01]  /*37600*/  STL [R1+0x478], R213 ;  /* 0x000478d501007387 */ /* 0x0003e20000100800 */
[----:B------:R-:W-:-:S03]  /*37610*/  MOV R5, R213 ;  /* 0x000000d500057202 */ /* 0x000fc60000000f00 */
[----:B------:R-:W2:Y:S04]  /*37620*/  LDL.LU R215, [R1+0x490] ;  /* 0x0004900001d77983 */ /* 0x000ea80000300800 */
[----:B------:R-:W2:Y:S01]  /*37630*/  LDL.LU R214, [R1+0x494] ;  /* 0x0004940001d67983 */ /* 0x000ea20000300800 */
[----:B------:R-:W-:-:S03]  /*37640*/  ISETP.GT.AND P1, PT, R0, 0x45, PT ;  /* 0x000000450000780c */ /* 0x000fc60003f24270 */
[----:B-1----:R-:W2:Y:S04]  /*37650*/  LDL.LU R213, [R1+0x498] ;  /* 0x0004980001d57983 */ /* 0x002ea80000300800 */
[----:B------:R-:W2:Y:S04]  /*37660*/  LDL.LU R212, [R1+0x49c] ;  /* 0x00049c0001d47983 */ /* 0x000ea80000300800 */
[----:B------:R1:W-:Y:S02]  /*37670*/  LDGSTS.E [R2+0x10000], desc[UR8][R4.64], P2 ;  /* 0x1000000004027fae */ /* 0x0003e40009121848 */
[----:B-1----:R-:W-:-:S02]  /*37680*/  SEL R4, RZ, 0x4, !P1 ;  /* 0x00000004ff047807 */ /* 0x002fc40004800000 */
[----:B----4-:R-:W-:Y:S02]  /*37690*/  IADD3 R8, P3, R8, UR4, RZ ;  /* 0x0000000408087c10 */ /* 0x010fe4000ff7e0ff */
        /* <DEDUP_REMOVED lines=8> */
[----:B---3--:R-:W-:-:S04]  /*37720*/  IADD3 R3, P4, R3, UR4, RZ ;  /* 0x0000000403037c10 */ /* 0x008fc8000ff9e0ff */
[----:B------:R-:W-:Y:S01]  /*37730*/  IADD3.X R7, R7, UR6, RZ, P4, !PT ;  /* 0x0000000607077c10 */ /* 0x000fe2000a7fe4ff */
[----:B------:R-:W-:Y:S01]  /*37740*/  STL [R1+0x48c], R3 ;  /* 0x00048c0301007387 */ /* 0x000fe20000100800 */
[----:B----4-:R-:W-:-:S03]  /*37750*/  MOV R4, R3 ;  /* 0x0000000300047202 */ /* 0x010fc60000000f00 */
[----:B------:R3:W-:Y:S01]  /*37760*/  STL [R1+0x488], R7 ;  /* 0x0004880701007387 */ /* 0x0007e20000100800 */
[----:B------:R-:W-:-:S03]  /*37770*/  IMAD.MOV.U32 R5, RZ, RZ, R7 ;  /* 0x000000ffff057224 */ /* 0x000fc600078e0007 */
[----:B-1----:R-:W4:Y:S04]  /*37780*/  LDL.LU R9, [R1+0x4a0] ;  /* 0x0004a00001097983 */ /* 0x002f280000300800 */
[----:B------:R-:W4:Y:S04]  /*37790*/  LDL.LU R8, [R1+0x4a4] ;  /* 0x0004a40001087983 */ /* 0x000f280000300800 */
[----:B---3--:R-:W3:Y:S04]  /*377a0*/  LDL.LU R7, [R1+0x4a8] ;  /* 0x0004a80001077983 */ /* 0x008ee80000300800 */
[----:B------:R-:W3:Y:S01]  /*377b0*/  LDL.LU R3, [R1+0x4ac] ;  /* 0x0004ac0001037983 */ /* 0x000ee20000300800 */
        /* <DEDUP_REMOVED lines=16> */
[----:B------:R-:W3:Y:S04]  /*378c0*/  LDL.LU R214, [R1+0x4b4] ;  /* 0x0004b40001d67983 */ /* 0x000ee80000300800 */
[----:B------:R1:W-:Y:S01]  /*378d0*/  LDGSTS.E [R2+0x14004], desc[UR8][R4.64], P1 ;  /* 0x1400400004027fae */ /* 0x0003e20008921848 */
[----:B------:R-:W-:Y:S01]  /*378e0*/  ISETP.GT.AND P1, PT, R0, 0x47, PT ;  /* 0x000000470000780c */ /* 0x000fe20003f24270 */
[----:B-1----:R-:W-:-:S02]  /*378f0*/  IMAD.MOV.U32 R5, RZ, RZ, R213 ;  /* 0x000000ffff057224 */ /* 0x002fc400078e00d5 */
[----:B------:R-:W-:Y:S01]  /*37900*/  IMAD.MOV.U32 R4, RZ, RZ, R212 ;  /* 0x000000ffff047224 */ /* 0x000fe200078e00d4 */
[----:B--2---:R-:W2:Y:S04]  /*37910*/  LDL.LU R213, [R1+0x678] ;  /* 0x0006780001d57983 */ /* 0x004ea80000300800 */
[----:B------:R-:W2:Y:S04]  /*37920*/  LDL.LU R212, [R1+0x67c] ;  /* 0x00067c0001d47983 */ /* 0x000ea80000300800 */
[----:B------:R1:W-:Y:S01]  /*37930*/  LDGSTS.E [R2+0x10008], desc[UR8][R4.64], P2 ;  /* 0x1000800004027fae */ /* 0x0003e20009121848 */
[----:B----4-:R-:W-:-:S02]  /*37940*/  IADD3 R8, P3, R8, UR4, RZ ;  /* 0x0000000408087c10 */ /* 0x010fc4000ff7e0ff */
[----:B-1----:R-:W-:Y:S02]  /*37950*/  SEL R4, RZ, 0x4, !P1 ;  /* 0x00000004ff047807 */ /* 0x002fe40004800000 */
[----:B------:R-:W-:Y:S02]  /*37960*/  IADD3.X R9, R9, UR6, RZ, P3, !PT ;  /* 0x0000000609097c10 */ /* 0x000fe40009ffe4ff */
[----:B---3--:R-:W-:Y:S02]  /*37970*/  IADD3 R3, P4, R3, UR4, RZ ;  /* 0x0000000403037c10 */ /* 0x008fe4000ff9e0ff */
[----:B------:R-:W-:Y:S02]  /*37980*/  SEL R4, R4, RZ, !P0 ;  /* 0x000000ff04047207 */ /* 0x000fe40004000000 */
        /* <DEDUP_REMOVED lines=11> */
[----:B-1----:R-:W-:Y:S01]  /*37a40*/  MOV R5, R7 ;  /* 0x0000000700057202 */ /* 0x002fe20000000f00 */
        /* <DEDUP_REMOVED lines=23> */
[----:B----4-:R-:W-:-:S04]  /*37bc0*/  IADD3 R8, P3, R8, UR4, RZ ;  /* 0x0000000408087c10 */ /* 0x010fc8000ff7e0ff */
[----:B------:R-:W-:Y:S01]  /*37bd0*/  IADD3.X R9, R9, UR6, RZ, P3, !PT ;  /* 0x0000000609097c10 */ /* 0x000fe20009ffe4ff */
[----:B------:R-:W-:-:S03]  /*37be0*/  IMAD.MOV.U32 R4, RZ, RZ, R8 ;  /* 0x000000ffff047224 */ /* 0x000fc600078e0008 */
[----:B------:R-:W-:Y:S01]  /*37bf0*/  MOV R5, R9 ;  /* 0x0000000900057202 */ /* 0x000fe20000000f00 */
[----:B------:R2:W-:Y:S04]  /*37c00*/  STL [R1+0x4b0], R215 ;  /* 0x0004b0d701007387 */ /* 0x0005e80000100800 */
[----:B------:R-:W-:Y:S01]  /*37c10*/  STL [R1+0x67c], R212 ;  /* 0x00067cd401007387 */ /* 0x000fe20000100800 */
[----:B---3--:R-:W-:-:S03]  /*37c20*/  IADD3 R3, P4, R3, UR4, RZ ;  /* 0x0000000403037c10 */ /* 0x008fc6000ff9e0ff */
        /* <DEDUP_REMOVED lines=375> */
[----:B------:R2:W-:Y:S01]  /*393a0*/  STL [R1+0x6e4], R212 ;  /* 0x0006e4d401007387 */ /* 0x0005e20000100800 */
[----:B-1----:R-:W-:Y:S02]  /*393b0*/  IMAD.MOV.U32 R4, RZ, RZ, R8 ;  /* 0x000000ffff047224 */ /* 0x002fe400078e0008 */
[----:B------:R-:W-:Y:S01]  /*393c0*/  IMAD.MOV.U32 R5, RZ, RZ, R9 ;  /* 0x000000ffff057224 */ /* 0x000fe200078e0009 */
[----:B------:R-:W-:Y:S04]  /*393d0*/  STL [R1+0x6e0], R213 ;  /* 0x0006e0d501007387 */ /* 0x000fe80000100800 */
[----:B------:R-:W-:Y:S04]  /*393e0*/  STL [R1+0x6ec], R8 ;  /* 0x0006ec0801007387 */ /* 0x000fe80000100800 */
[----:B------:R1:W-:Y:S04]  /*393f0*/  STL [R1+0x6e8], R9 ;  /* 0x0006e80901007387 */ /* 0x0003e80000100800 */
[----:B------:R-:W-:Y:S04]  /*39400*/  STL [R1+0x6f4], R3 ;  /* 0x0006f40301007387 */ /* 0x000fe80000100800 */
[----:B------:R3:W-:Y:S04]  /*39410*/  STL [R1+0x6f0], R7 ;  /* 0x0006f00701007387 */ /* 0x0007e80000100800 */
[----:B--2---:R-:W2:Y:S04]  /*39420*/  LDL.LU R212, [R1+0x100] ;  /* 0x0001000001d47983 */ /* 0x004ea80000300800 */
[----:B------:R4:W-:Y:S04]  /*39430*/  LDGSTS.E [R2+0x1800c], desc[UR8][R4.64], P1 ;  /* 0x1800c00004027fae */ /* 0x0009e80008921848 */
[----:B-1----:R-:W2:Y:S01]  /*39440*/  LDL.LU R9, [R1+0x104] ;  /* 0x0001040001097983 */ /* 0x002ea20000300800 */
[----:B----4-:R-:W-:Y:S01]  /*39450*/  IMAD.MOV.U32 R5, RZ, RZ, R7 ;  /* 0x000000ffff057224 */ /* 0x010fe200078e0007 */
[----:B------:R-:W-:-:S02]  /*39460*/  MOV R4, R3 ;  /* 0x0000000300047202 */ /* 0x000fc40000000f00 */
[----:B---3--:R-:W3:Y:S04]  /*39470*/  LDL.LU R7, [R1+0x108] ;  /* 0x0001080001077983 */ /* 0x008ee80000300800 */
[----:B------:R-:W4:Y:S04]  /*39480*/  LDL.LU R3, [R1+0x10c] ;  /* 0x00010c0001037983 */ /* 0x000f280000300800 */
[----:B------:R-:W3:Y:S04]  /*39490*/  LDL.LU R215, [R1+0x110] ;  /* 0x0001100001d77983 */ /* 0x000ee80000300800 */
[----:B------:R-:W3:Y:S04]  /*394a0*/  LDL.LU R214, [R1+0x114] ;  /* 0x0001140001d67983 */ /* 0x000ee80000300800 */
[----:B------:R-:W3:Y:S04]  /*394b0*/  LDL.LU R213, [R1+0x118] ;  /* 0x0001180001d57983 */ /* 0x000ee80000300800 */
[----:B------:R-:W3:Y:S04]  /*394c0*/  LDL.LU R8, [R1+0x11c] ;  /* 0x00011c0001087983 */ /* 0x000ee80000300800 */
        /* <DEDUP_REMOVED lines=12> */
[----:B------:R1:W-:Y:S02]  /*39590*/  LDGSTS.E [R2], desc[UR8][R4.64], P2 ;  /* 0x0000000004027fae */ /* 0x0003e40009121848 */
[----:B-1----:R-:W-:-:S04]  /*395a0*/  SEL R4, RZ, 0x4, !P1 ;  /* 0x00000004ff047807 */ /* 0x002fc80004800000 */
[----:B------:R-:W-:-:S04]  /*395b0*/  SEL R4, R4, RZ, !P0 ;  /* 0x000000ff04047207 */ /* 0x000fc80004000000 */
[----:B------:R-:W-:Y:S02]  /*395c0*/  ISETP.NE.U32.AND P1, PT, R4, RZ, PT ;  /* 0x000000ff0400720c */ /* 0x000fe40003f25070 */
[----:B--2---:R-:W-:-:S04]  /*395d0*/  IADD3 R9, P3, R9, UR4, RZ ;  /* 0x0000000409097c10 */ /* 0x004fc8000ff7e0ff */
[----:B------:R-:W-:Y:S01]  /*395e0*/  IADD3.X R212, R212, UR6, RZ, P3, !PT ;  /* 0x00000006d4d47c10 */ /* 0x000fe20009ffe4ff */
[----:B------:R-:W-:Y:S01]  /*395f0*/  IMAD.MOV.U32 R4, RZ, RZ, R9 ;  /* 0x000000ffff047224 */ /* 0x000fe200078e0009 */
[----:B------:R-:W-:Y:S02]  /*39600*/  STL [R1+0x104], R9 ;  /* 0x0001040901007387 */ /* 0x000fe40000100800 */
[----:B------:R-:W-:Y:S02]  /*39610*/  MOV R5, R212 ;  /* 0x000000d400057202 */ /* 0x000fe40000000f00 */
[----:B----4-:R-:W-:Y:S01]  /*39620*/  IADD3 R3, P4, R3, UR4, RZ ;  /* 0x0000000403037c10 */ /* 0x010fe2000ff9e0ff */
[----:B------:R1:W-:Y:S03]  /*39630*/  STL [R1+0x100], R212 ;  /* 0x000100d401007387 */ /* 0x0003e60000100800 */
[----:B---3--:R-:W-:Y:S01]  /*39640*/  IADD3.X R7, R7, UR6, RZ, P4, !PT ;  /* 0x0000000607077c10 */ /* 0x008fe2000a7fe4ff */
[----:B------:R-:W-:Y:S04]  /*39650*/  STL [R1+0x10c], R3 ;  /* 0x00010c0301007387 */ /* 0x000fe80000100800 */
[----:B------:R2:W-:Y:S04]  /*39660*/  STL [R1+0x108], R7 ;  /* 0x0001080701007387 */ /* 0x0005e80000100800 */
[----:B------:R3:W-:Y:S04]  /*39670*/  LDGSTS.E [R2+0x4000], desc[UR8][R4.64], P2 ;  /* 0x0400000004027fae */ /* 0x0007e80009121848 */
[----:B-1----:R-:W4:Y:S04]  /*39680*/  LDL.LU R212, [R1+0x120] ;  /* 0x0001200001d47983 */ /* 0x002f280000300800 */
[----:B------:R-:W4:Y:S01]  /*39690*/  LDL.LU R9, [R1+0x124] ;  /* 0x0001240001097983 */ /* 0x000f220000300800 */
[----:B---3--:R-:W-:-:S02]  /*396a0*/  IMAD.MOV.U32 R5, RZ, RZ, R7 ;  /* 0x000000ffff057224 */ /* 0x008fc400078e0007 */
[----:B------:R-:W-:Y:S01]  /*396b0*/  IMAD.MOV.U32 R4, RZ, RZ, R3 ;  /* 0x000000ffff047224 */ /* 0x000fe200078e0003 */
[----:B--2---:R-:W2:Y:S04]  /*396c0*/  LDL.LU R7, [R1+0x128] ;  /* 0x0001280001077983 */ /* 0x004ea80000300800 */
[----:B------:R-:W3:Y:S01]  /*396d0*/  LDL.LU R3, [R1+0x12c] ;  /* 0x00012c0001037983 */ /* 0x000ee20000300800 */
[----:B------:R-:W-:Y:S02]  /*396e0*/  ISETP.GT.AND P2, PT, R0, 0xe, PT ;  /* 0x0000000e0000780c */ /* 0x000fe40003f44270 */
[----:B------:R-:W-:Y:S01]  /*396f0*/  IADD3 R214, P3, R214, UR4, RZ ;  /* 0x00000004d6d67c10 */ /* 0x000fe2000ff7e0ff */
[----:B------:R1:W-:Y:S01]  /*39700*/  LDGSTS.E [R2+0x4], desc[UR8][R4.64], P1 ;  /* 0x0000400004027fae */ /* 0x0003e20008921848 */
[----:B------:R-:W-:-:S02]  /*39710*/  IADD3 R8, P4, R8, UR4, RZ ;  /* 0x0000000408087c10 */ /* 0x000fc4000ff9e0ff */
[----:B------:R-:W-:Y:S02]  /*39720*/  IADD3.X R215, R215, UR6, RZ, P3, !PT ;  /* 0x00000006d7d77c10 */ /* 0x000fe40009ffe4ff */
[----:B------:R-:W-:Y:S02]  /*39730*/  IADD3.X R213, R213, UR6, RZ, P4, !PT ;  /* 0x00000006d5d57c10 */ /* 0x000fe4000a7fe4ff */
[----:B-1----:R-:W-:-:S04]  /*39740*/  SEL R4, RZ, 0x4, !P2 ;  /* 0x00000004ff047807 */ /* 0x002fc80005000000 */
[----:B------:R-:W-:Y:S01]  /*39750*/  SEL R4, R4, RZ, !P0 ;  /* 0x000000ff04047207 */ /* 0x000fe20004000000 */
[----:B------:R-:W-:Y:S01]  /*39760*/  STL [R1+0x114], R214 ;  /* 0x000114d601007387 */ /* 0x000fe20000100800 */
[----:B------:R-:W-:Y:S02]  /*39770*/  IMAD.MOV.U32 R5, RZ, RZ, R215 ;  /* 0x000000ffff057224 */ /* 0x000fe400078e00d7 */
[----:B------:R-:W-:Y:S01]  /*39780*/  ISETP.NE.U32.AND P2, PT, R4, RZ, PT ;  /* 0x000000ff0400720c */ /* 0x000fe20003f45070 */
[----:B------:R1:W-:Y:S01]  /*39790*/  STL [R1+0x110], R215 ;  /* 0x000110d701007387 */ /* 0x0003e20000100800 */
[----:B------:R-:W-:-:S03]  /*397a0*/  MOV R4, R214 ;  /* 0x000000d600047202 */ /* 0x000fc60000000f00 */
[----:B------:R-:W-:Y:S04]  /*397b0*/  STL [R1+0x11c], R8 ;  /* 0x00011c0801007387 */ /* 0x000fe80000100800 */
[----:B------:R1:W-:Y:S04]  /*397c0*/  STL [R1+0x118], R213 ;  /* 0x000118d501007387 */ /* 0x0003e80000100800 */
[----:B-1----:R-:W2:Y:S04]  /*397d0*/  LDL.LU R215, [R1+0x130] ;  /* 0x0001300001d77983 */ /* 0x002ea80000300800 */
[----:B------:R1:W-:Y:S04]  /*397e0*/  LDGSTS.E [R2+0x4004], desc[UR8][R4.64], P1 ;  /* 0x0400400004027fae */ /* 0x0003e80008921848 */
[----:B------:R-:W2:Y:S01]  /*397f0*/  LDL.LU R214, [R1+0x134] ;  /* 0x0001340001d67983 */ /* 0x000ea20000300800 */
[----:B-1----:R-:W-:Y:S01]  /*39800*/  MOV R5, R213 ;  /* 0x000000d500057202 */ /* 0x002fe20000000f00 */
        /* <DEDUP_REMOVED lines=9> */
[----:B------:R-:W-:Y:S01]  /*398a0*/  IADD3.X R212, R212, UR6, RZ, P3, !PT ;  /* 0x00000006d4d47c10 */ /* 0x000fe20009ffe4ff */
[----:B------:R-:W-:Y:S01]  /*398b0*/  STL [R1+0x124], R9 ;  /* 0x0001240901007387 */ /* 0x000fe20000100800 */
[----:B---3--:R-:W-:-:S03]  /*398c0*/  IADD3 R3, P4, R3, UR4, RZ ;  /* 0x0000000403037c10 */ /* 0x008fc6000ff9e0ff */
[----:B------:R1:W-:Y:S01]  /*398d0*/  STL [R1+0x120], R212 ;  /* 0x000120d401007387 */ /* 0x0003e20000100800 */
[----:B--2---:R-:W-:Y:S01]  /*398e0*/  IADD3.X R7, R7, UR6, RZ, P4, !PT ;  /* 0x0000000607077c10 */ /* 0x004fe2000a7fe4ff */
[----:B------:R-:W-:Y:S02]  /*398f0*/  IMAD.MOV.U32 R4, RZ, RZ, R9 ;  /* 0x000000ffff047224 */ /* 0x000fe400078e0009 */
[----:B------:R-:W-:Y:S01]  /*39900*/  STL [R1+0x12c], R3 ;  /* 0x00012c0301007387 */ /* 0x000fe20000100800 */
[----:B------:R-:W-:-:S03]  /*39910*/  IMAD.MOV.U32 R5, RZ, RZ, R212 ;  /* 0x000000ffff057224 */ /* 0x000fc600078e00d4 */
[----:B------:R2:W-:Y:S04]  /*39920*/  STL [R1+0x128], R7 ;  /* 0x0001280701007387 */ /* 0x0005e80000100800 */
[----:B-1----:R-:W3:Y:S04]  /*39930*/  LDL.LU R212, [R1+0x300] ;  /* 0x0003000001d47983 */ /* 0x002ee80000300800 */
[----:B------:R-:W4:Y:S04]  /*39940*/  LDL.LU R9, [R1+0x304] ;  /* 0x0003040001097983 */ /* 0x000f280000300800 */
[----:B------:R1:W-:Y:S02]  /*39950*/  LDGSTS.E [R2+0x4008], desc[UR8][R4.64], P2 ;  /* 0x0400800004027fae */ /* 0x0003e40009121848 */
[----:B-1----:R-:W-:Y:S01]  /*39960*/  IMAD.MOV.U32 R5, RZ, RZ, R7 ;  /* 0x000000ffff057224 */ /* 0x002fe200078e0007 */
[----:B------:R-:W-:Y:S01]  /*39970*/  MOV R4, R3 ;  /* 0x0000000300047202 */ /* 0x000fe20000000f00 */
[----:B--2---:R-:W2:Y:S04]  /*39980*/  LDL.LU R7, [R1+0x308] ;  /* 0x0003080001077983 */ /* 0x004ea80000300800 */
[----:B------:R-:W2:Y:S01]  /*39990*/  LDL.LU R3, [R1+0x30c] ;  /* 0x00030c0001037983 */ /* 0x000ea20000300800 */
[----:B------:R-:W-:-:S03]  /*399a0*/  ISETP.GT.AND P2, PT, R0, 0x2c, PT ;  /* 0x0000002c0000780c */ /* 0x000fc60003f44270 */
[----:B------:R1:W-:Y:S01]  /*399b0*/  LDGSTS.E [R2+0xc], desc[UR8][R4.64], P1 ;  /* 0x0000c00004027fae */ /* 0x0003e20008921848 */
[----:B------:R-:W-:-:S04]  /*399c0*/  IADD3 R214, P3, R214, UR4, RZ ;  /* 0x00000004d6d67c10 */ /* 0x000fc8000ff7e0ff */
[----:B------:R-:W-:Y:S02]  /*399d0*/  IADD3.X R215, R215, UR6, RZ, P3, !PT ;  /* 0x00000006d7d77c10 */ /* 0x000fe40009ffe4ff */
[----:B-1----:R-:W-:Y:S02]  /*399e0*/  SEL R4, RZ, 0x4, !P2 ;  /* 0x00000004ff047807 */ /* 0x002fe40005000000 */
[----:B------:R-:W-:Y:S02]  /*399f0*/  IADD3 R8, P4, R8, UR4, RZ ;  /* 0x0000000408087c10 */ /* 0x000fe4000ff9e0ff */
[----:B------:R-:W-:Y:S02]  /*39a00*/  SEL R4, R4, RZ, !P0 ;  /* 0x000000ff04047207 */ /* 0x000fe40004000000 */
[----:B------:R-:W-:Y:S02]  /*39a10*/  IADD3.X R213, R213, UR6, RZ, P4, !PT ;  /* 0x00000006d5d57c10 */ /* 0x000fe4000a7fe4ff */
[----:B------:R-:W-:Y:S01]  /*39a20*/  ISETP.NE.U32.AND P2, PT, R4, RZ, PT ;  /* 0x000000ff0400720c */ /* 0x000fe20003f45070 */
[----:B------:R-:W-:Y:S01]  /*39a30*/  IMAD.MOV.U32 R4, RZ, RZ, R214 ;  /* 0x000000ffff047224 */ /* 0x000fe200078e00d6 */
[----:B------:R-:W-:Y:S01]  /*39a40*/  MOV R5, R215 ;  /* 0x000000d700057202 */ /* 0x000fe20000000f00 */
[----:B------:R-:W-:Y:S04]  /*39a50*/  STL [R1+0x134], R214 ;  /* 0x000134d601007387 */ /* 0x000fe80000100800 */
[----:B------:R1:W-:Y:S04]  /*39a60*/  STL [R1+0x130], R215 ;  /* 0x000130d701007387 */ /* 0x0003e80000100800 */
[----:B------:R-:W-:Y:S04]  /*39a70*/  STL [R1+0x2fc], R8 ;  /* 0x0002fc0801007387 */ /* 0x000fe80000100800 */
[----:B------:R1:W-:Y:S04]  /*39a80*/  STL [R1+0x2f8], R213 ;  /* 0x0002f8d501007387 */ /* 0x0003e80000100800 */
[----:B------:R1:W-:Y:S04]  /*39a90*/  LDGSTS.E [R2+0x400c], desc[UR8][R4.64], P1 ;  /* 0x0400c00004027fae */ /* 0x0003e80008921848 */
[----:B-1----:R-:W2:Y:S04]  /*39aa0*/  LDL.LU R215, [R1+0x310] ;  /* 0x0003100001d77983 */ /* 0x002ea80000300800 */
[----:B------:R-:W2:Y:S01]  /*39ab0*/  LDL.LU R214, [R1+0x314] ;  /* 0x0003140001d67983 */ /* 0x000ea20000300800 */
[----:B------:R-:W-:-:S02]  /*39ac0*/  IMAD.MOV.U32 R5, RZ, RZ, R213 ;  /* 0x000000ffff057224 */ /* 0x000fc400078e00d5 */
        /* <DEDUP_REMOVED lines=22> */
[----:B------:R-:W4:Y:S04]  /*39c30*/  LDL.LU R9, [R1+0x324] ;  /* 0x0003240001097983 */ /* 0x000f280000300800 */
[----:B--2---:R-:W2:Y:S04]  /*39c40*/  LDL.LU R7, [R1+0x328] ;  /* 0x0003280001077983 */ /* 0x004ea80000300800 */
[----:B------:R-:W2:Y:S01]  /*39c50*/  LDL.LU R3, [R1+0x32c] ;  /* 0x00032c0001037983 */ /* 0x000ea20000300800 */
[----:B------:R-:W-:-:S03]  /*39c60*/  ISETP.GT.AND P2, PT, R0, 0x2e, PT ;  /* 0x0000002e0000780c */ /* 0x000fc60003f44270 */
[----:B------:R1:W-:Y:S02]  /*39c70*/  LDGSTS.E [R2+0x8004], desc[UR8][R4.64], P1 ;  /* 0x0800400004027fae */ /* 0x0003e40008921848 */
[----:B-1----:R-:W-:-:S04]  /*39c80*/  SEL R4, RZ, 0x4, !P2 ;  /* 0x00000004ff047807 */ /* 0x002fc80005000000 */
[----:B------:R-:W-:Y:S02]  /*39c90*/  SEL R4, R4, RZ, !P0 ;  /* 0x000000ff04047207 */ /* 0x000fe40004000000 */
[----:B------:R-:W-:-:S04]  /*39ca0*/  IADD3 R214, P3, R214, UR4, RZ ;  /* 0x00000004d6d67c10 */ /* 0x000fc8000ff7e0ff */
[----:B------:R-:W-:Y:S01]  /*39cb0*/  IADD3.X R215, R215, UR6, RZ, P3, !PT ;  /* 0x00000006d7d77c10 */ /* 0x000fe20009ffe4ff */
[----:B------:R-:W-:Y:S01]  /*39cc0*/  STL [R1+0x314], R214 ;  /* 0x000314d601007387 */ /* 0x000fe20000100800 */
[----:B------:R-:W-:-:S03]  /*39cd0*/  IADD3 R8, P4, R8, UR4, RZ ;  /* 0x0000000408087c10 */ /* 0x000fc6000ff9e0ff */
[----:B------:R1:W-:Y:S01]  /*39ce0*/  STL [R1+0x310], R215 ;  /* 0x000310d701007387 */ /* 0x0003e20000100800 */
[----:B------:R-:W-:Y:S02]  /*39cf0*/  ISETP.NE.U32.AND P2, PT, R4, RZ, PT ;  /* 0x000000ff0400720c */ /* 0x000fe40003f45070 */
[----:B------:R-:W-:Y:S01]  /*39d00*/  IADD3.X R213, R213, UR6, RZ, P4, !PT ;  /* 0x00000006d5d57c10 */ /* 0x000fe2000a7fe4ff */
[----:B------:R-:W-:Y:S01]  /*39d10*/  IMAD.MOV.U32 R4, RZ, RZ, R214 ;  /* 0x000000ffff047224 */ /* 0x000fe200078e00d6 */
[----:B------:R-:W-:Y:S01]  /*39d20*/  STL [R1+0x31c], R8 ;  /* 0x00031c0801007387 */ /* 0x000fe20000100800 */
[----:B------:R-:W-:-:S03]  /*39d30*/  IMAD.MOV.U32 R5, RZ, RZ, R215 ;  /* 0x000000ffff057224 */ /* 0x000fc600078e00d7 */
[----:B------:R1:W-:Y:S04]  /*39d40*/  STL [R1+0x318], R213 ;  /* 0x000318d501007387 */ /* 0x0003e80000100800 */
[----:B-1----:R-:W2:Y:S04]  /*39d50*/  LDL.LU R215, [R1+0x330] ;  /* 0x0003300001d77983 */ /* 0x002ea80000300800 */
[----:B------:R-:W2:Y:S04]  /*39d60*/  LDL.LU R214, [R1+0x334] ;  /* 0x0003340001d67983 */ /* 0x000ea80000300800 */
[----:B------:R1:W-:Y:S02]  /*39d70*/  LDGSTS.E [R2+0xc004], desc[UR8][R4.64], P1 ;  /* 0x0c00400004027fae */ /* 0x0003e40008921848 */
[----:B-1----:R-:W-:Y:S01]  /*39d80*/  IMAD.MOV.U32 R5, RZ, RZ, R213 ;  /* 0x000000ffff057224 */ /* 0x002fe200078e00d5 */
[----:B------:R-:W-:Y:S01]  /*39d90*/  MOV R4, R8 ;  /* 0x0000000800047202 */ /* 0x000fe20000000f00 */
        /* <DEDUP_REMOVED lines=19> */
[----:B------:R1:W-:Y:S02]  /*39ed0*/  LDGSTS.E [R2+0xc008], desc[UR8][R4.64], P2 ;  /* 0x0c00800004027fae */ /* 0x0003e40009121848 */
[----:B-1----:R-:W-:-:S02]  /*39ee0*/  IMAD.MOV.U32 R5, RZ, RZ, R7 ;  /* 0x000000ffff057224 */ /* 0x002fc400078e0007 */
[----:B------:R-:W-:Y:S01]  /*39ef0*/  IMAD.MOV.U32 R4, RZ, RZ, R3 ;  /* 0x000000ffff047224 */ /* 0x000fe200078e0003 */
[----:B--2---:R-:W2:Y:S04]  /*39f00*/  LDL.LU R7, [R1+0x508] ;  /* 0x0005080001077983 */ /* 0x004ea80000300800 */
[----:B------:R-:W2:Y:S01]  /*39f10*/  LDL.LU R3, [R1+0x50c] ;  /* 0x00050c0001037983 */ /* 0x000ea20000300800 */
[----:B------:R-:W-:-:S03]  /*39f20*/  ISETP.GT.AND P2, PT, R0, 0x4c, PT ;  /* 0x0000004c0000780c */ /* 0x000fc60003f44270 */
[----:B------:R1:W-:Y:S01]  /*39f30*/  LDGSTS.E [R2+0x800c], desc[UR8][R4.64], P1 ;  /* 0x0800c00004027fae */ /* 0x0003e20008921848 */
[----:B------:R-:W-:Y:S02]  /*39f40*/  IADD3 R214, P3, R214, UR4, RZ ;  /* 0x00000004d6d67c10 */ /* 0x000fe4000ff7e0ff */
[----:B-1----:R-:W-:Y:S02]  /*39f50*/  SEL R4, RZ, 0x4, !P2 ;  /* 0x00000004ff047807 */ /* 0x002fe40005000000 */
[----:B------:R-:W-:Y:S02]  /*39f60*/  IADD3.X R215, R215, UR6, RZ, P3, !PT ;  /* 0x00000006d7d77c10 */ /* 0x000fe40009ffe4ff */
[----:B------:R-:W-:Y:S01]  /*39f70*/  SEL R4, R4, RZ, !P0 ;  /* 0x000000ff04047207 */ /* 0x000fe20004000000 */
[----:B------:R-:W-:Y:S02]  /*39f80*/  STL [R1+0x334], R214 ;  /* 0x000334d601007387 */ /* 0x000fe40000100800 */
[----:B------:R-:W-:Y:S01]  /*39f90*/  IMAD.MOV.U32 R5, RZ, RZ, R215 ;  /* 0x000000ffff057224 */ /* 0x000fe200078e00d7 */
[----:B------:R-:W-:-:S02]  /*39fa0*/  ISETP.NE.U32.AND P2, PT, R4, RZ, PT ;  /* 0x000000ff0400720c */ /* 0x000fc40003f45070 */
[----:B------:R-:W-:Y:S01]  /*39fb0*/  MOV R4, R214 ;  /* 0x000000d600047202 */ /* 0x000fe20000000f00 */
[----:B------:R1:W-:Y:S04]  /*39fc0*/  STL [R1+0x330], R215 ;  /* 0x000330d701007387 */ /* 0x0003e80000100800 */
[----:B------:R1:W-:Y:S01]  /*39fd0*/  LDGSTS.E [R2+0xc00c], desc[UR8][R4.64], P1 ;  /* 0x0c00c00004027fae */ /* 0x0003e20008921848 */
[----:B------:R-:W-:-:S04]  /*39fe0*/  IADD3 R8, P4, R8, UR4, RZ ;  /* 0x0000000408087c10 */ /* 0x000fc8000ff9e0ff */
[----:B------:R-:W-:Y:S01]  /*39ff0*/  IADD3.X R213, R213, UR6, RZ, P4, !PT ;  /* 0x00000006d5d57c10 */ /* 0x000fe2000a7fe4ff */
[----:B------:R-:W-:Y:S04]  /*3a000*/  STL [R1+0x4fc], R8 ;  /* 0x0004fc0801007387 */ /* 0x000fe80000100800 */
[----:B------:R1:W-:Y:S02]  /*3a010*/  STL [R1+0x4f8], R213 ;  /* 0x0004f8d501007387 */ /* 0x0003e40000100800 */
[----:B-1----:R-:W-:Y:S01]  /*3a020*/  MOV R5, R213 ;  /* 0x000000d500057202 */ /* 0x002fe20000000f00 */
[----:B------:R-:W-:Y:S01]  /*3a030*/  IMAD.MOV.U32 R4, RZ, RZ, R8 ;  /* 0x000000ffff047224 */ /* 0x000fe200078e0008 */
[----:B------:R-:W2:Y:S04]  /*3a040*/  LDL.LU R215, [R1+0x510] ;  /* 0x0005100001d77983 */ /* 0x000ea80000300800 */
[----:B------:R-:W2:Y:S04]  /*3a050*/  LDL.LU R214, [R1+0x514] ;  /* 0x0005140001d67983 */ /* 0x000ea80000300800 */
        /* <DEDUP_REMOVED lines=9> */
[----:B------:R-:W-:Y:S01]  /*3a0f0*/  IMAD.MOV.U32 R4, RZ, RZ, R9 ;  /* 0x000000ffff047224 */ /* 0x000fe200078e0009 */
[----:B------:R-:W-:Y:S03]  /*3a100*/  STL [R1+0x504], R9 ;  /* 0x0005040901007387 */ /* 0x000fe60000100800 */
[----:B------:R-:W-:Y:S01]  /*3a110*/  IMAD.MOV.U32 R5, RZ, RZ, R212 ;  /* 0x000000ffff057224 */ /* 0x000fe200078e00d4 */
[----:B------:R1:W-:Y:S04]  /*3a120*/  STL [R1+0x500], R212 ;  /* 0x000500d401007387 */ /* 0x0003e80000100800 */
[----:B------:R3:W-:Y:S01]  /*3a130*/  LDGSTS.E [R2+0x14000], desc[UR8][R4.64], P2 ;  /* 0x1400000004027fae */ /* 0x0007e20009121848 */
[----:B--2---:R-:W-:-:S04]  /*3a140*/  IADD3 R3, P4, R3, UR4, RZ ;  /* 0x0000000403037c10 */ /* 0x004fc8000ff9e0ff */
[----:B------:R-:W-:Y:S01]  /*3a150*/  IADD3.X R7, R7, UR6, RZ, P4, !PT ;  /* 0x0000000607077c10 */ /* 0x000fe2000a7fe4ff */
[----:B------:R-:W-:Y:S01]  /*3a160*/  STL [R1+0x50c], R3 ;  /* 0x00050c0301007387 */ /* 0x000fe20000100800 */
[----:B---3--:R-:W-:-:S03]  /*3a170*/  MOV R4, R3 ;  /* 0x0000000300047202 */ /* 0x008fc60000000f00 */
[----:B------:R2:W-:Y:S01]  /*3a180*/  STL [R1+0x508], R7 ;  /* 0x0005080701007387 */ /* 0x0005e20000100800 */
[----:B------:R-:W-:-:S03]  /*3a190*/  IMAD.MOV.U32 R5, RZ, RZ, R7 ;  /* 0x000000ffff057224 */ /* 0x000fc600078e0007 */
        /* <DEDUP_REMOVED lines=37> */
[----:B------:R-:W-:Y:S01]  /*3a3f0*/  MOV R4, R9 ;  /* 0x0000000900047202 */ /* 0x000fe20000000f00 */
[----:B------:R-:W-:Y:S02]  /*3a400*/  IMAD.MOV.U32 R5, RZ, RZ, R212 ;  /* 0x000000ffff057224 */ /* 0x000fe400078e00d4 */
[----:B------:R-:W-:Y:S04]  /*3a410*/  STL [R1+0x52c], R3 ;  /* 0x00052c0301007387 */ /* 0x000fe80000100800 */
[----:B------:R2:W-:Y:S04]  /*3a420*/  STL [R1+0x528], R7 ;  /* 0x0005280701007387 */ /* 0x0005e80000100800 */
[----:B-1----:R-:W3:Y:S04]  /*3a430*/  LDL.LU R212, [R1+0x700] ;  /* 0x0007000001d47983 */ /* 0x002ee80000300800 */
[----:B------:R-:W4:Y:S04]  /*3a440*/  LDL.LU R9, [R1+0x704] ;  /* 0x0007040001097983 */ /* 0x000f280000300800 */
[----:B------:R1:W-:Y:S02]  /*3a450*/  LDGSTS.E [R2+0x14008], desc[UR8][R4.64], P2 ;  /* 0x1400800004027fae */ /* 0x0003e40009121848 */
[----:B-1----:R-:W-:Y:S01]  /*3a460*/  MOV R5, R7 ;  /* 0x0000000700057202 */ /* 0x002fe20000000f00 */
        /* <DEDUP_REMOVED lines=8> */
[----:B------:R-:W-:-:S03]  /*3a4f0*/  SEL R4, R4, RZ, !P0 ;  /* 0x000000ff04047207 */ /* 0x000fc60004000000 */
[----:B------:R-:W-:Y:S01]  /*3a500*/  IMAD.MOV.U32 R5, RZ, RZ, R215 ;  /* 0x000000ffff057224 */ /* 0x000fe200078e00d7 */
[----:B------:R-:W-:Y:S01]  /*3a510*/  ISETP.NE.U32.AND P2, PT, R4, RZ, PT ;  /* 0x000000ff0400720c */ /* 0x000fe20003f45070 */
[----:B------:R-:W-:Y:S01]  /*3a520*/  IMAD.MOV.U32 R4, RZ, RZ, R214 ;  /* 0x000000ffff047224 */ /* 0x000fe200078e00d6 */
[----:B------:R-:W-:Y:S01]  /*3a530*/  STL [R1+0x534], R214 ;  /* 0x000534d601007387 */ /* 0x000fe20000100800 */
[----:B------:R-:W-:-:S03]  /*3a540*/  IADD3 R8, P4, R8, UR4, RZ ;  /* 0x0000000408087c10 */ /* 0x000fc6000ff9e0ff */
[----:B------:R-:W-:Y:S01]  /*3a550*/  STL [R1+0x530], R215 ;  /* 0x000530d701007387 */ /* 0x000fe20000100800 */
[----:B------:R-:W-:-:S03]  /*3a560*/  IADD3.X R213, R213, UR6, RZ, P4, !PT ;  /* 0x00000006d5d57c10 */ /* 0x000fc6000a7fe4ff */
[----:B------:R-:W-:Y:S04]  /*3a570*/  STL [R1+0x6fc], R8 ;  /* 0x0006fc0801007387 */ /* 0x000fe80000100800 */
[----:B------:R1:W-:Y:S04]  /*3a580*/  LDGSTS.E [R2+0x1400c], desc[UR8][R4.64], P1 ;  /* 0x1400c00004027fae */ /* 0x0003e80008921848 */
[----:B------:R1:W-:Y:S02]  /*3a590*/  STL [R1+0x6f8], R213 ;  /* 0x0006f8d501007387 */ /* 0x0003e40000100800 */
[----:B-1----:R-:W-:Y:S01]  /*3a5a0*/  IMAD.MOV.U32 R5, RZ, RZ, R213 ;  /* 0x000000ffff057224 */ /* 0x002fe200078e00d5 */
[----:B------:R-:W-:Y:S01]  /*3a5b0*/  MOV R4, R8 ;  /* 0x0000000800047202 */ /* 0x000fe20000000f00 */
        /* <DEDUP_REMOVED lines=12> */
[----:B------:R-:W-:Y:S02]  /*3a680*/  STL [R1+0x704], R9 ;  /* 0x0007040901007387 */ /* 0x000fe40000100800 */
[----:B------:R-:W-:Y:S02]  /*3a690*/  MOV R5, R212 ;  /* 0x000000d400057202 */ /* 0x000fe40000000f00 */
[----:B------:R1:W-:Y:S04]  /*3a6a0*/  STL [R1+0x700], R212 ;  /* 0x000700d401007387 */ /* 0x0003e80000100800 */
[----:B------:R3:W-:Y:S01]  /*3a6b0*/  LDGSTS.E [R2+0x1c000], desc[UR8][R4.64], P2 ;  /* 0x1c00000004027fae */ /* 0x0007e20009121848 */
[----:B--2---:R-:W-:-:S04]  /*3a6c0*/  IADD3 R3, P4, R3, UR4, RZ ;  /* 0x0000000403037c10 */ /* 0x004fc8000ff9e0ff */
[----:B------:R-:W-:Y:S01]  /*3a6d0*/  IADD3.X R7, R7, UR6, RZ, P4, !PT ;  /* 0x0000000607077c10 */ /* 0x000fe2000a7fe4ff */
[----:B------:R-:W-:Y:S04]  /*3a6e0*/  STL [R1+0x70c], R3 ;  /* 0x00070c0301007387 */ /* 0x000fe80000100800 */
[----:B------:R2:W-:Y:S01]  /*3a6f0*/  STL [R1+0x708], R7 ;  /* 0x0007080701007387 */ /* 0x0005e20000100800 */
[----:B---3--:R-:W-:-:S03]  /*3a700*/  IMAD.MOV.U32 R5, RZ, RZ, R7 ;  /* 0x000000ffff057224 */ /* 0x008fc600078e0007 */
[----:B-1----:R-:W3:Y:S04]  /*3a710*/  LDL.LU R212, [R1+0x720] ;  /* 0x0007200001d47983 */ /* 0x002ee80000300800 */
[----:B--2---:R-:W2:Y:S01]  /*3a720*/  LDL.LU R7, [R1+0x724] ;  /* 0x0007240001077983 */ /* 0x004ea20000300800 */
[----:B------:R-:W-:Y:S01]  /*3a730*/  IMAD.MOV.U32 R4, RZ, RZ, R3 ;  /* 0x000000ffff047224 */ /* 0x000fe200078e0003 */
[----:B------:R-:W-:Y:S02]  /*3a740*/  ISETP.GT.AND P2, PT, R0, 0x6e, PT ;  /* 0x0000006e0000780c */ /* 0x000fe40003f44270 */
[----:B------:R-:W4:Y:S04]  /*3a750*/  LDL.LU R9, [R1+0x72c] ;  /* 0x00072c0001097983 */ /* 0x000f280000300800 */
[----:B------:R1:W-:Y:S04]  /*3a760*/  LDGSTS.E [R2+0x18004], desc[UR8][R4.64], P1 ;  /* 0x1800400004027fae */ /* 0x0003e80008921848 */
[----:B------:R-:W4:Y:S01]  /*3a770*/  LDL.LU R3, [R1+0x734] ;  /* 0x0007340001037983 */ /* 0x000f220000300800 */
[----:B-1----:R-:W-:-:S04]  /*3a780*/  SEL R4, RZ, 0x4, !P2 ;  /* 0x00000004ff047807 */ /* 0x002fc80005000000 */
[----:B------:R-:W-:-:S04]  /*3a790*/  SEL R4, R4, RZ, !P0 ;  /* 0x000000ff04047207 */ /* 0x000fc80004000000 */
[----:B------:R-:W-:Y:S02]  /*3a7a0*/  ISETP.NE.U32.AND P2, PT, R4, RZ, PT ;  /* 0x000000ff0400720c */ /* 0x000fe40003f45070 */
[----:B------:R-:W-:-:S04]  /*3a7b0*/  IADD3 R8, P3, R8, UR4, RZ ;  /* 0x0000000408087c10 */ /* 0x000fc8000ff7e0ff */
[----:B------:R-:W-:Y:S02]  /*3a7c0*/  IADD3.X R213, R213, UR6, RZ, P3, !PT ;  /* 0x00000006d5d57c10 */ /* 0x000fe40009ffe4ff */
[----:B------:R-:W-:Y:S01]  /*3a7d0*/  IADD3 R214, P4, R214, UR4, RZ ;  /* 0x00000004d6d67c10 */ /* 0x000fe2000ff9e0ff */
[----:B------:R-:W-:Y:S02]  /*3a7e0*/  STL [R1+0x714], R8 ;  /* 0x0007140801007387 */ /* 0x000fe40000100800 */
[----:B------:R-:W-:Y:S01]  /*3a7f0*/  IMAD.MOV.U32 R5, RZ, RZ, R213 ;  /* 0x000000ffff057224 */ /* 0x000fe200078e00d5 */
[----:B------:R-:W-:Y:S01]  /*3a800*/  IADD3.X R215, R215, UR6, RZ, P4, !PT ;  /* 0x00000006d7d77c10 */ /* 0x000fe2000a7fe4ff */
[----:B------:R1:W-:Y:S01]  /*3a810*/  STL [R1+0x710], R213 ;  /* 0x000710d501007387 */ /* 0x0003e20000100800 */
[----:B------:R-:W-:-:S03]  /*3a820*/  MOV R4, R8 ;  /* 0x0000000800047202 */ /* 0x000fc60000000f00 */
[----:B------:R-:W-:Y:S04]  /*3a830*/  STL [R1+0x71c], R214 ;  /* 0x00071cd601007387 */ /* 0x000fe80000100800 */
[----:B------:R1:W-:Y:S04]  /*3a840*/  LDGSTS.E [R2+0x1c004], desc[UR8][R4.64], P1 ;  /* 0x1c00400004027fae */ /* 0x0003e80008921848 */
[----:B-1----:R-:W4:Y:S04]  /*3a850*/  LDL.LU R213, [R1+0x728] ;  /* 0x0007280001d57983 */ /* 0x002f280000300800 */
[----:B------:R-:W-:Y:S04]  /*3a860*/  STL [R1+0x718], R215 ;  /* 0x000718d701007387 */ /* 0x000fe80000100800 */
[----:B------:R-:W4:Y:S01]  /*3a870*/  LDL.LU R8, [R1+0x730] ;  /* 0x0007300001087983 */ /* 0x000f220000300800 */
[----:B------:R-:W-:Y:S01]  /*3a880*/  IMAD.MOV.U32 R4, RZ, RZ, R214 ;  /* 0x000000ffff047224 */ /* 0x000fe200078e00d6 */
[----:B------:R-:W-:-:S02]  /*3a890*/  MOV R5, R215 ;  /* 0x000000d700057202 */ /* 0x000fc40000000f00 */
[----:B------:R-:W-:-:S03]  /*3a8a0*/  ISETP.GT.AND P1, PT, R0, 0x6f, PT ;  /* 0x0000006f0000780c */ /* 0x000fc60003f24270 */
[----:B------:R1:W-:Y:S02]  /*3a8b0*/  LDGSTS.E [R2+0x18008], desc[UR8][R4.64], P2 ;  /* 0x1800800004027fae */ /* 0x0003e40009121848 */
[----:B-1----:R-:W-:-:S04]  /*3a8c0*/  SEL R4, RZ, 0x4, !P1 ;  /* 0x00000004ff047807 */ /* 0x002fc80004800000 */
[----:B------:R-:W-:-:S04]  /*3a8d0*/  SEL R4, R4, RZ, !P0 ;  /* 0x000000ff04047207 */ /* 0x000fc80004000000 */
[----:B------:R-:W-:Y:S02]  /*3a8e0*/  ISETP.NE.U32.AND P1, PT, R4, RZ, PT ;  /* 0x000000ff0400720c */ /* 0x000fe40003f25070 */
[----:B--2---:R-:W-:-:S04]  /*3a8f0*/  IADD3 R7, P3, R7, UR4, RZ ;  /* 0x0000000407077c10 */ /* 0x004fc8000ff7e0ff */
[----:B---3--:R-:W-:Y:S01]  /*3a900*/  IADD3.X R212, R212, UR6, RZ, P3, !PT ;  /* 0x00000006d4d47c10 */ /* 0x008fe20009ffe4ff */
[----:B------:R-:W-:Y:S01]  /*3a910*/  STL [R1+0x724], R7 ;  /* 0x0007240701007387 */ /* 0x000fe20000100800 */
[----:B------:R-:W-:-:S03]  /*3a920*/  IMAD.MOV.U32 R4, RZ, RZ, R7 ;  /* 0x000000ffff047224 */ /* 0x000fc600078e0007 */
[----:B------:R1:W-:Y:S01]  /*3a930*/  STL [R1+0x720], R212 ;  /* 0x000720d401007387 */ /* 0x0003e20000100800 */
[----:B------:R-:W-:-:S05]  /*3a940*/  IMAD.MOV.U32 R5, RZ, RZ, R212 ;  /* 0x000000ffff057224 */ /* 0x000fca00078e00d4 */
[----:B------:R2:W-:Y:S04]  /*3a950*/  LDGSTS.E [R2+0x1c008], desc[UR8][R4.64], P2 ;  /* 0x1c00800004027fae */ /* 0x0005e80009121848 */
[----:B-1----:R-:W3:Y:S04]  /*3a960*/  LDL.LU R212, [R1+0x138] ;  /* 0x0001380001d47983 */ /* 0x002ee80000300800 */
[----:B------:R-:W3:Y:S01]  /*3a970*/  LDL.LU R7, [R1+0x13c] ;  /* 0x00013c0001077983 */ /* 0x000ee20000300800 */
[----:B----4-:R-:W-:Y:S02]  /*3a980*/  IADD3 R9, P2, R9, UR4, RZ ;  /* 0x0000000409097c10 */ /* 0x010fe4000ff5e0ff */
[----:B------:R-:W-:-:S02]  /*3a990*/  IADD3 R3, P3, R3, UR4, RZ ;  /* 0x0000000403037c10 */ /* 0x000fc4000ff7e0ff */
[----:B--2---:R-:W-:Y:S01]  /*3a9a0*/  MOV R4, R9 ;  /* 0x0000000900047202 */ /* 0x004fe20000000f00 */
[----:B------:R-:W-:Y:S01]  /*3a9b0*/  STL [R1+0x72c], R9 ;  /* 0x00072c0901007387 */ /* 0x000fe20000100800 */
[----:B------:R-:W-:-:S05]  /*3a9c0*/  IADD3.X R213, R213, UR6, RZ, P2, !PT ;  /* 0x00000006d5d57c10 */ /* 0x000fca00097fe4ff */
[----:B------:R-:W-:Y:S01]  /*3a9d0*/  IMAD.MOV.U32 R5, RZ, RZ, R213 ;  /* 0x000000ffff057224 */ /* 0x000fe200078e00d5 */
[----:B------:R-:W-:Y:S01]  /*3a9e0*/  IADD3.X R8, R8, UR6, RZ, P3, !PT ;  /* 0x0000000608087c10 */ /* 0x000fe20009ffe4ff */
[----:B------:R1:W-:Y:S04]  /*3a9f0*/  STL [R1+0x728], R213 ;  /* 0x000728d501007387 */ /* 0x0003e80000100800 */
[----:B------:R-:W-:Y:S04]  /*3aa00*/  STL [R1+0x734], R3 ;  /* 0x0007340301007387 */ /* 0x000fe80000100800 */
[----:B------:R2:W-:Y:S04]  /*3aa10*/  STL [R1+0x730], R8 ;  /* 0x0007300801007387 */ /* 0x0005e80000100800 */
[----:B-1----:R-:W4:Y:S04]  /*3aa20*/  LDL.LU R213, [R1+0x140] ;  /* 0x0001400001d57983 */ /* 0x002f280000300800 */
[----:B------:R1:W-:Y:S04]  /*3aa30*/  LDGSTS.E [R2+0x1800c], desc[UR8][R4.64], P1 ;  /* 0x1800c00004027fae */ /* 0x0003e80008921848 */
[----:B------:R-:W4:Y:S01]  /*3aa40*/  LDL.LU R9, [R1+0x144] ;  /* 0x0001440001097983 */ /* 0x000f220000300800 */
[----:B-1----:R-:W-:Y:S01]  /*3aa50*/  MOV R5, R8 ;  /* 0x0000000800057202 */ /* 0x002fe20000000f00 */
[----:B------:R-:W-:-:S02]  /*3aa60*/  IMAD.MOV.U32 R4, RZ, RZ, R3 ;  /* 0x000000ffff047224 */ /* 0x000fc400078e0003 */
[----:B--2---:R-:W2:Y:S04]  /*3aa70*/  LDL.LU R8, [R1+0x148] ;  /* 0x0001480001087983 */ /* 0x004ea80000300800 */
[----:B------:R-:W2:Y:S04]  /*3aa80*/  LDL.LU R3, [R1+0x14c] ;  /* 0x00014c0001037983 */ /* 0x000ea80000300800 */
[----:B------:R1:W-:Y:S01]  /*3aa90*/  LDGSTS.E [R2+0x1c00c], desc[UR8][R4.64], P1 ;  /* 0x1c00c00004027fae */ /* 0x0003e20008921848 */
[----:B------:R-:W-:-:S04]  /*3aaa0*/  ISETP.GT.AND P1, PT, R0, 0x10, PT ;  /* 0x000000100000780c */ /* 0x000fc80003f24270 */
[----:B-1----:R-:W-:-:S04]  /*3aab0*/  SEL R2, RZ, 0x4, !P1 ;  /* 0x00000004ff027807 */ /* 0x002fc80004800000 */
[----:B------:R-:W-:-:S04]  /*3aac0*/  SEL R2, R2, RZ, !P0 ;  /* 0x000000ff02027207 */ /* 0x000fc80004000000 */
[----:B------:R-:W-:Y:S02]  /*3aad0*/  ISETP.NE.U32.AND P2, PT, R2, RZ, PT ;  /* 0x000000ff0200720c */ /* 0x000fe40003f45070 */
[----:B------:R-:W-:-:S05]  /*3aae0*/  LOP3.LUT R2, R6, 0x40, RZ, 0x3c, !PT ;  /* 0x0000004006027812 */ /* 0x000fca00078e3cff */
[----:B------:R-:W-:Y:S01]  /*3aaf0*/  VIADD R2, R2, UR16 ;  /* 0x0000001002027c36 */ /* 0x000fe20008000000 */
[----:B---3--:R-:W-:-:S04]  /*3ab00*/  IADD3 R7, P1, R7, UR4, RZ ;  /* 0x0000000407077c10 */ /* 0x008fc8000ff3e0ff */
[----:B------:R-:W-:Y:S01]  /*3ab10*/  IADD3.X R212, R212, UR6, RZ, P1, !PT ;  /* 0x00000006d4d47c10 */ /* 0x000fe20008ffe4ff */
[----:B------:R-:W-:Y:S01]  /*3ab20*/  STL [R1+0x13c], R7 ;  /* 0x00013c0701007387 */ /* 0x000fe20000100800 */
[----:B------:R-:W-:-:S03]  /*3ab30*/  IMAD.MOV.U32 R4, RZ, RZ, R7 ;  /* 0x000000ffff047224 */ /* 0x000fc600078e0007 */
[----:B------:R1:W-:Y:S01]  /*3ab40*/  STL [R1+0x138], R212 ;  /* 0x000138d401007387 */ /* 0x0003e20000100800 */
[----:B------:R-:W-:-:S03]  /*3ab50*/  MOV R5, R212 ;  /* 0x000000d400057202 */ /* 0x000fc60000000f00 */
[----:B------:R-:W3:Y:S04]  /*3ab60*/  LDL.LU R215, [R1+0x150] ;  /* 0x0001500001d77983 */ /* 0x000ee80000300800 */
[----:B------:R-:W3:Y:S04]  /*3ab70*/  LDL.LU R214, [R1+0x154] ;  /* 0x0001540001d67983 */ /* 0x000ee80000300800 */
[----:B-1----:R-:W3:Y:S04]  /*3ab80*/  LDL.LU R212, [R1+0x158] ;  /* 0x0001580001d47983 */ /* 0x002ee80000300800 */
[----:B------:R-:W3:Y:S01]  /*3ab90*/  LDL.LU R7, [R1+0x15c] ;  /* 0x00015c0001077983 */ /* 0x000ee20000300800 */
[----:B------:R-:W-:-:S03]  /*3aba0*/  ISETP.GT.AND P1, PT, R0, 0x11, PT ;  /* 0x000000110000780c */ /* 0x000fc60003f24270 */
[----:B------:R1:W-:Y:S02]  /*3abb0*/  LDGSTS.E [R2], desc[UR8][R4.64], P2 ;  /* 0x0000000004027fae */ /* 0x0003e40009121848 */
[----:B-1----:R-:W-:-:S04]  /*3abc0*/  SEL R4, RZ, 0x4, !P1 ;  /* 0x00000004ff047807 */ /* 0x002fc80004800000 */
[----:B------:R-:W-:-:S04]  /*3abd0*/  SEL R4, R4, RZ, !P0 ;  /* 0x000000ff04047207 */ /* 0x000fc80004000000 */
[----:B------:R-:W-:Y:S02]  /*3abe0*/  ISETP.NE.U32.AND P1, PT, R4, RZ, PT ;  /* 0x000000ff0400720c */ /* 0x000fe40003f25070 */
[----:B----4-:R-:W-:-:S04]  /*3abf0*/  IADD3 R9, P3, R9, UR4, RZ ;  /* 0x0000000409097c10 */ /* 0x010fc8000ff7e0ff */
[----:B------:R-:W-:Y:S01]  /*3ac00*/  IADD3.X R213, R213, UR6, RZ, P3, !PT ;  /* 0x00000006d5d57c10 */ /* 0x000fe20009ffe4ff */
[----:B------:R-:W-:Y:S01]  /*3ac10*/  STL [R1+0x144], R9 ;  /* 0x0001440901007387 */ /* 0x000fe20000100800 */
[----:B------:R-:W-:Y:S01]  /*3ac20*/  IMAD.MOV.U32 R4, RZ, RZ, R9 ;  /* 0x000000ffff047224 */ /* 0x000fe200078e0009 */
[----:B--2---:R-:W-:Y:S02]  /*3ac30*/  IADD3 R3, P4, R3, UR4, RZ ;  /* 0x0000000403037c10 */ /* 0x004fe4000ff9e0ff */
[----:B------:R-:W-:Y:S02]  /*3ac40*/  IMAD.MOV.U32 R5, RZ, RZ, R213 ;  /* 0x000000ffff057224 */ /* 0x000fe400078e00d5 */
[----:B------:R-:W-:Y:S01]  /*3ac50*/  IADD3.X R8, R8, UR6, RZ, P4, !PT ;  /* 0x0000000608087c10 */ /* 0x000fe2000a7fe4ff */
[----:B------:R1:W-:Y:S04]  /*3ac60*/  STL [R1+0x140], R213 ;  /* 0x000140d501007387 */ /* 0x0003e80000100800 */
[----:B------:R-:W-:Y:S04]  /*3ac70*/  STL [R1+0x14c], R3 ;  /* 0x00014c0301007387 */ /* 0x000fe80000100800 */
[----:B------:R2:W-:Y:S04]  /*3ac80*/  STL [R1+0x148], R8 ;  /* 0x0001480801007387 */ /* 0x0005e80000100800 */
[----:B-1----:R-:W4:Y:S04]  /*3ac90*/  LDL.LU R213, [R1+0x160] ;  /* 0x0001600001d57983 */ /* 0x002f280000300800 */
[----:B------:R1:W-:Y:S04]  /*3aca0*/  LDGSTS.E [R2+0x4000], desc[UR8][R4.64], P2 ;  /* 0x0400000004027fae */ /* 0x0003e80009121848 */
[----:B------:R-:W4:Y:S01]  /*3acb0*/  LDL.LU R9, [R1+0x164] ;  /* 0x0001640001097983 */ /* 0x000f220000300800 */
[----:B-1----:R-:W-:Y:S01]  /*3acc0*/  IMAD.MOV.U32 R5, RZ, RZ, R8 ;  /* 0x000000ffff057224 */ /* 0x002fe200078e0008 */
[----:B------:R-:W-:-:S02]  /*3acd0*/  MOV R4, R3 ;  /* 0x0000000300047202 */ /* 0x000fc40000000f00 */
[----:B--2---:R-:W2:Y:S04]  /*3ace0*/  LDL.LU R8, [R1+0x168] ;  /* 0x0001680001087983 */ /* 0x004ea80000300800 */
[----:B------:R-:W2:Y:S01]  /*3acf0*/  LDL.LU R3, [R1+0x16c] ;  /* 0x00016c0001037983 */ /* 0x000ea20000300800 */
[----:B------:R-:W-:-:S03]  /*3ad00*/  ISETP.GT.AND P2, PT, R0, 0x12, PT ;  /* 0x000000120000780c */ /* 0x000fc60003f44270 */
[----:B------:R1:W-:Y:S02]  /*3ad10*/  LDGSTS.E [R2+0x4], desc[UR8][R4.64], P1 ;  /* 0x0000400004027fae */ /* 0x0003e40008921848 */
[----:B-1----:R-:W-:-:S04]  /*3ad20*/  SEL R4, RZ, 0x4, !P2 ;  /* 0x00000004ff047807 */ /* 0x002fc80005000000 */
[----:B------:R-:W-:-:S04]  /*3ad30*/  SEL R4, R4, RZ, !P0 ;  /* 0x000000ff04047207 */ /* 0x000fc80004000000 */
[----:B------:R-:W-:Y:S02]  /*3ad40*/  ISETP.NE.U32.AND P2, PT, R4, RZ, PT ;  /* 0x000000ff0400720c */ /* 0x000fe40003f45070 */
[----:B---3--:R-:W-:-:S04]  /*3ad50*/  IADD3 R214, P3, R214, UR4, RZ ;  /* 0x00000004d6d67c10 */ /* 0x008fc8000ff7e0ff */
[----:B------:R-:W-:Y:S02]  /*3ad60*/  IADD3.X R215, R215, UR6, RZ, P3, !PT ;  /* 0x00000006d7d77c10 */ /* 0x000fe40009ffe4ff */
[----:B------:R-:W-:Y:S01]  /*3ad70*/  IADD3 R7, P4, R7, UR4, RZ ;  /* 0x0000000407077c10 */ /* 0x000fe2000ff9e0ff */
[----:B------:R-:W-:Y:S01]  /*3ad80*/  STL [R1+0x154], R214 ;  /* 0x000154d601007387 */ /* 0x000fe20000100800 */
[----:B------:R-:W-:Y:S02]  /*3ad90*/  IMAD.MOV.U32 R4, RZ, RZ, R214 ;  /* 0x000000ffff047224 */ /* 0x000fe400078e00d6 */
[----:B------:R-:W-:Y:S01]  /*3ada0*/  IADD3.X R212, R212, UR6, RZ, P4, !PT ;  /* 0x00000006d4d47c10 */ /* 0x000fe2000a7fe4ff */
[----:B------:R1:W-:Y:S01]  /*3adb0*/  STL [R1+0x150], R215 ;  /* 0x000150d701007387 */ /* 0x0003e20000100800 */
[----:B------:R-:W-:-:S03]  /*3adc0*/  MOV R5, R215 ;  /* 0x000000d700057202 */ /* 0x000fc60000000f00 */
[----:B------:R-:W-:Y:S04]  /*3add0*/  STL [R1+0x15c], R7 ;  /* 0x00015c0701007387 */ /* 0x000fe80000100800 */
[----:B------:R3:W-:Y:S04]  /*3ade0*/  STL [R1+0x158], R212 ;  /* 0x000158d401007387 */ /* 0x0007e80000100800 */
[----:B-1----:R-:W2:Y:S04]  /*3adf0*/  LDL.LU R215, [R1+0x170] ;  /* 0x0001700001d77983 */ /* 0x002ea80000300800 */
[----:B------:R1:W-:Y:S04]  /*3ae00*/  LDGSTS.E [R2+0x4004], desc[UR8][R4.64], P1 ;  /* 0x0400400004027fae */ /* 0x0003e80008921848 */
[----:B------:R-:W2:Y:S01]  /*3ae10*/  LDL.LU R214, [R1+0x174] ;  /* 0x0001740001d67983 */ /* 0x000ea20000300800 */
        /* <DEDUP_REMOVED lines=12> */
[----:B------:R-:W-:Y:S02]  /*3aee0*/  MOV R4, R9 ;  /* 0x0000000900047202 */ /* 0x000fe40000000f00 */
[----:B--2---:R-:W-:Y:S01]  /*3aef0*/  IADD3 R3, P4, R3, UR4, RZ ;  /* 0x0000000403037c10 */ /* 0x004fe2000ff9e0ff */
[----:B------:R-:W-:-:S03]  /*3af00*/  IMAD.MOV.U32 R5, RZ, RZ, R213 ;  /* 0x000000ffff057224 */ /* 0x000fc600078e00d5 */
        /* <DEDUP_REMOVED lines=10> */
[----:B------:R-:W2:Y:S01]  /*3afb0*/  LDL.LU R3, [R1+0x34c] ;  /* 0x00034c0001037983 */ /* 0x000ea20000300800 */
        /* <DEDUP_REMOVED lines=8> */
[----:B------:R-:W-:-:S03]  /*3b040*/  IMAD.MOV.U32 R4, RZ, RZ, R214 ;  /* 0x000000ffff047224 */ /* 0x000fc600078e00d6 */
[----:B------:R-:W-:Y:S01]  /*3b050*/  IMAD.MOV.U32 R5, RZ, RZ, R215 ;  /* 0x000000ffff057224 */ /* 0x000fe200078e00d7 */
[----:B---3--:R-:W-:Y:S01]  /*3b060*/  IADD3 R7, P4, R7, UR4, RZ ;  /* 0x0000000407077c10 */ /* 0x008fe2000ff9e0ff */
[----:B------:R1:W-:Y:S03]  /*3b070*/  STL [R1+0x170], R215 ;  /* 0x000170d701007387 */ /* 0x0003e60000100800 */
[----:B------:R-:W-:Y:S01]  /*3b080*/  IADD3.X R212, R212, UR6, RZ, P4, !PT ;  /* 0x00000006d4d47c10 */ /* 0x000fe2000a7fe4ff */
[----:B------:R-:W-:Y:S04]  /*3b090*/  STL [R1+0x33c], R7 ;  /* 0x00033c0701007387 */ /* 0x000fe80000100800 */
[----:B------:R3:W-:Y:S04]  /*3b0a0*/  STL [R1+0x338], R212 ;  /* 0x000338d401007387 */ /* 0x0007e80000100800 */
[----:B-1----:R-:W2:Y:S04]  /*3b0b0*/  LDL.LU R215, [R1+0x350] ;  /* 0x0003500001d77983 */ /* 0x002ea80000300800 */
[----:B------:R1:W-:Y:S04]  /*3b0c0*/  LDGSTS.E [R2+0x400c], desc[UR8][R4.64], P1 ;  /* 0x0400c00004027fae */ /* 0x0003e80008921848 */
[----:B------:R-:W2:Y:S01]  /*3b0d0*/  LDL.LU R214, [R1+0x354] ;  /* 0x0003540001d67983 */ /* 0x000ea20000300800 */
[----:B-1----:R-:W-:Y:S01]  /*3b0e0*/  IMAD.MOV.U32 R5, RZ, RZ, R212 ;  /* 0x000000ffff057224 */ /* 0x002fe200078e00d4 */
[----:B------:R-:W-:-:S02]  /*3b0f0*/  MOV R4, R7 ;  /* 0x0000000700047202 */ /* 0x000fc40000000f00 */
        /* <DEDUP_REMOVED lines=9> */
[----:B------:R-:W-:Y:S01]  /*3b190*/  IMAD.MOV.U32 R4, RZ, RZ, R9 ;  /* 0x000000ffff047224 */ /* 0x000fe200078e0009 */
[----:B------:R-:W-:Y:S02]  /*3b1a0*/  STL [R1+0x344], R9 ;  /* 0x0003440901007387 */ /* 0x000fe40000100800 */
[----:B------:R-:W-:Y:S02]  /*3b1b0*/  MOV R5, R213 ;  /* 0x000000d500057202 */ /* 0x000fe40000000f00 */
[----:B--2---:R-:W-:Y:S01]  /*3b1c0*/  IADD3 R3, P4, R3, UR4, RZ ;  /* 0x0000000403037c10 */ /* 0x004fe2000ff9e0ff */
[----:B------:R1:W-:Y:S03]  /*3b1d0*/  STL [R1+0x340], R213 ;  /* 0x000340d501007387 */ /* 0x0003e60000100800 */
[----:B------:R-:W-:Y:S01]  /*3b1e0*/  IADD3.X R8, R8, UR6, RZ, P4, !PT ;  /* 0x0000000608087c10 */ /* 0x000fe2000a7fe4ff */
[----:B------:R-:W-:Y:S04]  /*3b1f0*/  STL [R1+0x34c], R3 ;  /* 0x00034c0301007387 */ /* 0x000fe80000100800 */
[----:B------:R2:W-:Y:S04]  /*3b200*/  STL [R1+0x348], R8 ;  /* 0x0003480801007387 */ /* 0x0005e80000100800 */
[----:B------:R4:W-:Y:S04]  /*3b210*/  LDGSTS.E [R2+0xc000], desc[UR8][R4.64], P2 ;  /* 0x0c00000004027fae */ /* 0x0009e80009121848 */
[----:B-1----:R-:W3:Y:S04]  /*3b220*/  LDL.LU R213, [R1+0x360] ;  /* 0x0003600001d57983 */ /* 0x002ee80000300800 */
[----:B------:R-:W3:Y:S01]  /*3b230*/  LDL.LU R9, [R1+0x364] ;  /* 0x0003640001097983 */ /* 0x000ee20000300800 */
[----:B----4-:R-:W-:-:S02]  /*3b240*/  IMAD.MOV.U32 R5, RZ, RZ, R8 ;  /* 0x000000ffff057224 */ /* 0x010fc400078e0008 */
[----:B------:R-:W-:Y:S01]  /*3b250*/  IMAD.MOV.U32 R4, RZ, RZ, R3 ;  /* 0x000000ffff047224 */ /* 0x000fe200078e0003 */
[----:B--2---:R-:W2:Y:S04]  /*3b260*/  LDL.LU R8, [R1+0x368] ;  /* 0x0003680001087983 */ /* 0x004ea80000300800 */
[----:B------:R-:W4:Y:S01]  /*3b270*/  LDL.LU R3, [R1+0x36c] ;  /* 0x00036c0001037983 */ /* 0x000f220000300800 */
        /* <DEDUP_REMOVED lines=8> */
[----:B------:R-:W-:Y:S02]  /*3b300*/  MOV R4, R214 ;  /* 0x000000d600047202 */ /* 0x000fe40000000f00 */
[----:B---3--:R-:W-:Y:S01]  /*3b310*/  IADD3 R7, P4, R7, UR4, RZ ;  /* 0x0000000407077c10 */ /* 0x008fe2000ff9e0ff */
[----:B------:R-:W-:-:S03]  /*3b320*/  IMAD.MOV.U32 R5, RZ, RZ, R215 ;  /* 0x000000ffff057224 */ /* 0x000fc600078e00d7 */
[----:B------:R-:W-:Y:S01]  /*3b330*/  IADD3.X R212, R212, UR6, RZ, P4, !PT ;  /* 0x00000006d4d47c10 */ /* 0x000fe2000a7fe4ff */
[----:B------:R1:W-:Y:S04]  /*3b340*/  STL [R1+0x350], R215 ;  /* 0x000350d701007387 */ /* 0x0003e80000100800 */
[----:B------:R-:W-:Y:S04]  /*3b350*/  STL [R1+0x35c], R7 ;  /* 0x00035c0701007387 */ /* 0x000fe80000100800 */
[----:B------:R3:W-:Y:S04]  /*3b360*/  STL [R1+0x358], R212 ;  /* 0x000358d401007387 */ /* 0x0007e80000100800 */
[----:B-1----:R-:W2:Y:S04]  /*3b370*/  LDL.LU R215, [R1+0x370] ;  /* 0x0003700001d77983 */ /* 0x002ea80000300800 */
[----:B------:R1:W-:Y:S04]  /*3b380*/  LDGSTS.E [R2+0xc004], desc[UR8][R4.64], P1 ;  /* 0x0c00400004027fae */ /* 0x0003e80008921848 */
[----:B------:R-:W2:Y:S01]  /*3b390*/  LDL.LU R214, [R1+0x374] ;  /* 0x0003740001d67983 */ /* 0x000ea20000300800 */
[----:B-1----:R-:W-:Y:S01]  /*3b3a0*/  MOV R5, R212 ;  /* 0x000000d400057202 */ /* 0x002fe20000000f00 */
[----:B------:R-:W-:-:S02]  /*3b3b0*/  IMAD.MOV.U32 R4, RZ, RZ, R7 ;  /* 0x000000ffff047224 */ /* 0x000fc400078e0007 */
        /* <DEDUP_REMOVED lines=10> */
[----:B----4-:R-:W-:-:S03]  /*3b460*/  IADD3 R3, P4, R3, UR4, RZ ;  /* 0x0000000403037c10 */ /* 0x010fc6000ff9e0ff */
[----:B------:R1:W-:Y:S01]  /*3b470*/  STL [R1+0x360], R213 ;  /* 0x000360d501007387 */ /* 0x0003e20000100800 */
[----:B--2---:R-:W-:Y:S01]  /*3b480*/  IADD3.X R8, R8, UR6, RZ, P4, !PT ;  /* 0x0000000608087c10 */ /* 0x004fe2000a7fe4ff */
[----:B------:R-:W-:Y:S02]  /*3b490*/  IMAD.MOV.U32 R4, RZ, RZ, R9 ;  /* 0x000000ffff047224 */ /* 0x000fe400078e0009 */
[----:B------:R-:W-:Y:S01]  /*3b4a0*/  STL [R1+0x36c], R3 ;  /* 0x00036c0301007387 */ /* 0x000fe20000100800 */
[----:B------:R-:W-:-:S03]  /*3b4b0*/  IMAD.MOV.U32 R5, RZ, RZ, R213 ;  /* 0x000000ffff057224 */ /* 0x000fc600078e00d5 */
[----:B------:R2:W-:Y:S04]  /*3b4c0*/  STL [R1+0x368], R8 ;  /* 0x0003680801007387 */ /* 0x0005e80000100800 */
[----:B-1----:R-:W4:Y:S04]  /*3b4d0*/  LDL.LU R213, [R1+0x540] ;  /* 0x0005400001d57983 */ /* 0x002f280000300800 */
[----:B------:R-:W4:Y:S04]  /*3b4e0*/  LDL.LU R9, [R1+0x544] ;  /* 0x0005440001097983 */ /* 0x000f280000300800 */
[----:B------:R1:W-:Y:S02]  /*3b4f0*/  LDGSTS.E [R2+0xc008], desc[UR8][R4.64], P2 ;  /* 0x0c00800004027fae */ /* 0x0003e40009121848 */
[----:B-1----:R-:W-:Y:S01]  /*3b500*/  IMAD.MOV.U32 R5, RZ, RZ, R8 ;  /* 0x000000ffff057224 */ /* 0x002fe200078e0008 */
[----:B------:R-:W-:Y:S01]  /*3b510*/  MOV R4, R3 ;  /* 0x0000000300047202 */ /* 0x000fe20000000f00 */
        /* <DEDUP_REMOVED lines=9> */
[----:B------:R-:W-:Y:S01]  /*3b5b0*/  IMAD.MOV.U32 R4, RZ, RZ, R214 ;  /* 0x000000ffff047224 */ /* 0x000fe200078e00d6 */
[----:B------:R-:W-:Y:S02]  /*3b5c0*/  STL [R1+0x374], R214 ;  /* 0x000374d601007387 */ /* 0x000fe40000100800 */
[----:B------:R-:W-:Y:S02]  /*3b5d0*/  MOV R5, R215 ;  /* 0x000000d700057202 */ /* 0x000fe40000000f00 */
[----:B---3--:R-:W-:Y:S01]  /*3b5e0*/  IADD3 R7, P4, R7, UR4, RZ ;  /* 0x0000000407077c10 */ /* 0x008fe2000ff9e0ff */
[----:B------:R1:W-:Y:S03]  /*3b5f0*/  STL [R1+0x370], R215 ;  /* 0x000370d701007387 */ /* 0x0003e60000100800 */
[----:B------:R-:W-:Y:S01]  /*3b600*/  IADD3.X R212, R212, UR6, RZ, P4, !PT ;  /* 0x00000006d4d47c10 */ /* 0x000fe2000a7fe4ff */
[----:B------:R-:W-:Y:S04]  /*3b610*/  STL [R1+0x53c], R7 ;  /* 0x00053c0701007387 */ /* 0x000fe80000100800 */
[----:B------:R3:W-:Y:S04]  /*3b620*/  STL [R1+0x538], R212 ;  /* 0x000538d401007387 */ /* 0x0007e80000100800 */
[----:B------:R3:W-:Y:S04]  /*3b630*/  LDGSTS.E [R2+0xc00c], desc[UR8][R4.64], P1 ;  /* 0x0c00c00004027fae */ /* 0x0007e80008921848 */
[----:B-1----:R-:W2:Y:S04]  /*3b640*/  LDL.LU R215, [R1+0x550] ;  /* 0x0005500001d77983 */ /* 0x002ea80000300800 */
[----:B------:R-:W2:Y:S01]  /*3b650*/  LDL.LU R214, [R1+0x554] ;  /* 0x0005540001d67983 */ /* 0x000ea20000300800 */
[----:B---3--:R-:W-:-:S02]  /*3b660*/  IMAD.MOV.U32 R5, RZ, RZ, R212 ;  /* 0x000000ffff057224 */ /* 0x008fc400078e00d4 */
[----:B------:R-:W-:Y:S01]  /*3b670*/  IMAD.MOV.U32 R4, RZ, RZ, R7 ;  /* 0x000000ffff047224 */ /* 0x000fe200078e0007 */
[----:B------:R-:W3:Y:S04]  /*3b680*/  LDL.LU R212, [R1+0x558] ;  /* 0x0005580001d47983 */ /* 0x000ee80000300800 */
        /* <DEDUP_REMOVED lines=16> */
[----:B----4-:R-:W-:-:S03]  /*3b790*/  IMAD.MOV.U32 R4, RZ, RZ, R3 ;  /* 0x000000ffff047224 */ /* 0x010fc600078e0003 */
[----:B------:R2:W-:Y:S01]  /*3b7a0*/  STL [R1+0x548], R8 ;  /* 0x0005480801007387 */ /* 0x0005e20000100800 */
[----:B------:R-:W-:-:S03]  /*3b7b0*/  MOV R5, R8 ;  /* 0x0000000800057202 */ /* 0x000fc60000000f00 */
[----:B-1----:R-:W4:Y:S04]  /*3b7c0*/  LDL.LU R213, [R1+0x560] ;  /* 0x0005600001d57983 */ /* 0x002f280000300800 */
[----:B------:R-:W4:Y:S04]  /*3b7d0*/  LDL.LU R9, [R1+0x564] ;  /* 0x0005640001097983 */ /* 0x000f280000300800 */
        /* <DEDUP_REMOVED lines=10> */
[----:B---3--:R-:W-:-:S03]  /*3b880*/  IADD3 R7, P4, R7, UR4, RZ ;  /* 0x0000000407077c10 */ /* 0x008fc6000ff9e0ff */
[----:B------:R1:W-:Y:S01]  /*3b890*/  STL [R1+0x550], R215 ;  /* 0x000550d701007387 */ /* 0x0003e20000100800 */
[----:B------:R-:W-:-:S03]  /*3b8a0*/  IADD3.X R212, R212, UR6, RZ, P4, !PT ;  /* 0x00000006d4d47c10 */ /* 0x000fc6000a7fe4ff */
[----:B------:R-:W-:Y:S01]  /*3b8b0*/  STL [R1+0x55c], R7 ;  /* 0x00055c0701007387 */ /* 0x000fe20000100800 */
[----:B------:R-:W-:Y:S02]  /*3b8c0*/  IMAD.MOV.U32 R4, RZ, RZ, R214 ;  /* 0x000000ffff047224 */ /* 0x000fe400078e00d6 */
[----:B------:R-:W-:Y:S01]  /*3b8d0*/  IMAD.MOV.U32 R5, RZ, RZ, R215 ;  /* 0x000000ffff057224 */ /* 0x000fe200078e00d7 */
[----:B------:R3:W-:Y:S04]  /*3b8e0*/  STL [R1+0x558], R212 ;  /* 0x000558d401007387 */ /* 0x0007e80000100800 */
[----:B-1----:R-:W2:Y:S04]  /*3b8f0*/  LDL.LU R215, [R1+0x570] ;  /* 0x0005700001d77983 */ /* 0x002ea80000300800 */
[----:B------:R-:W2:Y:S04]  /*3b900*/  LDL.LU R214, [R1+0x574] ;  /* 0x0005740001d67983 */ /* 0x000ea80000300800 */
[----:B------:R1:W-:Y:S02]  /*3b910*/  LDGSTS.E [R2+0x14004], desc[UR8][R4.64], P1 ;  /* 0x1400400004027fae */ /* 0x0003e40008921848 */
[----:B-1----:R-:W-:Y:S01]  /*3b920*/  IMAD.MOV.U32 R5, RZ, RZ, R212 ;  /* 0x000000ffff057224 */ /* 0x002fe200078e00d4 */
[----:B------:R-:W-:Y:S01]  /*3b930*/  MOV R4, R7 ;  /* 0x0000000700047202 */ /* 0x000fe20000000f00 */
        /* <DEDUP_REMOVED lines=8> */
[----:B------:R-:W-:Y:S02]  /*3b9c0*/  IADD3.X R213, R213, UR6, RZ, P3, !PT ;  /* 0x00000006d5d57c10 */ /* 0x000fe40009ffe4ff */
        /* <DEDUP_REMOVED lines=8> */
[----:B-1----:R-:W4:Y:S04]  /*3ba50*/  LDL.LU R213, [R1+0x740] ;  /* 0x0007400001d57983 */ /* 0x002f280000300800 */
[----:B------:R-:W4:Y:S04]  /*3ba60*/  LDL.LU R9, [R1+0x744] ;  /* 0x0007440001097983 */ /* 0x000f280000300800 */
[----:B------:R1:W-:Y:S02]  /*3ba70*/  LDGSTS.E [R2+0x14008], desc[UR8][R4.64], P2 ;  /* 0x1400800004027fae */ /* 0x0003e40009121848 */
[----:B-1----:R-:W-:-:S02]  /*3ba80*/  IMAD.MOV.U32 R5, RZ, RZ, R8 ;  /* 0x000000ffff057224 */ /* 0x002fc400078e0008 */
[----:B------:R-:W-:Y:S01]  /*3ba90*/  IMAD.MOV.U32 R4, RZ, RZ, R3 ;  /* 0x000000ffff047224 */ /* 0x000fe200078e0003 */
        /* <DEDUP_REMOVED lines=8> */
[----:B------:R-:W-:Y:S02]  /*3bb20*/  IADD3.X R215, R215, UR6, RZ, P3, !PT ;  /* 0x00000006d7d77c10 */ /* 0x000fe40009ffe4ff */
[----:B------:R-:W-:-:S03]  /*3bb30*/  MOV R4, R214 ;  /* 0x000000d600047202 */ /* 0x000fc60000000f00 */
[----:B------:R-:W-:Y:S01]  /*3bb40*/  IMAD.MOV.U32 R5, RZ, RZ, R215 ;  /* 0x000000ffff057224 */ /* 0x000fe200078e00d7 */
[----:B------:R-:W-:Y:S04]  /*3bb50*/  STL [R1+0x574], R214 ;  /* 0x000574d601007387 */ /* 0x000fe80000100800 */
[----:B------:R-:W-:Y:S04]  /*3bb60*/  STL [R1+0x570], R215 ;  /* 0x000570d701007387 */ /* 0x000fe80000100800 */
[----:B------:R1:W-:Y:S01]  /*3bb70*/  LDGSTS.E [R2+0x1400c], desc[UR8][R4.64], P1 ;  /* 0x1400c00004027fae */ /* 0x0003e20008921848 */
[----:B---3--:R-:W-:-:S04]  /*3bb80*/  IADD3 R7, P4, R7, UR4, RZ ;  /* 0x0000000407077c10 */ /* 0x008fc8000ff9e0ff */
[----:B------:R-:W-:Y:S01]  /*3bb90*/  IADD3.X R212, R212, UR6, RZ, P4, !PT ;  /* 0x00000006d4d47c10 */ /* 0x000fe2000a7fe4ff */
[----:B------:R-:W-:Y:S03]  /*3bba0*/  STL [R1+0x73c], R7 ;  /* 0x00073c0701007387 */ /* 0x000fe60000100800 */
[----:B-1----:R-:W-:Y:S01]  /*3bbb0*/  MOV R5, R212 ;  /* 0x000000d400057202 */ /* 0x002fe20000000f00 */
[----:B------:R1:W-:Y:S01]  /*3bbc0*/  STL [R1+0x738], R212 ;  /* 0x000738d401007387 */ /* 0x0003e20000100800 */
[----:B------:R-:W-:Y:S01]  /*3bbd0*/  IMAD.MOV.U32 R4, RZ, RZ, R7 ;  /* 0x000000ffff047224 */ /* 0x000fe200078e0007 */
[----:B------:R-:W-:-:S04]  /*3bbe0*/  ISETP.GT.AND P1, PT, R0, 0x71, PT ;  /* 0x000000710000780c */ /* 0x000fc80003f24270 */
[----:B------:R3:W-:Y:S04]  /*3bbf0*/  LDGSTS.E [R2+0x18000], desc[UR8][R4.64], P2 ;  /* 0x1800000004027fae */ /* 0x0007e80009121848 */
[----:B-1----:R-:W2:Y:S04]  /*3bc00*/  LDL.LU R212, [R1+0x750] ;  /* 0x0007500001d47983 */ /* 0x002ea80000300800 */
[----:B------:R-:W2:Y:S04]  /*3bc10*/  LDL.LU R7, [R1+0x754] ;  /* 0x0007540001077983 */ /* 0x000ea80000300800 */
[----:B------:R-:W2:Y:S04]  /*3bc20*/  LDL.LU R215, [R1+0x758] ;  /* 0x0007580001d77983 */ /* 0x000ea80000300800 */
[----:B------:R-:W2:Y:S01]  /*3bc30*/  LDL.LU R214, [R1+0x75c] ;  /* 0x00075c0001d67983 */ /* 0x000ea20000300800 */
[----:B---3--:R-:W-:-:S04]  /*3bc40*/  SEL R4, RZ, 0x4, !P1 ;  /* 0x00000004ff047807 */ /* 0x008fc80004800000 */
[----:B------:R-:W-:-:S04]  /*3bc50*/  SEL R4, R4, RZ, !P0 ;  /* 0x000000ff04047207 */ /* 0x000fc80004000000 */
[----:B------:R-:W-:Y:S02]  /*3bc60*/  ISETP.NE.U32.AND P1, PT, R4, RZ, PT ;  /* 0x000000ff0400720c */ /* 0x000fe40003f25070 */
[----:B----4-:R-:W-:-:S04]  /*3bc70*/  IADD3 R9, P3, R9, UR4, RZ ;  /* 0x0000000409097c10 */ /* 0x010fc8000ff7e0ff */
[----:B------:R-:W-:Y:S01]  /*3bc80*/  IADD3.X R213, R213, UR6, RZ, P3, !PT ;  /* 0x00000006d5d57c10 */ /* 0x000fe20009ffe4ff */
[----:B------:R-:W-:Y:S01]  /*3bc90*/  IMAD.MOV.U32 R4, RZ, RZ, R9 ;  /* 0x000000ffff047224 */ /* 0x000fe200078e0009 */
[----:B------:R-:W-:Y:S03]  /*3bca0*/  STL [R1+0x744], R9 ;  /* 0x0007440901007387 */ /* 0x000fe60000100800 */
[----:B------:R-:W-:Y:S01]  /*3bcb0*/  IMAD.MOV.U32 R5, RZ, RZ, R213 ;  /* 0x000000ffff057224 */ /* 0x000fe200078e00d5 */
        /* <DEDUP_REMOVED lines=9> */
[----:B------:R-:W-:Y:S02]  /*3bd50*/  MOV R4, R3 ;  /* 0x0000000300047202 */ /* 0x000fe40000000f00 */
[----:B------:R-:W-:Y:S01]  /*3bd60*/  ISETP.GT.AND P2, PT, R0, 0x72, PT ;  /* 0x000000720000780c */ /* 0x000fe20003f44270 */
        /* <DEDUP_REMOVED lines=9> */
[----:B------:R-:W-:Y:S03]  /*3be00*/  STL [R1+0x754], R7 ;  /* 0x0007540701007387 */ /* 0x000fe60000100800 */
[----:B------:R-:W-:Y:S01]  /*3be10*/  IADD3.X R215, R215, UR6, RZ, P4, !PT ;  /* 0x00000006d7d77c10 */ /* 0x000fe2000a7fe4ff */
[----:B------:R1:W-:Y:S01]  /*3be20*/  STL [R1+0x750], R212 ;  /* 0x000750d401007387 */ /* 0x0003e20000100800 */
[----:B------:R-:W-:Y:S01]  /*3be30*/  MOV R5, R212 ;  /* 0x000000d400057202 */ /* 0x000fe20000000f00 */
[----:B------:R-:W-:Y:S02]  /*3be40*/  IMAD.MOV.U32 R4, RZ, RZ, R7 ;  /* 0x000000ffff047224 */ /* 0x000fe400078e0007 */
[----:B------:R-:W-:Y:S04]  /*3be50*/  STL [R1+0x75c], R214 ;  /* 0x00075cd601007387 */ /* 0x000fe80000100800 */
[----:B------:R1:W-:Y:S04]  /*3be60*/  LDGSTS.E [R2+0x1c004], desc[UR8][R4.64], P1 ;  /* 0x1c00400004027fae */ /* 0x0003e80008921848 */
[----:B-1----:R-:W4:Y:S04]  /*3be70*/  LDL.LU R212, [R1+0x768] ;  /* 0x0007680001d47983 */ /* 0x002f280000300800 */
[----:B------:R-:W-:Y:S04]  /*3be80*/  STL [R1+0x758], R215 ;  /* 0x000758d701007387 */ /* 0x000fe80000100800 */
[----:B------:R-:W4:Y:S01]  /*3be90*/  LDL.LU R7, [R1+0x770] ;  /* 0x0007700001077983 */ /* 0x000f220000300800 */
[----:B------:R-:W-:-:S02]  /*3bea0*/  IMAD.MOV.U32 R4, RZ, RZ, R214 ;  /* 0x000000ffff047224 */ /* 0x000fc400078e00d6 */
[----:B------:R-:W-:Y:S01]  /*3beb0*/  IMAD.MOV.U32 R5, RZ, RZ, R215 ;  /* 0x000000ffff057224 */ /* 0x000fe200078e00d7 */
[----:B------:R-:W-:-:S04]  /*3bec0*/  ISETP.GT.AND P1, PT, R0, 0x73, PT ;  /* 0x000000730000780c */ /* 0x000fc80003f24270 */
[----:B------:R1:W-:Y:S02]  /*3bed0*/  LDGSTS.E [R2+0x18008], desc[UR8][R4.64], P2 ;  /* 0x1800800004027fae */ /* 0x0003e40009121848 */
[----:B-1----:R-:W-:-:S04]  /*3bee0*/  SEL R4, RZ, 0x4, !P1 ;  /* 0x00000004ff047807 */ /* 0x002fc80004800000 */
[----:B------:R-:W-:-:S04]  /*3bef0*/  SEL R4, R4, RZ, !P0 ;  /* 0x000000ff04047207 */ /* 0x000fc80004000000 */
[----:B------:R-:W-:Y:S02]  /*3bf00*/  ISETP.NE.U32.AND P1, PT, R4, RZ, PT ;  /* 0x000000ff0400720c */ /* 0x000fe40003f25070 */
[----:B--2---:R-:W-:-:S04]  /*3bf10*/  IADD3 R8, P3, R8, UR4, RZ ;  /* 0x0000000408087c10 */ /* 0x004fc8000ff7e0ff */
[----:B---3--:R-:W-:Y:S01]  /*3bf20*/  IADD3.X R213, R213, UR6, RZ, P3, !PT ;  /* 0x00000006d5d57c10 */ /* 0x008fe20009ffe4ff */
[----:B------:R-:W-:Y:S01]  /*3bf30*/  STL [R1+0x764], R8 ;  /* 0x0007640801007387 */ /* 0x000fe20000100800 */
[----:B------:R-:W-:-:S03]  /*3bf40*/  MOV R4, R8 ;  /* 0x0000000800047202 */ /* 0x000fc60000000f00 */
[----:B------:R1:W-:Y:S01]  /*3bf50*/  STL [R1+0x760], R213 ;  /* 0x000760d501007387 */ /* 0x0003e20000100800 */
[----:B------:R-:W-:Y:S01]  /*3bf60*/  IMAD.MOV.U32 R5, RZ, RZ, R213 ;  /* 0x000000ffff057224 */ /* 0x000fe200078e00d5 */
[----:B----4-:R-:W-:-:S04]  /*3bf70*/  IADD3 R3, P3, R3, UR4, RZ ;  /* 0x0000000403037c10 */ /* 0x010fc8000ff7e0ff */
[----:B------:R2:W-:Y:S04]  /*3bf80*/  LDGSTS.E [R2+0x1c008], desc[UR8][R4.64], P2 ;  /* 0x1c00800004027fae */ /* 0x0005e80009121848 */
[----:B-1----:R-:W3:Y:S04]  /*3bf90*/  LDL.LU R213, [R1+0x178] ;  /* 0x0001780001d57983 */ /* 0x002ee80000300800 */
[----:B------:R-:W4:Y:S01]  /*3bfa0*/  LDL.LU R8, [R1+0x17c] ;  /* 0x00017c0001087983 */ /* 0x000f220000300800 */
[----:B------:R-:W-:-:S05]  /*3bfb0*/  IADD3 R9, P2, R9, UR4, RZ ;  /* 0x0000000409097c10 */ /* 0x000fca000ff5e0ff */
[----:B------:R-:W-:Y:S01]  /*3bfc0*/  STL [R1+0x76c], R9 ;  /* 0x00076c0901007387 */ /* 0x000fe20000100800 */
[----:B--2---:R-:W-:Y:S01]  /*3bfd0*/  IMAD.MOV.U32 R4, RZ, RZ, R9 ;  /* 0x000000ffff047224 */ /* 0x004fe200078e0009 */
[----:B------:R-:W-:-:S04]  /*3bfe0*/  IADD3.X R212, R212, UR6, RZ, P2, !PT ;  /* 0x00000006d4d47c10 */ /* 0x000fc800097fe4ff */
[----:B------:R-:W-:Y:S01]  /*3bff0*/  MOV R5, R212 ;  /* 0x000000d400057202 */ /* 0x000fe20000000f00 */
[----:B------:R1:W-:Y:S01]  /*3c000*/  STL [R1+0x768], R212 ;  /* 0x000768d401007387 */ /* 0x0003e20000100800 */
[----:B------:R-:W-:-:S03]  /*3c010*/  IADD3.X R7, R7, UR6, RZ, P3, !PT ;  /* 0x0000000607077c10 */ /* 0x000fc60009ffe4ff */
[----:B------:R-:W-:Y:S04]  /*3c020*/  STL [R1+0x774], R3 ;  /* 0x0007740301007387 */ /* 0x000fe80000100800 */
[----:B------:R2:W-:Y:S04]  /*3c030*/  STL [R1+0x770], R7 ;  /* 0x0007700701007387 */ /* 0x0005e80000100800 */
[----:B-1----:R-:W3:Y:S04]  /*3c040*/  LDL.LU R212, [R1+0x180] ;  /* 0x0001800001d47983 */ /* 0x002ee80000300800 */
[----:B------:R-:W3:Y:S04]  /*3c050*/  LDL.LU R9, [R1+0x184] ;  /* 0x0001840001097983 */ /* 0x000ee80000300800 */
[----:B------:R1:W-:Y:S02]  /*3c060*/  LDGSTS.E [R2+0x1800c], desc[UR8][R4.64], P1 ;  /* 0x1800c00004027fae */ /* 0x0003e40008921848 */
[----:B-1----:R-:W-:-:S02]  /*3c070*/  IMAD.MOV.U32 R5, RZ, RZ, R7 ;  /* 0x000000ffff057224 */ /* 0x002fc400078e0007 */
[----:B------:R-:W-:Y:S01]  /*3c080*/  IMAD.MOV.U32 R4, RZ, RZ, R3 ;  /* 0x000000ffff047224 */ /* 0x000fe200078e0003 */
[----:B--2---:R-:W2:Y:S04]  /*3c090*/  LDL.LU R7, [R1+0x188] ;  /* 0x0001880001077983 */ /* 0x004ea80000300800 */
[----:B------:R-:W2:Y:S04]  /*3c0a0*/  LDL.LU R3, [R1+0x18c] ;  /* 0x00018c0001037983 */ /* 0x000ea80000300800 */
[----:B------:R1:W-:Y:S01]  /*3c0b0*/  LDGSTS.E [R2+0x1c00c], desc[UR8][R4.64], P1 ;  /* 0x1c00c00004027fae */ /* 0x0003e20008921848 */
[----:B------:R-:W-:-:S04]  /*3c0c0*/  ISETP.GT.AND P1, PT, R0, 0x14, PT ;  /* 0x000000140000780c */ /* 0x000fc80003f24270 */
[----:B-1----:R-:W-:Y:S02]  /*3c0d0*/  SEL R2, RZ, 0x4, !P1 ;  /* 0x00000004ff027807 */ /* 0x002fe40004800000 */
[----:B----4-:R-:W-:-:S04]  /*3c0e0*/  IADD3 R8, P1, R8, UR4, RZ ;  /* 0x0000000408087c10 */ /* 0x010fc8000ff3e0ff */
[----:B---3--:R-:W-:Y:S01]  /*3c0f0*/  IADD3.X R213, R213, UR6, RZ, P1, !PT ;  /* 0x00000006d5d57c10 */ /* 0x008fe20008ffe4ff */
[----:B------:R-:W-:Y:S01]  /*3c100*/  STL [R1+0x17c], R8 ;  /* 0x00017c0801007387 */ /* 0x000fe20000100800 */
[----:B------:R-:W-:-:S03]  /*3c110*/  IMAD.MOV.U32 R4, RZ, RZ, R8 ;  /* 0x000000ffff047224 */ /* 0x000fc600078e0008 */
[----:B------:R1:W-:Y:S01]  /*3c120*/  STL [R1+0x178], R213 ;  /* 0x000178d501007387 */ /* 0x0003e20000100800 */
[----:B------:R-:W-:-:S03]  /*3c130*/  IMAD.MOV.U32 R5, RZ, RZ, R213 ;  /* 0x000000ffff057224 */ /* 0x000fc600078e00d5 */
[----:B------:R-:W3:Y:S04]  /*3c140*/  LDL.LU R215, [R1+0x190] ;  /* 0x0001900001d77983 */ /* 0x000ee80000300800 */
[----:B------:R-:W4:Y:S04]  /*3c150*/  LDL.LU R214, [R1+0x194] ;  /* 0x0001940001d67983 */ /* 0x000f280000300800 */
[----:B-1----:R-:W3:Y:S04]  /*3c160*/  LDL.LU R213, [R1+0x198] ;  /* 0x0001980001d57983 */ /* 0x002ee80000300800 */
[----:B------:R-:W3:Y:S01]  /*3c170*/  LDL.LU R8, [R1+0x19c] ;  /* 0x00019c0001087983 */ /* 0x000ee20000300800 */
[----:B------:R-:W-:-:S04]  /*3c180*/  SEL R2, R2, RZ, !P0 ;  /* 0x000000ff02027207 */ /* 0x000fc80004000000 */
[----:B------:R-:W-:Y:S02]  /*3c190*/  ISETP.NE.U32.AND P2, PT, R2, RZ, PT ;  /* 0x000000ff0200720c */ /* 0x000fe40003f45070 */
[----:B------:R-:W-:Y:S02]  /*3c1a0*/  LOP3.LUT R2, R6, 0x50, RZ, 0x3c, !PT ;  /* 0x0000005006027812 */ /* 0x000fe400078e3cff */
[----:B------:R-:W-:Y:S02]  /*3c1b0*/  ISETP.GT.AND P1, PT, R0, 0x15, PT ;  /* 0x000000150000780c */ /* 0x000fe40003f24270 */
[----:B------:R-:W-:-:S07]  /*3c1c0*/  IADD3 R2, R2, UR16, RZ ;  /* 0x0000001002027c10 */ /* 0x000fce000fffe0ff */
[----:B------:R1:W-:Y:S02]  /*3c1d0*/  LDGSTS.E [R2], desc[UR8][R4.64], P2 ;  /* 0x0000000004027fae */ /* 0x0003e40009121848 */
        /* <DEDUP_REMOVED lines=35> */
[----:B-1----:R-:W4:Y:S04]  /*3c410*/  LDL.LU R215, [R1+0x1b0] ;  /* 0x0001b00001d77983 */ /* 0x002f280000300800 */
[----:B------:R-:W4:Y:S04]  /*3c420*/  LDL.LU R214, [R1+0x1b4] ;  /* 0x0001b40001d67983 */ /* 0x000f280000300800 */
        /* <DEDUP_REMOVED lines=20> */
[----:B-1----:R-:W3:Y:S04]  /*3c570*/  LDL.LU R212, [R1+0x380] ;  /* 0x0003800001d47983 */ /* 0x002ee80000300800 */
[----:B------:R1:W-:Y:S04]  /*3c580*/  LDGSTS.E [R2+0x4008], desc[UR8][R4.64], P2 ;  /* 0x0400800004027fae */ /* 0x0003e80009121848 */
[----:B------:R-:W3:Y:S01]  /*3c590*/  LDL.LU R9, [R1+0x384] ;  /* 0x0003840001097983 */ /* 0x000ee20000300800 */
[----:B-1----:R-:W-:-:S02]  /*3c5a0*/  IMAD.MOV.U32 R5, RZ, RZ, R7 ;  /* 0x000000ffff057224 */ /* 0x002fc400078e0007 */
[----:B------:R-:W-:Y:S01]  /*3c5b0*/  IMAD.MOV.U32 R4, RZ, RZ, R3 ;  /* 0x000000ffff047224 */ /* 0x000fe200078e0003 */
[----:B--2---:R-:W2:Y:S04]  /*3c5c0*/  LDL.LU R7, [R1+0x388] ;  /* 0x0003880001077983 */ /* 0x004ea80000300800 */
[----:B------:R-:W2:Y:S01]  /*3c5d0*/  LDL.LU R3, [R1+0x38c] ;  /* 0x00038c0001037983 */ /* 0x000ea20000300800 */
[----:B------:R-:W-:-:S03]  /*3c5e0*/  ISETP.GT.AND P2, PT, R0, 0x34, PT ;  /* 0x000000340000780c */ /* 0x000fc60003f44270 */
[----:B------:R1:W-:Y:S02]  /*3c5f0*/  LDGSTS.E [R2+0xc], desc[UR8][R4.64], P1 ;  /* 0x0000c00004027fae */ /* 0x0003e40008921848 */
[----:B-1----:R-:W-:-:S04]  /*3c600*/  SEL R4, RZ, 0x4, !P2 ;  /* 0x00000004ff047807 */ /* 0x002fc80005000000 */
[----:B------:R-:W-:Y:S02]  /*3c610*/  SEL R4, R4, RZ, !P0 ;  /* 0x000000ff04047207 */ /* 0x000fe40004000000 */
[----:B----4-:R-:W-:-:S04]  /*3c620*/  IADD3 R214, P3, R214, UR4, RZ ;  /* 0x00000004d6d67c10 */ /* 0x010fc8000ff7e0ff */
[----:B------:R-:W-:Y:S02]  /*3c630*/  IADD3.X R215, R215, UR6, RZ, P3, !PT ;  /* 0x00000006d7d77c10 */ /* 0x000fe40009ffe4ff */
[----:B------:R-:W-:Y:S01]  /*3c640*/  ISETP.NE.U32.AND P2, PT, R4, RZ, PT ;  /* 0x000000ff0400720c */ /* 0x000fe20003f45070 */
[----:B------:R-:W-:Y:S01]  /*3c650*/  STL [R1+0x1b4], R214 ;  /* 0x0001b4d601007387 */ /* 0x000fe20000100800 */
[----:B------:R-:W-:Y:S01]  /*3c660*/  MOV R4, R214 ;  /* 0x000000d600047202 */ /* 0x000fe20000000f00 */
[----:B------:R-:W-:Y:S02]  /*3c670*/  IMAD.MOV.U32 R5, RZ, RZ, R215 ;  /* 0x000000ffff057224 */ /* 0x000fe400078e00d7 */
[----:B------:R1:W-:Y:S04]  /*3c680*/  STL [R1+0x1b0], R215 ;  /* 0x0001b0d701007387 */ /* 0x0003e80000100800 */
[----:B------:R4:W-:Y:S01]  /*3c690*/  LDGSTS.E [R2+0x400c], desc[UR8][R4.64], P1 ;  /* 0x0400c00004027fae */ /* 0x0009e20008921848 */
[----:B---3--:R-:W-:-:S04]  /*3c6a0*/  IADD3 R8, P4, R8, UR4, RZ ;  /* 0x0000000408087c10 */ /* 0x008fc8000ff9e0ff */
[----:B------:R-:W-:Y:S01]  /*3c6b0*/  IADD3.X R213, R213, UR6, RZ, P4, !PT ;  /* 0x00000006d5d57c10 */ /* 0x000fe2000a7fe4ff */
[----:B------:R-:W-:Y:S01]  /*3c6c0*/  STL [R1+0x37c], R8 ;  /* 0x00037c0801007387 */ /* 0x000fe20000100800 */
[----:B----4-:R-:W-:-:S03]  /*3c6d0*/  IMAD.MOV.U32 R4, RZ, RZ, R8 ;  /* 0x000000ffff047224 */ /* 0x010fc600078e0008 */
[----:B------:R3:W-:Y:S01]  /*3c6e0*/  STL [R1+0x378], R213 ;  /* 0x000378d501007387 */ /* 0x0007e20000100800 */
[----:B------:R-:W-:-:S03]  /*3c6f0*/  MOV R5, R213 ;  /* 0x000000d500057202 */ /* 0x000fc60000000f00 */
        /* <DEDUP_REMOVED lines=14> */
[----:B--2---:R-:W-:Y:S01]  /*3c7e0*/  IADD3 R3, P4, R3, UR4, RZ ;  /* 0x0000000403037c10 */ /* 0x004fe2000ff9e0ff */
[----:B------:R1:W-:Y:S03]  /*3c7f0*/  STL [R1+0x380], R212 ;  /* 0x000380d401007387 */ /* 0x0003e60000100800 */
[----:B------:R-:W-:Y:S01]  /*3c800*/  IADD3.X R7, R7, UR6, RZ, P4, !PT ;  /* 0x0000000607077c10 */ /* 0x000fe2000a7fe4ff */
[----:B------:R-:W-:Y:S04]  /*3c810*/  STL [R1+0x38c], R3 ;  /* 0x00038c0301007387 */ /* 0x000fe80000100800 */
[----:B------:R2:W-:Y:S04]  /*3c820*/  STL [R1+0x388], R7 ;  /* 0x0003880701007387 */ /* 0x0005e80000100800 */
[----:B-1----:R-:W3:Y:S04]  /*3c830*/  LDL.LU R212, [R1+0x3a0] ;  /* 0x0003a00001d47983 */ /* 0x002ee80000300800 */
[----:B------:R1:W-:Y:S04]  /*3c840*/  LDGSTS.E [R2+0xc000], desc[UR8][R4.64], P2 ;  /* 0x0c00000004027fae */ /* 0x0003e80009121848 */
[----:B------:R-:W3:Y:S01]  /*3c850*/  LDL.LU R9, [R1+0x3a4] ;  /* 0x0003a40001097983 */ /* 0x000ee20000300800 */
        /* <DEDUP_REMOVED lines=9> */
[----:B----4-:R-:W-:-:S04]  /*3c8f0*/  IADD3 R214, P3, R214, UR4, RZ ;  /* 0x00000004d6d67c10 */ /* 0x010fc8000ff7e0ff */
[----:B------:R-:W-:Y:S02]  /*3c900*/  IADD3.X R215, R215, UR6, RZ, P3, !PT ;  /* 0x00000006d7d77c10 */ /* 0x000fe40009ffe4ff */
[----:B---3--:R-:W-:Y:S01]  /*3c910*/  IADD3 R8, P4, R8, UR4, RZ ;  /* 0x0000000408087c10 */ /* 0x008fe2000ff9e0ff */
        /* <DEDUP_REMOVED lines=29> */
[----:B-1----:R-:W3:Y:S04]  /*3caf0*/  LDL.LU R212, [R1+0x580] ;  /* 0x0005800001d47983 */ /* 0x002ee80000300800 */
[----:B------:R1:W-:Y:S04]  /*3cb00*/  LDGSTS.E [R2+0xc008], desc[UR8][R4.64], P2 ;  /* 0x0c00800004027fae */ /* 0x0003e80009121848 */
[----:B------:R-:W3:Y:S01]  /*3cb10*/  LDL.LU R9, [R1+0x584] ;  /* 0x0005840001097983 */ /* 0x000ee20000300800 */
[----:B-1----:R-:W-:Y:S01]  /*3cb20*/  MOV R5, R7 ;  /* 0x0000000700057202 */ /* 0x002fe20000000f00 */
[----:B------:R-:W-:-:S02]  /*3cb30*/  IMAD.MOV.U32 R4, RZ, RZ, R3 ;  /* 0x000000ffff047224 */ /* 0x000fc400078e0003 */
[----:B--2---:R-:W2:Y:S04]  /*3cb40*/  LDL.LU R7, [R1+0x588] ;  /* 0x0005880001077983 */ /* 0x004ea80000300800 */
[----:B------:R-:W2:Y:S01]  /*3cb50*/  LDL.LU R3, [R1+0x58c] ;  /* 0x00058c0001037983 */ /* 0x000ea20000300800 */
[----:B------:R-:W-:-:S03]  /*3cb60*/  ISETP.GT.AND P2, PT, R0, 0x54, PT ;  /* 0x000000540000780c */ /* 0x000fc60003f44270 */
[----:B------:R1:W-:Y:S02]  /*3cb70*/  LDGSTS.E [R2+0x800c], desc[UR8][R4.64], P1 ;  /* 0x0800c00004027fae */ /* 0x0003e40008921848 */
[----:B-1----:R-:W-:Y:S02]  /*3cb80*/  SEL R4, RZ, 0x4, !P2 ;  /* 0x00000004ff047807 */ /* 0x002fe40005000000 */
        /* <DEDUP_REMOVED lines=37> */
[----:B--2---:R-:W-:-:S02]  /*3cde0*/  IMAD.MOV.U32 R5, RZ, RZ, R7 ;  /* 0x000000ffff057224 */ /* 0x004fc400078e0007 */
[----:B------:R-:W-:Y:S01]  /*3cdf0*/  IMAD.MOV.U32 R4, RZ, RZ, R3 ;  /* 0x000000ffff047224 */ /* 0x000fe200078e0003 */
[----:B------:R-:W2:Y:S04]  /*3ce00*/  LDL.LU R7, [R1+0x5a8] ;  /* 0x0005a80001077983 */ /* 0x000ea80000300800 */
[----:B------:R-:W2:Y:S01]  /*3ce10*/  LDL.LU R3, [R1+0x5ac] ;  /* 0x0005ac0001037983 */ /* 0x000ea20000300800 */
[----:B------:R-:W-:-:S03]  /*3ce20*/  ISETP.GT.AND P2, PT, R0, 0x56, PT ;  /* 0x000000560000780c */ /* 0x000fc60003f44270 */
[----:B------:R1:W-:Y:S02]  /*3ce30*/  LDGSTS.E [R2+0x10004], desc[UR8][R4.64], P1 ;  /* 0x1000400004027fae */ /* 0x0003e40008921848 */
[----:B-1----:R-:W-:-:S04]  /*3ce40*/  SEL R4, RZ, 0x4, !P2 ;  /* 0x00000004ff047807 */ /* 0x002fc80005000000 */
[----:B------:R-:W-:Y:S02]  /*3ce50*/  SEL R4, R4, RZ, !P0 ;  /* 0x000000ff04047207 */ /* 0x000fe40004000000 */
[----:B----4-:R-:W-:-:S04]  /*3ce60*/  IADD3 R214, P3, R214, UR4, RZ ;  /* 0x00000004d6d67c10 */ /* 0x010fc8000ff7e0ff */
[----:B------:R-:W-:Y:S02]  /*3ce70*/  IADD3.X R215, R215, UR6, RZ, P3, !PT ;  /* 0x00000006d7d77c10 */ /* 0x000fe40009ffe4ff */
[----:B---3--:R-:W-:Y:S01]  /*3ce80*/  IADD3 R8, P4, R8, UR4, RZ ;  /* 0x0000000408087c10 */ /* 0x008fe2000ff9e0ff */
        /* <DEDUP_REMOVED lines=31> */
[----:B------:R-:W3:Y:S04]  /*3d080*/  LDL.LU R9, [R1+0x784] ;  /* 0x0007840001097983 */ /* 0x000ee80000300800 */
[----:B------:R1:W-:Y:S02]  /*3d090*/  LDGSTS.E [R2+0x14008], desc[UR8][R4.64], P2 ;  /* 0x1400800004027fae */ /* 0x0003e40009121848 */
[----:B-1----:R-:W-:Y:S01]  /*3d0a0*/  IMAD.MOV.U32 R5, RZ, RZ, R7 ;  /* 0x000000ffff057224 */ /* 0x002fe200078e0007 */
[----:B------:R-:W-:Y:S01]  /*3d0b0*/  MOV R4, R3 ;  /* 0x0000000300047202 */ /* 0x000fe20000000f00 */
        /* <DEDUP_REMOVED lines=10> */
[----:B------:R-:W-:Y:S01]  /*3d160*/  MOV R5, R215 ;  /* 0x000000d700057202 */ /* 0x000fe20000000f00 */
[----:B------:R-:W-:Y:S04]  /*3d170*/  STL [R1+0x5b4], R214 ;  /* 0x0005b4d601007387 */ /* 0x000fe80000100800 */
[----:B------:R-:W-:Y:S04]  /*3d180*/  STL [R1+0x5b0], R215 ;  /* 0x0005b0d701007387 */ /* 0x000fe80000100800 */
[----:B------:R1:W-:Y:S01]  /*3d190*/  LDGSTS.E [R2+0x1400c], desc[UR8][R4.64], P1 ;  /* 0x1400c00004027fae */ /* 0x0003e20008921848 */
[----:B---3--:R-:W-:-:S04]  /*3d1a0*/  IADD3 R8, P4, R8, UR4, RZ ;  /* 0x0000000408087c10 */ /* 0x008fc8000ff9e0ff */
[----:B------:R-:W-:Y:S01]  /*3d1b0*/  IADD3.X R213, R213, UR6, RZ, P4, !PT ;  /* 0x00000006d5d57c10 */ /* 0x000fe2000a7fe4ff */
[----:B------:R-:W-:Y:S01]  /*3d1c0*/  STL [R1+0x77c], R8 ;  /* 0x00077c0801007387 */ /* 0x000fe20000100800 */
[----:B-1----:R-:W-:-:S03]  /*3d1d0*/  IMAD.MOV.U32 R4, RZ, RZ, R8 ;  /* 0x000000ffff047224 */ /* 0x002fc600078e0008 */
[----:B------:R1:W-:Y:S01]  /*3d1e0*/  STL [R1+0x778], R213 ;  /* 0x000778d501007387 */ /* 0x0003e20000100800 */
[----:B------:R-:W-:Y:S01]  /*3d1f0*/  IMAD.MOV.U32 R5, RZ, RZ, R213 ;  /* 0x000000ffff057224 */ /* 0x000fe200078e00d5 */
[----:B------:R-:W-:-:S04]  /*3d200*/  ISETP.GT.AND P1, PT, R0, 0x75, PT ;  /* 0x000000750000780c */ /* 0x000fc80003f24270 */
[----:B------:R3:W-:Y:S04]  /*3d210*/  LDGSTS.E [R2+0x18000], desc[UR8][R4.64], P2 ;  /* 0x1800000004027fae */ /* 0x0007e80009121848 */
[----:B-1----:R-:W4:Y:S04]  /*3d220*/  LDL.LU R213, [R1+0x790] ;  /* 0x0007900001d57983 */ /* 0x002f280000300800 */
[----:B------:R-:W4:Y:S04]  /*3d230*/  LDL.LU R8, [R1+0x794] ;  /* 0x0007940001087983 */ /* 0x000f280000300800 */
[----:B------:R-:W4:Y:S04]  /*3d240*/  LDL.LU R215, [R1+0x798] ;  /* 0x0007980001d77983 */ /* 0x000f280000300800 */
[----:B------:R-:W4:Y:S01]  /*3d250*/  LDL.LU R214, [R1+0x79c] ;  /* 0x00079c0001d67983 */ /* 0x000f220000300800 */
[----:B---3--:R-:W-:-:S04]  /*3d260*/  SEL R4, RZ, 0x4, !P1 ;  /* 0x00000004ff047807 */ /* 0x008fc80004800000 */
[----:B------:R-:W-:-:S04]  /*3d270*/  SEL R4, R4, RZ, !P0 ;  /* 0x000000ff04047207 */ /* 0x000fc80004000000 */
[----:B------:R-:W-:Y:S02]  /*3d280*/  ISETP.NE.U32.AND P1, PT, R4, RZ, PT ;  /* 0x000000ff0400720c */ /* 0x000fe40003f25070 */
[----:B------:R-:W-:-:S04]  /*3d290*/  IADD3 R9, P3, R9, UR4, RZ ;  /* 0x0000000409097c10 */ /* 0x000fc8000ff7e0ff */
[----:B------:R-:W-:Y:S02]  /*3d2a0*/  IADD3.X R212, R212, UR6, RZ, P3, !PT ;  /* 0x00000006d4d47c10 */ /* 0x000fe40009ffe4ff */
[----:B------:R-:W-:Y:S01]  /*3d2b0*/  MOV R4, R9 ;  /* 0x0000000900047202 */ /* 0x000fe20000000f00 */
[----:B------:R-:W-:Y:S02]  /*3d2c0*/  STL [R1+0x784], R9 ;  /* 0x0007840901007387 */ /* 0x000fe40000100800 */
[----:B------:R-:W-:Y:S02]  /*3d2d0*/  IMAD.MOV.U32 R5, RZ, RZ, R212 ;  /* 0x000000ffff057224 */ /* 0x000fe400078e00d4 */
[----:B------:R1:W-:Y:S04]  /*3d2e0*/  STL [R1+0x780], R212 ;  /* 0x000780d401007387 */ /* 0x0003e80000100800 */
[----:B------:R3:W-:Y:S01]  /*3d2f0*/  LDGSTS.E [R2+0x1c000], desc[UR8][R4.64], P2 ;  /* 0x1c00000004027fae */ /* 0x0007e20009121848 */
[----:B--2---:R-:W-:-:S04]  /*3d300*/  IADD3 R3, P4, R3, UR4, RZ ;  /* 0x0000000403037c10 */ /* 0x004fc8000ff9e0ff */
[----:B------:R-:W-:Y:S01]  /*3d310*/  IADD3.X R7, R7, UR6, RZ, P4, !PT ;  /* 0x0000000607077c10 */ /* 0x000fe2000a7fe4ff */
[----:B------:R-:W-:Y:S03]  /*3d320*/  STL [R1+0x78c], R3 ;  /* 0x00078c0301007387 */ /* 0x000fe60000100800 */
[----:B---3--:R-:W-:Y:S01]  /*3d330*/  MOV R5, R7 ;  /* 0x0000000700057202 */ /* 0x008fe20000000f00 */
[----:B------:R2:W-:Y:S04]  /*3d340*/  STL [R1+0x788], R7 ;  /* 0x0007880701007387 */ /* 0x0005e80000100800 */
[----:B-1----:R-:W3:Y:S04]  /*3d350*/  LDL.LU R212, [R1+0x7a0] ;  /* 0x0007a00001d47983 */ /* 0x002ee80000300800 */
[----:B--2---:R-:W2:Y:S01]  /*3d360*/  LDL.LU R7, [R1+0x7a4] ;  /* 0x0007a40001077983 */ /* 0x004ea20000300800 */
[----:B------:R-:W-:Y:S01]  /*3d370*/  IMAD.MOV.U32 R4, RZ, RZ, R3 ;  /* 0x000000ffff047224 */ /* 0x000fe200078e0003 */
[----:B------:R-:W-:-:S02]  /*3d380*/  ISETP.GT.AND P2, PT, R0, 0x76, PT ;  /* 0x000000760000780c */ /* 0x000fc40003f44270 */
[----:B------:R-:W3:Y:S04]  /*3d390*/  LDL.LU R9, [R1+0x7ac] ;  /* 0x0007ac0001097983 */ /* 0x000ee80000300800 */
[----:B------:R1:W-:Y:S04]  /*3d3a0*/  LDGSTS.E [R2+0x18004], desc[UR8][R4.64], P1 ;  /* 0x1800400004027fae */ /* 0x0003e80008921848 */
[----:B------:R-:W3:Y:S01]  /*3d3b0*/  LDL.LU R3, [R1+0x7b4] ;  /* 0x0007b40001037983 */ /* 0x000ee20000300800 */
[----:B-1----:R-:W-:-:S04]  /*3d3c0*/  SEL R4, RZ, 0x4, !P2 ;  /* 0x00000004ff047807 */ /* 0x002fc80005000000 */
[----:B------:R-:W-:-:S04]  /*3d3d0*/  SEL R4, R4, RZ, !P0 ;  /* 0x000000ff04047207 */ /* 0x000fc80004000000 */
[----:B------:R-:W-:Y:S02]  /*3d3e0*/  ISETP.NE.U32.AND P2, PT, R4, RZ, PT ;  /* 0x000000ff0400720c */ /* 0x000fe40003f45070 */
[----:B----4-:R-:W-:-:S04]  /*3d3f0*/  IADD3 R8, P3, R8, UR4, RZ ;  /* 0x0000000408087c10 */ /* 0x010fc8000ff7e0ff */
[----:B------:R-:W-:Y:S01]  /*3d400*/  IADD3.X R213, R213, UR6, RZ, P3, !PT ;  /* 0x00000006d5d57c10 */ /* 0x000fe20009ffe4ff */
[----:B------:R-:W-:Y:S01]  /*3d410*/  STL [R1+0x794], R8 ;  /* 0x0007940801007387 */ /* 0x000fe20000100800 */
[----:B------:R-:W-:-:S03]  /*3d420*/  IADD3 R214, P4, R214, UR4, RZ ;  /* 0x00000004d6d67c10 */ /* 0x000fc6000ff9e0ff */
[----:B------:R1:W-:Y:S01]  /*3d430*/  STL [R1+0x790], R213 ;  /* 0x000790d501007387 */ /* 0x0003e20000100800 */
[----:B------:R-:W-:Y:S01]  /*3d440*/  IMAD.MOV.U32 R5, RZ, RZ, R213 ;  /* 0x000000ffff057224 */ /* 0x000fe200078e00d5 */
[----:B------:R-:W-:Y:S02]  /*3d450*/  IADD3.X R215, R215, UR6, RZ, P4, !PT ;  /* 0x00000006d7d77c10 */ /* 0x000fe4000a7fe4ff */
[----:B------:R-:W-:Y:S01]  /*3d460*/  STL [R1+0x79c], R214 ;  /* 0x00079cd601007387 */ /* 0x000fe20000100800 */
[----:B------:R-:W-:-:S03]  /*3d470*/  IMAD.MOV.U32 R4, RZ, RZ, R8 ;  /* 0x000000ffff047224 */ /* 0x000fc600078e0008 */
[----:B-1----:R-:W4:Y:S04]  /*3d480*/  LDL.LU R213, [R1+0x7a8] ;  /* 0x0007a80001d57983 */ /* 0x002f280000300800 */
[----:B------:R-:W-:Y:S04]  /*3d490*/  STL [R1+0x798], R215 ;  /* 0x000798d701007387 */ /* 0x000fe80000100800 */
[----:B------:R-:W4:Y:S04]  /*3d4a0*/  LDL.LU R8, [R1+0x7b0] ;  /* 0x0007b00001087983 */ /* 0x000f280000300800 */
[----:B------:R1:W-:Y:S01]  /*3d4b0*/  LDGSTS.E [R2+0x1c004], desc[UR8][R4.64], P1 ;  /* 0x1c00400004027fae */ /* 0x0003e20008921848 */
[----:B------:R-:W-:-:S02]  /*3d4c0*/  ISETP.GT.AND P1, PT, R0, 0x77, PT ;  /* 0x000000770000780c */ /* 0x000fc40003f24270 */
[----:B-1----:R-:W-:Y:S01]  /*3d4d0*/  MOV R4, R214 ;  /* 0x000000d600047202 */ /* 0x002fe20000000f00 */
[----:B------:R-:W-:-:S05]  /*3d4e0*/  IMAD.MOV.U32 R5, RZ, RZ, R215 ;  /* 0x000000ffff057224 */ /* 0x000fca00078e00d7 */
[----:B------:R1:W-:Y:S02]  /*3d4f0*/  LDGSTS.E [R2+0x18008], desc[UR8][R4.64], P2 ;  /* 0x1800800004027fae */ /* 0x0003e40009121848 */
[----:B-1----:R-:W-:-:S04]  /*3d500*/  SEL R4, RZ, 0x4, !P1 ;  /* 0x00000004ff047807 */ /* 0x002fc80004800000 */
[----:B------:R-:W-:-:S04]  /*3d510*/  SEL R4, R4, RZ, !P0 ;  /* 0x000000ff04047207 */ /* 0x000fc80004000000 */
[----:B------:R-:W-:Y:S02]  /*3d520*/  ISETP.NE.U32.AND P1, PT, R4, RZ, PT ;  /* 0x000000ff0400720c */ /* 0x000fe40003f25070 */
[----:B--2---:R-:W-:-:S04]  /*3d530*/  IADD3 R7, P3, R7, UR4, RZ ;  /* 0x0000000407077c10 */ /* 0x004fc8000ff7e0ff */
[----:B---3--:R-:W-:Y:S01]  /*3d540*/  IADD3.X R212, R212, UR6, RZ, P3, !PT ;  /* 0x00000006d4d47c10 */ /* 0x008fe20009ffe4ff */
[----:B------:R-:W-:Y:S01]  /*3d550*/  STL [R1+0x7a4], R7 ;  /* 0x0007a40701007387 */ /* 0x000fe20000100800 */
[----:B------:R-:W-:Y:S02]  /*3d560*/  IMAD.MOV.U32 R4, RZ, RZ, R7 ;  /* 0x000000ffff047224 */ /* 0x000fe400078e0007 */
[----:B------:R-:W-:Y:S01]  /*3d570*/  MOV R5, R212 ;  /* 0x000000d400057202 */ /* 0x000fe20000000f00 */
[----:B------:R1:W-:Y:S04]  /*3d580*/  STL [R1+0x7a0], R212 ;  /* 0x0007a0d401007387 */ /* 0x0003e80000100800 */
[----:B------:R2:W-:Y:S04]  /*3d590*/  LDGSTS.E [R2+0x1c008], desc[UR8][R4.64], P2 ;  /* 0x1c00800004027fae */ /* 0x0005e80009121848 */
[----:B-1----:R-:W3:Y:S04]  /*3d5a0*/  LDL.LU R212, [R1+0x1b8] ;  /* 0x0001b80001d47983 */ /* 0x002ee80000300800 */
[----:B------:R-:W3:Y:S01]  /*3d5b0*/  LDL.LU R7, [R1+0x1bc] ;  /* 0x0001bc0001077983 */ /* 0x000ee20000300800 */
[----:B------:R-:W-:-:S02]  /*3d5c0*/  IADD3 R9, P2, R9, UR4, RZ ;  /* 0x0000000409097c10 */ /* 0x000fc4000ff5e0ff */
[----:B------:R-:W-:-:S03]  /*3d5d0*/  IADD3 R3, P3, R3, UR4, RZ ;  /* 0x0000000403037c10 */ /* 0x000fc6000ff7e0ff */
[----:B--2---:R-:W-:Y:S01]  /*3d5e0*/  IMAD.MOV.U32 R4, RZ, RZ, R9 ;  /* 0x000000ffff047224 */ /* 0x004fe200078e0009 */
[----:B------:R-:W-:Y:S01]  /*3d5f0*/  STL [R1+0x7ac], R9 ;  /* 0x0007ac0901007387 */ /* 0x000fe20000100800 */
[----:B----4-:R-:W-:-:S05]  /*3d600*/  IADD3.X R213, R213, UR6, RZ, P2, !PT ;  /* 0x00000006d5d57c10 */ /* 0x010fca00097fe4ff */
[----:B------:R-:W-:Y:S01]  /*3d610*/  IMAD.MOV.U32 R5, RZ, RZ, R213 ;  /* 0x000000ffff057224 */ /* 0x000fe200078e00d5 */
[----:B------:R-:W-:Y:S01]  /*3d620*/  IADD3.X R8, R8, UR6, RZ, P3, !PT ;  /* 0x0000000608087c10 */ /* 0x000fe20009ffe4ff */
[----:B------:R1:W-:Y:S04]  /*3d630*/  STL [R1+0x7a8], R213 ;  /* 0x0007a8d501007387 */ /* 0x0003e80000100800 */
[----:B------:R-:W-:Y:S04]  /*3d640*/  STL [R1+0x7b4], R3 ;  /* 0x0007b40301007387 */ /* 0x000fe80000100800 */
[----:B------:R2:W-:Y:S04]  /*3d650*/  STL [R1+0x7b0], R8 ;  /* 0x0007b00801007387 */ /* 0x0005e80000100800 */
[----:B------:R4:W-:Y:S04]  /*3d660*/  LDGSTS.E [R2+0x1800c], desc[UR8][R4.64], P1 ;  /* 0x1800c00004027fae */ /* 0x0009e80008921848 */
[----:B-1----:R-:W3:Y:S04]  /*3d670*/  LDL.LU R213, [R1+0x1c0] ;  /* 0x0001c00001d57983 */ /* 0x002ee80000300800 */
[----:B------:R-:W3:Y:S01]  /*3d680*/  LDL.LU R9, [R1+0x1c4] ;  /* 0x0001c40001097983 */ /* 0x000ee20000300800 */
[----:B----4-:R-:W-:Y:S01]  /*3d690*/  IMAD.MOV.U32 R5, RZ, RZ, R8 ;  /* 0x000000ffff057224 */ /* 0x010fe200078e0008 */
[----:B------:R-:W-:-:S02]  /*3d6a0*/  MOV R4, R3 ;  /* 0x0000000300047202 */ /* 0x000fc40000000f00 */
[----:B--2---:R-:W2:Y:S04]  /*3d6b0*/  LDL.LU R8, [R1+0x1c8] ;  /* 0x0001c80001087983 */ /* 0x004ea80000300800 */
[----:B------:R-:W4:Y:S04]  /*3d6c0*/  LDL.LU R3, [R1+0x1cc] ;  /* 0x0001cc0001037983 */ /* 0x000f280000300800 */
        /* <DEDUP_REMOVED lines=9> */
[----:B------:R-:W-:Y:S04]  /*3d760*/  STL [R1+0x1bc], R7 ;  /* 0x0001bc0701007387 */ /* 0x000fe80000100800 */
[----:B------:R1:W-:Y:S01]  /*3d770*/  STL [R1+0x1b8], R212 ;  /* 0x0001b8d401007387 */ /* 0x0003e20000100800 */
[----:B------:R-:W-:-:S03]  /*3d780*/  IMAD.MOV.U32 R5, RZ, RZ, R212 ;  /* 0x000000ffff057224 */ /* 0x000fc600078e00d4 */
[----:B------:R-:W3:Y:S01]  /*3d790*/  LDL.LU R215, [R1+0x1d0] ;  /* 0x0001d00001d77983 */ /* 0x000ee20000300800 */
[----:B------:R-:W-:-:S03]  /*3d7a0*/  MOV R4, R7 ;  /* 0x0000000700047202 */ /* 0x000fc60000000f00 */
        /* <DEDUP_REMOVED lines=8> */
[----:B------:R-:W-:-:S04]  /*3d830*/  IADD3 R9, P3, R9, UR4, RZ ;  /* 0x0000000409097c10 */ /* 0x000fc8000ff7e0ff */
[----:B------:R-:W-:Y:S02]  /*3d840*/  IADD3.X R213, R213, UR6, RZ, P3, !PT ;  /* 0x00000006d5d57c10 */ /* 0x000fe40009ffe4ff */
[----:B----4-:R-:W-:Y:S01]  /*3d850*/  IADD3 R3, P4, R3, UR4, RZ ;  /* 0x0000000403037c10 */ /* 0x010fe2000ff9e0ff */
[----:B------:R-:W-:Y:S01]  /*3d860*/  STL [R1+0x1c4], R9 ;  /* 0x0001c40901007387 */ /* 0x000fe20000100800 */
[----:B------:R-:W-:Y:S02]  /*3d870*/  IMAD.MOV.U32 R4, RZ, RZ, R9 ;  /* 0x000000ffff047224 */ /* 0x000fe400078e0009 */
[----:B--2---:R-:W-:Y:S01]  /*3d880*/  IADD3.X R8, R8, UR6, RZ, P4, !PT ;  /* 0x0000000608087c10 */ /* 0x004fe2000a7fe4ff */
[----:B------:R1:W-:Y:S01]  /*3d890*/  STL [R1+0x1c0], R213 ;  /* 0x0001c0d501007387 */ /* 0x0003e20000100800 */
[----:B------:R-:W-:-:S03]  /*3d8a0*/  MOV R5, R213 ;  /* 0x000000d500057202 */ /* 0x000fc60000000f00 */
[----:B------:R-:W-:Y:S04]  /*3d8b0*/  STL [R1+0x1cc], R3 ;  /* 0x0001cc0301007387 */ /* 0x000fe80000100800 */
[----:B------:R2:W-:Y:S04]  /*3d8c0*/  STL [R1+0x1c8], R8 ;  /* 0x0001c80801007387 */ /* 0x0005e80000100800 */
[----:B-1----:R-:W4:Y:S04]  /*3d8d0*/  LDL.LU R213, [R1+0x1e0] ;  /* 0x0001e00001d57983 */ /* 0x002f280000300800 */
[----:B------:R1:W-:Y:S04]  /*3d8e0*/  LDGSTS.E [R2+0x4000], desc[UR8][R4.64], P2 ;  /* 0x0400000004027fae */ /* 0x0003e80009121848 */
[----:B------:R-:W4:Y:S01]  /*3d8f0*/  LDL.LU R9, [R1+0x1e4] ;  /* 0x0001e40001097983 */ /* 0x000f220000300800 */
        /* <DEDUP_REMOVED lines=13> */
[----:B------:R-:W-:Y:S02]  /*3d9d0*/  MOV R4, R214 ;  /* 0x000000d600047202 */ /* 0x000fe40000000f00 */
[----:B------:R-:W-:Y:S01]  /*3d9e0*/  IADD3.X R212, R212, UR6, RZ, P4, !PT ;  /* 0x00000006d4d47c10 */ /* 0x000fe2000a7fe4ff */
[----:B------:R-:W-:Y:S01]  /*3d9f0*/  IMAD.MOV.U32 R5, RZ, RZ, R215 ;  /* 0x000000ffff057224 */ /* 0x000fe200078e00d7 */
        /* <DEDUP_REMOVED lines=86> */
[----:B------:R-:W-:Y:S01]  /*3df60*/  IADD3.X R212, R212, UR6, RZ, P4, !PT ;  /* 0x00000006d4d47c10 */ /* 0x000fe2000a7fe4ff */
[----:B------:R-:W-:Y:S02]  /*3df70*/  IMAD.MOV.U32 R4, RZ, RZ, R214 ;  /* 0x000000ffff047224 */ /* 0x000fe400078e00d6 */
        /* <DEDUP_REMOVED lines=44> */
[----:B---3--:R-:W-:-:S04]  /*3e240*/  IADD3 R7, P4, R7, UR4, RZ ;  /* 0x0000000407077c10 */ /* 0x008fc8000ff9e0ff */
[----:B------:R-:W-:Y:S01]  /*3e250*/  IADD3.X R212, R212, UR6, RZ, P4, !PT ;  /* 0x00000006d4d47c10 */ /* 0x000fe2000a7fe4ff */
[----:B------:R-:W-:Y:S01]  /*3e260*/  STL [R1+0x5bc], R7 ;  /* 0x0005bc0701007387 */ /* 0x000fe20000100800 */
[----:B-1----:R-:W-:-:S03]  /*3e270*/  IMAD.MOV.U32 R4, RZ, RZ, R7 ;  /* 0x000000ffff047224 */ /* 0x002fc600078e0007 */
[----:B------:R1:W-:Y:S01]  /*3e280*/  STL [R1+0x5b8], R212 ;  /* 0x0005b8d401007387 */ /* 0x0003e20000100800 */
[----:B------:R-:W-:-:S03]  /*3e290*/  MOV R5, R212 ;  /* 0x000000d400057202 */ /* 0x000fc60000000f00 */
[----:B------:R-:W3:Y:S04]  /*3e2a0*/  LDL.LU R215, [R1+0x5d0] ;  /* 0x0005d00001d77983 */ /* 0x000ee80000300800 */
[----:B------:R-:W3:Y:S04]  /*3e2b0*/  LDL.LU R214, [R1+0x5d4] ;  /* 0x0005d40001d67983 */ /* 0x000ee80000300800 */
[----:B-1----:R-:W3:Y:S04]  /*3e2c0*/  LDL.LU R212, [R1+0x5d8] ;  /* 0x0005d80001d47983 */ /* 0x002ee80000300800 */
        /* <DEDUP_REMOVED lines=38> */
[----:B-1----:R-:W2:Y:S04]  /*3e530*/  LDL.LU R215, [R1+0x5f0] ;  /* 0x0005f00001d77983 */ /* 0x002ea80000300800 */
[----:B------:R-:W2:Y:S04]  /*3e540*/  LDL.LU R214, [R1+0x5f4] ;  /* 0x0005f40001d67983 */ /* 0x000ea80000300800 */
        /* <DEDUP_REMOVED lines=35> */
[----:B------:R-:W-:Y:S03]  /*3e780*/  STL [R1+0x5f4], R214 ;  /* 0x0005f4d601007387 */ /* 0x000fe60000100800 */
[----:B------:R-:W-:Y:S01]  /*3e790*/  IMAD.MOV.U32 R5, RZ, RZ, R215 ;  /* 0x000000ffff057224 */ /* 0x000fe200078e00d7 */
[----:B------:R-:W-:Y:S04]  /*3e7a0*/  STL [R1+0x5f0], R215 ;  /* 0x0005f0d701007387 */ /* 0x000fe80000100800 */
[----:B------:R1:W-:Y:S01]  /*3e7b0*/  LDGSTS.E [R2+0x1400c], desc[UR8][R4.64], P1 ;  /* 0x1400c00004027fae */ /* 0x0003e20008921848 */
[----:B---3--:R-:W-:-:S04]  /*3e7c0*/  IADD3 R7, P4, R7, UR4, RZ ;  /* 0x0000000407077c10 */ /* 0x008fc8000ff9e0ff */
[----:B------:R-:W-:Y:S01]  /*3e7d0*/  IADD3.X R212, R212, UR6, RZ, P4, !PT ;  /* 0x00000006d4d47c10 */ /* 0x000fe2000a7fe4ff */
[----:B------:R-:W-:Y:S01]  /*3e7e0*/  STL [R1+0x7bc], R7 ;  /* 0x0007bc0701007387 */ /* 0x000fe20000100800 */
[----:B-1----:R-:W-:-:S03]  /*3e7f0*/  MOV R4, R7 ;  /* 0x0000000700047202 */ /* 0x002fc60000000f00 */
        /* <DEDUP_REMOVED lines=23> */
[----:B------:R1:W-:Y:S01]  /*3e970*/  LDGSTS.E [R2+0x1c000], desc[UR8][R4.64], P2 ;  /* 0x1c00000004027fae */ /* 0x0003e20009121848 */
[----:B------:R-:W-:Y:S01]  /*3e980*/  ISETP.GT.AND P2, PT, R0, 0x7a, PT ;  /* 0x0000007a0000780c */ /* 0x000fe20003f44270 */
[----:B-1----:R-:W-:-:S02]  /*3e990*/  IMAD.MOV.U32 R4, RZ, RZ, R3 ;  /* 0x000000ffff047224 */ /* 0x002fc400078e0003 */
[----:B------:R-:W-:Y:S02]  /*3e9a0*/  IMAD.MOV.U32 R5, RZ, RZ, R8 ;  /* 0x000000ffff057224 */ /* 0x000fe400078e0008 */
[----:B--2---:R-:W2:Y:S04]  /*3e9b0*/  LDL.LU R8, [R1+0x7ec] ;  /* 0x0007ec0001087983 */ /* 0x004ea80000300800 */
[----:B------:R1:W-:Y:S04]  /*3e9c0*/  LDGSTS.E [R2+0x18004], desc[UR8][R4.64], P1 ;  /* 0x1800400004027fae */ /* 0x0003e80008921848 */
[----:B------:R-:W2:Y:S01]  /*3e9d0*/  LDL.LU R3, [R1+0x7f4] ;  /* 0x0007f40001037983 */ /* 0x000ea20000300800 */
        /* <DEDUP_REMOVED lines=13> */
[----:B-1----:R-:W2:Y:S04]  /*3eab0*/  LDL.LU R212, [R1+0x7e8] ;  /* 0x0007e80001d47983 */ /* 0x002ea80000300800 */
[----:B------:R-:W-:Y:S04]  /*3eac0*/  STL [R1+0x7d8], R215 ;  /* 0x0007d8d701007387 */ /* 0x000fe80000100800 */
[----:B------:R-:W2:Y:S01]  /*3ead0*/  LDL.LU R7, [R1+0x7f0] ;  /* 0x0007f00001077983 */ /* 0x000ea20000300800 */
[----:B------:R-:W-:Y:S01]  /*3eae0*/  IMAD.MOV.U32 R4, RZ, RZ, R214 ;  /* 0x000000ffff047224 */ /* 0x000fe200078e00d6 */
[----:B------:R-:W-:-:S02]  /*3eaf0*/  MOV R5, R215 ;  /* 0x000000d700057202 */ /* 0x000fc40000000f00 */
        /* <DEDUP_REMOVED lines=8> */
[----:B------:R-:W-:-:S03]  /*3eb80*/  IMAD.MOV.U32 R4, RZ, RZ, R9 ;  /* 0x000000ffff047224 */ /* 0x000fc600078e0009 */
[----:B------:R1:W-:Y:S01]  /*3eb90*/  STL [R1+0x7e0], R213 ;  /* 0x0007e0d501007387 */ /* 0x0003e20000100800 */
[----:B------:R-:W-:-:S05]  /*3eba0*/  IMAD.MOV.U32 R5, RZ, RZ, R213 ;  /* 0x000000ffff057224 */ /* 0x000fca00078e00d5 */
[----:B------:R3:W-:Y:S04]  /*3ebb0*/  LDGSTS.E [R2+0x1c008], desc[UR8][R4.64], P2 ;  /* 0x1c00800004027fae */ /* 0x0007e80009121848 */
[----:B-1----:R-:W4:Y:S04]  /*3ebc0*/  LDL.LU R213, [R1+0x1f8] ;  /* 0x0001f80001d57983 */ /* 0x002f280000300800 */
[----:B------:R-:W4:Y:S01]  /*3ebd0*/  LDL.LU R9, [R1+0x1fc] ;  /* 0x0001fc0001097983 */ /* 0x000f220000300800 */
[----:B--2---:R-:W-:Y:S02]  /*3ebe0*/  IADD3 R8, P2, R8, UR4, RZ ;  /* 0x0000000408087c10 */ /* 0x004fe4000ff5e0ff */
[----:B------:R-:W-:-:S03]  /*3ebf0*/  IADD3 R3, P3, R3, UR4, RZ ;  /* 0x0000000403037c10 */ /* 0x000fc6000ff7e0ff */
[----:B------:R-:W-:Y:S01]  /*3ec00*/  STL [R1+0x7ec], R8 ;  /* 0x0007ec0801007387 */ /* 0x000fe20000100800 */
[----:B---3--:R-:W-:Y:S02]  /*3ec10*/  MOV R4, R8 ;  /* 0x0000000800047202 */ /* 0x008fe40000000f00 */
[----:B------:R-:W-:-:S05]  /*3ec20*/  IADD3.X R212, R212, UR6, RZ, P2, !PT ;  /* 0x00000006d4d47c10 */ /* 0x000fca00097fe4ff */
[----:B------:R-:W-:Y:S01]  /*3ec30*/  IMAD.MOV.U32 R5, RZ, RZ, R212 ;  /* 0x000000ffff057224 */ /* 0x000fe200078e00d4 */
        /* <DEDUP_REMOVED lines=10> */
[----:B------:R-:W2:Y:S04]  /*3ece0*/  LDL.LU R3, [R1+0x20c] ;  /* 0x00020c0001037983 */ /* 0x000ea80000300800 */
[----:B------:R1:W-:Y:S01]  /*3ecf0*/  LDGSTS.E [R2+0x1c00c], desc[UR8][R4.64], P1 ;  /* 0x1c00c00004027fae */ /* 0x0003e20008921848 */
[----:B------:R-:W-:-:S04]  /*3ed00*/  ISETP.GT.AND P1, PT, R0, 0x1c, PT ;  /* 0x0000001c0000780c */ /* 0x000fc80003f24270 */
[----:B-1----:R-:W-:Y:S02]  /*3ed10*/  SEL R2, RZ, 0x4, !P1 ;  /* 0x00000004ff027807 */ /* 0x002fe40004800000 */
[----:B----4-:R-:W-:-:S04]  /*3ed20*/  IADD3 R9, P1, R9, UR4, RZ ;  /* 0x0000000409097c10 */ /* 0x010fc8000ff3e0ff */
[----:B------:R-:W-:Y:S01]  /*3ed30*/  IADD3.X R213, R213, UR6, RZ, P1, !PT ;  /* 0x00000006d5d57c10 */ /* 0x000fe20008ffe4ff */
[----:B------:R-:W-:Y:S01]  /*3ed40*/  STL [R1+0x1fc], R9 ;  /* 0x0001fc0901007387 */ /* 0x000fe20000100800 */
[----:B------:R-:W-:-:S03]  /*3ed50*/  IMAD.MOV.U32 R4, RZ, RZ, R9 ;  /* 0x000000ffff047224 */ /* 0x000fc600078e0009 */
[----:B------:R1:W-:Y:S01]  /*3ed60*/  STL [R1+0x1f8], R213 ;  /* 0x0001f8d501007387 */ /* 0x0003e20000100800 */
[----:B------:R-:W-:-:S03]  /*3ed70*/  MOV R5, R213 ;  /* 0x000000d500057202 */ /* 0x000fc60000000f00 */
[----:B------:R-:W4:Y:S04]  /*3ed80*/  LDL.LU R215, [R1+0x210] ;  /* 0x0002100001d77983 */ /* 0x000f280000300800 */
[----:B------:R-:W4:Y:S04]  /*3ed90*/  LDL.LU R214, [R1+0x214] ;  /* 0x0002140001d67983 */ /* 0x000f280000300800 */
[----:B-1----:R-:W4:Y:S04]  /*3eda0*/  LDL.LU R213, [R1+0x218] ;  /* 0x0002180001d57983 */ /* 0x002f280000300800 */
[----:B------:R-:W4:Y:S01]  /*3edb0*/  LDL.LU R9, [R1+0x21c] ;  /* 0x00021c0001097983 */ /* 0x000f220000300800 */
[----:B------:R-:W-:-:S04]  /*3edc0*/  SEL R2, R2, RZ, !P0 ;  /* 0x000000ff02027207 */ /* 0x000fc80004000000 */
[----:B------:R-:W-:Y:S02]  /*3edd0*/  ISETP.NE.U32.AND P2, PT, R2, RZ, PT ;  /* 0x000000ff0200720c */ /* 0x000fe40003f45070 */
[----:B------:R-:W-:Y:S02]  /*3ede0*/  LOP3.LUT R2, R6, 0x70, RZ, 0x3c, !PT ;  /* 0x0000007006027812 */ /* 0x000fe400078e3cff */
[----:B------:R-:W-:-:S03]  /*3edf0*/  ISETP.GT.AND P1, PT, R0, 0x1d, PT ;  /* 0x0000001d0000780c */ /* 0x000fc60003f24270 */
[----:B------:R-:W-:-:S06]  /*3ee00*/  VIADD R2, R2, UR16 ;  /* 0x0000001002027c36 */ /* 0x000fcc0008000000 */
[----:B------:R1:W-:Y:S02]  /*3ee10*/  LDGSTS.E [R2], desc[UR8][R4.64], P2 ;  /* 0x0000000004027fae */ /* 0x0003e40009121848 */
[----:B-1----:R-:W-:-:S04]  /*3ee20*/  SEL R4, RZ, 0x4, !P1 ;  /* 0x00000004ff047807 */ /* 0x002fc80004800000 */
[----:B------:R-:W-:-:S04]  /*3ee30*/  SEL R4, R4, RZ, !P0 ;  /* 0x000000ff04047207 */ /* 0x000fc80004000000 */
[----:B------:R-:W-:Y:S02]  /*3ee40*/  ISETP.NE.U32.AND P1, PT, R4, RZ, PT ;  /* 0x000000ff0400720c */ /* 0x000fe40003f25070 */
[----:B---3--:R-:W-:-:S04]  /*3ee50*/  IADD3 R8, P3, R8, UR4, RZ ;  /* 0x0000000408087c10 */ /* 0x008fc8000ff7e0ff */
        /* <DEDUP_REMOVED lines=22> */
[----:B------:R-:W-:Y:S01]  /*3efc0*/  IADD3 R9, P4, R9, UR4, RZ ;  /* 0x0000000409097c10 */ /* 0x000fe2000ff9e0ff */
[----:B------:R-:W-:Y:S01]  /*3efd0*/  STL [R1+0x214], R214 ;  /* 0x000214d601007387 */ /* 0x000fe20000100800 */
[----:B------:R-:W-:-:S02]  /*3efe0*/  ISETP.NE.U32.AND P2, PT, R4, RZ, PT ;  /* 0x000000ff0400720c */ /* 0x000fc40003f45070 */
[----:B------:R-:W-:Y:S01]  /*3eff0*/  IADD3.X R213, R213, UR6, RZ, P4, !PT ;  /* 0x00000006d5d57c10 */ /* 0x000fe2000a7fe4ff */
[----:B------:R-:W-:Y:S01]  /*3f000*/  IMAD.MOV.U32 R4, RZ, RZ, R214 ;  /* 0x000000ffff047224 */ /* 0x000fe200078e00d6 */
[----:B------:R-:W-:Y:S01]  /*3f010*/  MOV R5, R215 ;  /* 0x000000d700057202 */ /* 0x000fe20000000f00 */
[----:B------:R1:W-:Y:S04]  /*3f020*/  STL [R1+0x210], R215 ;  /* 0x000210d701007387 */ /* 0x0003e80000100800 */
[----:B------:R-:W-:Y:S04]  /*3f030*/  STL [R1+0x21c], R9 ;  /* 0x00021c0901007387 */ /* 0x000fe80000100800 */
[----:B------:R4:W-:Y:S04]  /*3f040*/  STL [R1+0x218], R213 ;  /* 0x000218d501007387 */ /* 0x0009e80000100800 */
[----:B-1----:R-:W2:Y:S04]  /*3f050*/  LDL.LU R215, [R1+0x230] ;  /* 0x0002300001d77983 */ /* 0x002ea80000300800 */
[----:B------:R1:W-:Y:S04]  /*3f060*/  LDGSTS.E [R2+0x4004], desc[UR8][R4.64], P1 ;  /* 0x0400400004027fae */ /* 0x0003e80008921848 */
[----:B------:R-:W2:Y:S01]  /*3f070*/  LDL.LU R214, [R1+0x234] ;  /* 0x0002340001d67983 */ /* 0x000ea20000300800 */
[----:B-1----:R-:W-:-:S02]  /*3f080*/  IMAD.MOV.U32 R5, RZ, RZ, R213 ;  /* 0x000000ffff057224 */ /* 0x002fc400078e00d5 */
[----:B------:R-:W-:Y:S01]  /*3f090*/  IMAD.MOV.U32 R4, RZ, RZ, R9 ;  /* 0x000000ffff047224 */ /* 0x000fe200078e0009 */
[----:B----4-:R-:W4:Y:S04]  /*3f0a0*/  LDL.LU R213, [R1+0x3f8] ;  /* 0x0003f80001d57983 */ /* 0x010f280000300800 */
[----:B------:R-:W4:Y:S01]  /*3f0b0*/  LDL.LU R9, [R1+0x3fc] ;  /* 0x0003fc0001097983 */ /* 0x000f220000300800 */
[----:B------:R-:W-:-:S03]  /*3f0c0*/  ISETP.GT.AND P1, PT, R0, 0x1f, PT ;  /* 0x0000001f0000780c */ /* 0x000fc60003f24270 */
[----:B------:R1:W-:Y:S02]  /*3f0d0*/  LDGSTS.E [R2+0x8], desc[UR8][R4.64], P2 ;  /* 0x0000800004027fae */ /* 0x0003e40009121848 */
[----:B-1----:R-:W-:-:S04]  /*3f0e0*/  SEL R4, RZ, 0x4, !P1 ;  /* 0x00000004ff047807 */ /* 0x002fc80004800000 */
[----:B------:R-:W-:-:S04]  /*3f0f0*/  SEL R4, R4, RZ, !P0 ;  /* 0x000000ff04047207 */ /* 0x000fc80004000000 */
[----:B------:R-:W-:Y:S02]  /*3f100*/  ISETP.NE.U32.AND P1, PT, R4, RZ, PT ;  /* 0x000000ff0400720c */ /* 0x000fe40003f25070 */
[----:B---3--:R-:W-:-:S04]  /*3f110*/  IADD3 R8, P3, R8, UR4, RZ ;  /* 0x0000000408087c10 */ /* 0x008fc8000ff7e0ff */
        /* <DEDUP_REMOVED lines=22> */
[----:B------:R-:W-:Y:S01]  /*3f280*/  STL [R1+0x234], R214 ;  /* 0x000234d601007387 */ /* 0x000fe20000100800 */
[----:B----4-:R-:W-:Y:S01]  /*3f290*/  IADD3 R9, P4, R9, UR4, RZ ;  /* 0x0000000409097c10 */ /* 0x010fe2000ff9e0ff */
[----:B------:R-:W-:Y:S01]  /*3f2a0*/  IMAD.MOV.U32 R5, RZ, RZ, R215 ;  /* 0x000000ffff057224 */ /* 0x000fe200078e00d7 */
[----:B------:R-:W-:-:S02]  /*3f2b0*/  ISETP.NE.U32.AND P2, PT, R4, RZ, PT ;  /* 0x000000ff0400720c */ /* 0x000fc40003f45070 */
        /* <DEDUP_REMOVED lines=8> */
[----:B-1----:R-:W-:Y:S01]  /*3f340*/  IMAD.MOV.U32 R5, RZ, RZ, R213 ;  /* 0x000000ffff057224 */ /* 0x002fe200078e00d5 */
[----:B------:R-:W-:-:S02]  /*3f350*/  MOV R4, R9 ;  /* 0x0000000900047202 */ /* 0x000fc40000000f00 */
        /* <DEDUP_REMOVED lines=24> */
[----:B------:R-:W-:-:S03]  /*3f4e0*/  ISETP.GT.AND P2, PT, R0, 0x3e, PT ;  /* 0x0000003e0000780c */ /* 0x000fc60003f44270 */
[----:B------:R1:W-:Y:S02]  /*3f4f0*/  LDGSTS.E [R2+0x8004], desc[UR8][R4.64], P1 ;  /* 0x0800400004027fae */ /* 0x0003e40008921848 */
[----:B-1----:R-:W-:Y:S02]  /*3f500*/  SEL R4, RZ, 0x4, !P2 ;  /* 0x00000004ff047807 */ /* 0x002fe40005000000 */
[----:B------:R-:W-:Y:S02]  /*3f510*/  IADD3 R214, P3, R214, UR4, RZ ;  /* 0x00000004d6d67c10 */ /* 0x000fe4000ff7e0ff */
[----:B------:R-:W-:Y:S02]  /*3f520*/  SEL R4, R4, RZ, !P0 ;  /* 0x000000ff04047207 */ /* 0x000fe40004000000 */
[----:B------:R-:W-:Y:S01]  /*3f530*/  IADD3.X R215, R215, UR6, RZ, P3, !PT ;  /* 0x00000006d7d77c10 */ /* 0x000fe20009ffe4ff */
[----:B------:R-:W-:Y:S01]  /*3f540*/  STL [R1+0x414], R214 ;  /* 0x000414d601007387 */ /* 0x000fe20000100800 */
[----:B------:R-:W-:-:S02]  /*3f550*/  ISETP.NE.U32.AND P2, PT, R4, RZ, PT ;  /* 0x000000ff0400720c */ /* 0x000fc40003f45070 */
[----:B------:R-:W-:Y:S02]  /*3f560*/  MOV R4, R214 ;  /* 0x000000d600047202 */ /* 0x000fe40000000f00 */
[----:B----4-:R-:W-:Y:S01]  /*3f570*/  IADD3 R9, P4, R9, UR4, RZ ;  /* 0x0000000409097c10 */ /* 0x010fe2000ff9e0ff */
        /* <DEDUP_REMOVED lines=10> */
[----:B----4-:R-:W4:Y:S04]  /*3f620*/  LDL.LU R213, [R1+0x5f8] ;  /* 0x0005f80001d57983 */ /* 0x010f280000300800 */
        /* <DEDUP_REMOVED lines=26> */
[----:B------:R-:W-:Y:S02]  /*3f7d0*/  IADD3 R214, P3, R214, UR4, RZ ;  /* 0x00000004d6d67c10 */ /* 0x000fe4000ff7e0ff */
[----:B------:R-:W-:Y:S02]  /*3f7e0*/  SEL R4, R4, RZ, !P0 ;  /* 0x000000ff04047207 */ /* 0x000fe40004000000 */
[----:B------:R-:W-:Y:S02]  /*3f7f0*/  IADD3.X R215, R215, UR6, RZ, P3, !PT ;  /* 0x00000006d7d77c10 */ /* 0x000fe40009ffe4ff */
[----:B------:R-:W-:Y:S01]  /*3f800*/  ISETP.NE.U32.AND P2, PT, R4, RZ, PT ;  /* 0x000000ff0400720c */ /* 0x000fe20003f45070 */
[----:B------:R-:W-:Y:S01]  /*3f810*/  IMAD.MOV.U32 R4, RZ, RZ, R214 ;  /* 0x000000ffff047224 */ /* 0x000fe200078e00d6 */
[----:B------:R-:W-:-:S02]  /*3f820*/  MOV R5, R215 ;  /* 0x000000d700057202 */ /* 0x000fc40000000f00 */
[----:B----4-:R-:W-:Y:S01]  /*3f830*/  IADD3 R9, P4, R9, UR4, RZ ;  /* 0x0000000409097c10 */ /* 0x010fe2000ff9e0ff */
[----:B------:R-:W-:Y:S03]  /*3f840*/  STL [R1+0x434], R214 ;  /* 0x000434d601007387 */ /* 0x000fe60000100800 */
[----:B------:R-:W-:Y:S01]  /*3f850*/  IADD3.X R213, R213, UR6, RZ, P4, !PT ;  /* 0x00000006d5d57c10 */ /* 0x000fe2000a7fe4ff */
[----:B------:R1:W-:Y:S04]  /*3f860*/  STL [R1+0x430], R215 ;  /* 0x000430d701007387 */ /* 0x0003e80000100800 */
[----:B------:R-:W-:Y:S04]  /*3f870*/  STL [R1+0x5fc], R9 ;  /* 0x0005fc0901007387 */ /* 0x000fe80000100800 */
[----:B------:R4:W-:Y:S04]  /*3f880*/  STL [R1+0x5f8], R213 ;  /* 0x0005f8d501007387 */ /* 0x0009e80000100800 */
[----:B------:R4:W-:Y:S04]  /*3f890*/  LDGSTS.E [R2+0xc00c], desc[UR8][R4.64], P1 ;  /* 0x0c00c00004027fae */ /* 0x0009e80008921848 */
[----:B-1----:R-:W2:Y:S04]  /*3f8a0*/  LDL.LU R215, [R1+0x610] ;  /* 0x0006100001d77983 */ /* 0x002ea80000300800 */
[----:B------:R-:W2:Y:S01]  /*3f8b0*/  LDL.LU R214, [R1+0x614] ;  /* 0x0006140001d67983 */ /* 0x000ea20000300800 */
[----:B----4-:R-:W-:-:S02]  /*3f8c0*/  IMAD.MOV.U32 R5, RZ, RZ, R213 ;  /* 0x000000ffff057224 */ /* 0x010fc400078e00d5 */
[----:B------:R-:W-:Y:S01]  /*3f8d0*/  IMAD.MOV.U32 R4, RZ, RZ, R9 ;  /* 0x000000ffff047224 */ /* 0x000fe200078e0009 */
[----:B------:R-:W4:Y:S04]  /*3f8e0*/  LDL.LU R213, [R1+0x618] ;  /* 0x0006180001d57983 */ /* 0x000f280000300800 */
        /* <DEDUP_REMOVED lines=20> */
[----:B------:R-:W3:Y:S04]  /*3fa30*/  LDL.LU R8, [R1+0x624] ;  /* 0x0006240001087983 */ /* 0x000ee80000300800 */
        /* <DEDUP_REMOVED lines=52> */
[----:B------:R-:W-:-:S02]  /*3fd80*/  ISETP.NE.U32.AND P2, PT, R4, RZ, PT ;  /* 0x000000ff0400720c */ /* 0x000fc40003f45070 */
[----:B------:R-:W-:Y:S01]  /*3fd90*/  MOV R4, R214 ;  /* 0x000000d600047202 */ /* 0x000fe20000000f00 */
[----:B------:R-:W-:Y:S01]  /*3fda0*/  IMAD.MOV.U32 R5, RZ, RZ, R215 ;  /* 0x000000ffff057224 */ /* 0x000fe200078e00d7 */
[----:B------:R1:W-:Y:S04]  /*3fdb0*/  STL [R1+0x634], R214 ;  /* 0x000634d601007387 */ /* 0x0003e80000100800 */
[----:B------:R-:W-:Y:S04]  /*3fdc0*/  STL [R1+0x630], R215 ;  /* 0x000630d701007387 */ /* 0x000fe80000100800 */
[----:B------:R1:W-:Y:S01]  /*3fdd0*/  LDGSTS.E [R2+0x1400c], desc[UR8][R4.64], P1 ;  /* 0x1400c00004027fae */ /* 0x0003e20008921848 */
[----:B----4-:R-:W-:-:S04]  /*3fde0*/  IADD3 R9, P4, R9, UR4, RZ ;  /* 0x0000000409097c10 */ /* 0x010fc8000ff9e0ff */
[----:B------:R-:W-:Y:S01]  /*3fdf0*/  IADD3.X R213, R213, UR6, RZ, P4, !PT ;  /* 0x00000006d5d57c10 */ /* 0x000fe2000a7fe4ff */
[----:B------:R-:W-:Y:S03]  /*3fe00*/  STL [R1+0x7fc], R9 ;  /* 0x0007fc0901007387 */ /* 0x000fe60000100800 */
[----:B-1----:R-:W-:Y:S01]  /*3fe10*/  MOV R5, R213 ;  /* 0x000000d500057202 */ /* 0x002fe20000000f00 */
[----:B------:R1:W-:Y:S04]  /*3fe20*/  STL [R1+0x7f8], R213 ;  /* 0x0007f8d501007387 */ /* 0x0003e80000100800 */
[----:B------:R-:W4:Y:S01]  /*3fe30*/  LDL.LU R214, [R1+0x810] ;  /* 0x0008100001d67983 */ /* 0x000f220000300800 */
[----:B------:R-:W-:-:S03]  /*3fe40*/  IMAD.MOV.U32 R4, RZ, RZ, R9 ;  /* 0x000000ffff047224 */ /* 0x000fc600078e0009 */
[----:B-1----:R-:W4:Y:S04]  /*3fe50*/  LDL.LU R213, [R1+0x814] ;  /* 0x0008140001d57983 */ /* 0x002f280000300800 */
        /* <DEDUP_REMOVED lines=10> */
[----:B------:R1:W-:Y:S03]  /*3ff00*/  STL [R1+0x804], R8 ;  /* 0x0008040801007387 */ /* 0x0003e60000100800 */
[----:B------:R-:W-:Y:S01]  /*3ff10*/  IMAD.MOV.U32 R5, RZ, RZ, R212 ;  /* 0x000000ffff057224 */ /* 0x000fe200078e00d4 */
[----:B------:R-:W-:Y:S04]  /*3ff20*/  STL [R1+0x800], R212 ;  /* 0x000800d401007387 */ /* 0x000fe80000100800 */
        /* <DEDUP_REMOVED lines=8> */
[----:B------:R-:W-:-:S03]  /*3ffb0*/  MOV R4, R3 ;  /* 0x0000000300047202 */ /* 0x000fc60000000f00 */
[----:B------:R-:W3:Y:S01]  /*3ffc0*/  LDL.LU R3, [R1+0x82c] ;  /* 0x00082c0001037983 */ /* 0x000ee20000300800 */
[----:B------:R-:W-:-:S03]  /*3ffd0*/  ISETP.GT.AND P2, PT, R0, 0x7e, PT ;  /* 0x0000007e0000780c */ /* 0x000fc60003f44270 */
[----:B------:R1:W-:Y:S04]  /*3ffe0*/  LDGSTS.E [R2+0x18004], desc[UR8][R4.64], P1 ;  /* 0x1800400004027fae */ /* 0x0003e80008921848 */
[----:B------:R-:W3:Y:S01]  /*3fff0*/  LDL.LU R212, [R1+0x834] ;  /* 0x0008340001d47983 */ /* 0x000ee20000300800 */
[----:B-1----:R-:W-:-:S04]  /*40000*/  SEL R4, RZ, 0x4, !P2 ;  /* 0x00000004ff047807 */ /* 0x002fc80005000000 */
[----:B------:R-:W-:-:S04]  /*40010*/  SEL R4, R4, RZ, !P0 ;  /* 0x000000ff04047207 */ /* 0x000fc80004000000 */
[----:B------:R-:W-:Y:S02]  /*40020*/  ISETP.NE.U32.AND P2, PT, R4, RZ, PT ;  /* 0x000000ff0400720c */ /* 0x000fe40003f45070 */
[----:B----4-:R-:W-:-:S04]  /*40030*/  IADD3 R213, P3, R213, UR4, RZ ;  /* 0x00000004d5d57c10 */ /* 0x010fc8000ff7e0ff */
[----:B------:R-:W-:Y:S01]  /*40040*/  IADD3.X R214, R214, UR6, RZ, P3, !PT ;  /* 0x00000006d6d67c10 */ /* 0x000fe20009ffe4ff */
[----:B------:R1:W-:Y:S01]  /*40050*/  STL [R1+0x814], R213 ;  /* 0x000814d501007387 */ /* 0x0003e20000100800 */
[----:B------:R-:W-:-:S03]  /*40060*/  IADD3 R215, P4, R215, UR4, RZ ;  /* 0x00000004d7d77c10 */ /* 0x000fc6000ff9e0ff */
[----:B------:R4:W-:Y:S01]  /*40070*/  STL [R1+0x810], R214 ;  /* 0x000810d601007387 */ /* 0x0009e20000100800 */
[----:B------:R-:W-:Y:S01]  /*40080*/  IMAD.MOV.U32 R4, RZ, RZ, R213 ;  /* 0x000000ffff047224 */ /* 0x000fe200078e00d5 */
[----:B------:R-:W-:Y:S02]  /*40090*/  IADD3.X R9, R9, UR6, RZ, P4, !PT ;  /* 0x0000000609097c10 */ /* 0x000fe4000a7fe4ff */
[----:B------:R-:W-:Y:S04]  /*400a0*/  STL [R1+0x81c], R215 ;  /* 0x00081cd701007387 */ /* 0x000fe80000100800 */
[----:B-1----:R-:W3:Y:S01]  /*400b0*/  LDL.LU R213, [R1+0x828] ;  /* 0x0008280001d57983 */ /* 0x002ee20000300800 */
[----:B------:R-:W-:-:S03]  /*400c0*/  MOV R5, R214 ;  /* 0x000000d600057202 */ /* 0x000fc60000000f00 */
[----:B------:R1:W-:Y:S04]  /*400d0*/  STL [R1+0x818], R9 ;  /* 0x0008180901007387 */ /* 0x0003e80000100800 */
[----:B----4-:R-:W4:Y:S04]  /*400e0*/  LDL.LU R214, [R1+0x830] ;  /* 0x0008300001d67983 */ /* 0x010f280000300800 */
[----:B------:R1:W-:Y:S01]  /*400f0*/  LDGSTS.E [R2+0x1c004], desc[UR8][R4.64], P1 ;  /* 0x1c00400004027fae */ /* 0x0003e20008921848 */
[----:B------:R-:W-:Y:S01]  /*40100*/  ISETP.GT.AND P1, PT, R0, 0x7f, PT ;  /* 0x0000007f0000780c */ /* 0x000fe20003f24270 */
[----:B-1----:R-:W-:-:S02]  /*40110*/  IMAD.MOV.U32 R4, RZ, RZ, R215 ;  /* 0x000000ffff047224 */ /* 0x002fc400078e00d7 */
[----:B------:R-:W-:Y:S02]  /*40120*/  IMAD.MOV.U32 R5, RZ, RZ, R9 ;  /* 0x000000ffff057224 */ /* 0x000fe400078e0009 */
[----:B------:R-:W4:Y:S04]  /*40130*/  LDL.LU R9, [R1+0xdc0] ;  /* 0x000dc00001097983 */ /* 0x000f280000300800 */
[----:B------:R1:W-:Y:S02]  /*40140*/  LDGSTS.E [R2+0x18008], desc[UR8][R4.64], P2 ;  /* 0x1800800004027fae */ /* 0x0003e40009121848 */
[----:B-1----:R-:W-:-:S04]  /*40150*/  SEL R4, RZ, 0x4, !P1 ;  /* 0x00000004ff047807 */ /* 0x002fc80004800000 */
[----:B------:R-:W-:-:S04]  /*40160*/  SEL R4, R4, RZ, !P0 ;  /* 0x000000ff04047207 */ /* 0x000fc80004000000 */
[----:B------:R-:W-:Y:S02]  /*40170*/  ISETP.NE.U32.AND P1, PT, R4, RZ, PT ;  /* 0x000000ff0400720c */ /* 0x000fe40003f25070 */
[----:B--2---:R-:W-:-:S04]  /*40180*/  IADD3 R7, P3, R7, UR4, RZ ;  /* 0x0000000407077c10 */ /* 0x004fc8000ff7e0ff */
[----:B---3--:R-:W-:Y:S02]  /*40190*/  IADD3.X R8, R8, UR6, RZ, P3, !PT ;  /* 0x0000000608087c10 */ /* 0x008fe40009ffe4ff */
[----:B------:R-:W-:-:S03]  /*401a0*/  MOV R4, R7 ;  /* 0x0000000700047202 */ /* 0x000fc60000000f00 */
[----:B------:R-:W-:Y:S01]  /*401b0*/  IMAD.MOV.U32 R5, RZ, RZ, R8 ;  /* 0x000000ffff057224 */ /* 0x000fe200078e0008 */
[----:B------:R1:W-:Y:S04]  /*401c0*/  STL [R1+0x824], R7 ;  /* 0x0008240701007387 */ /* 0x0003e80000100800 */
[----:B------:R2:W-:Y:S01]  /*401d0*/  LDGSTS.E [R2+0x1c008], desc[UR8][R4.64], P2 ;  /* 0x1c00800004027fae */ /* 0x0005e20009121848 */
[----:B------:R-:W-:-:S03]  /*401e0*/  IADD3 R3, P2, R3, UR4, RZ ;  /* 0x0000000403037c10 */ /* 0x000fc6000ff5e0ff */
[----:B------:R3:W-:Y:S04]  /*401f0*/  STL [R1+0x820], R8 ;  /* 0x0008200801007387 */ /* 0x0007e80000100800 */
[----:B-1----:R-:W4:Y:S01]  /*40200*/  LDL.LU R7, [R1+0x83c] ;  /* 0x00083c0001077983 */ /* 0x002f220000300800 */
[----:B--2---:R-:W-:-:S03]  /*40210*/  IMAD.MOV.U32 R4, RZ, RZ, R3 ;  /* 0x000000ffff047224 */ /* 0x004fc600078e0003 */
[----:B---3--:R-:W2:Y:S04]  /*40220*/  LDL.LU R8, [R1+0x87c] ;  /* 0x00087c0001087983 */ /* 0x008ea80000300800 */
[----:B------:R1:W-:Y:S02]  /*40230*/  STL [R1+0x82c], R3 ;  /* 0x00082c0301007387 */ /* 0x0003e40000100800 */
[----:B-1----:R-:W1:Y:S01]  /*40240*/  S2R R3, SR_TID.X ;  /* 0x0000000000037919 */ /* 0x002e620000002100 */
[----:B------:R-:W-:Y:S02]  /*40250*/  IADD3 R212, P3, R212, UR4, RZ ;  /* 0x00000004d4d47c10 */ /* 0x000fe4000ff7e0ff */
[----:B------:R-:W-:-:S04]  /*40260*/  IADD3.X R213, R213, UR6, RZ, P2, !PT ;  /* 0x00000006d5d57c10 */ /* 0x000fc800097fe4ff */
[----:B------:R-:W-:Y:S01]  /*40270*/  MOV R5, R213 ;  /* 0x000000d500057202 */ /* 0x000fe20000000f00 */
[----:B------:R3:W-:Y:S01]  /*40280*/  STL [R1+0x828], R213 ;  /* 0x000828d501007387 */ /* 0x0007e20000100800 */
[----:B----4-:R-:W-:-:S03]  /*40290*/  IADD3.X R214, R214, UR6, RZ, P3, !PT ;  /* 0x00000006d6d67c10 */ /* 0x010fc60009ffe4ff */
[----:B------:R4:W-:Y:S04]  /*402a0*/  STL [R1+0x834], R212 ;  /* 0x000834d401007387 */ /* 0x0009e80000100800 */
[----:B------:R1:W-:Y:S04]  /*402b0*/  LDGSTS.E [R2+0x1800c], desc[UR8][R4.64], P1 ;  /* 0x1800c00004027fae */ /* 0x0003e80008921848 */
[----:B---3--:R-:W3:Y:S01]  /*402c0*/  LDL.LU R213, [R1+0x838] ;  /* 0x0008380001d57983 */ /* 0x008ee20000300800 */
[----:B-1----:R-:W-:-:S03]  /*402d0*/  LOP3.LUT R3, R3, 0x7f, RZ, 0xc0, !PT ;  /* 0x0000007f03037812 */ /* 0x002fc600078ec0ff */
[----:B------:R1:W-:Y:S01]  /*402e0*/  STL [R1+0x830], R214 ;  /* 0x000830d601007387 */ /* 0x0003e20000100800 */
[----:B------:R-:W-:-:S03]  /*402f0*/  IMAD.MOV.U32 R4, RZ, RZ, R212 ;  /* 0x000000ffff047224 */ /* 0x000fc600078e00d4 */
[----:B------:R-:W3:Y:S01]  /*40300*/  LDL.LU R215, [R1+0x878] ;  /* 0x0008780001d77983 */ /* 0x000ee20000300800 */
[----:B------:R-:W-:-:S03]  /*40310*/  IMAD.MOV.U32 R5, RZ, RZ, R214 ;  /* 0x000000ffff057224 */ /* 0x000fc600078e00d6 */
[----:B----4-:R-:W4:Y:S04]  /*40320*/  LDL.LU R212, [R1+0x8b8] ;  /* 0x0008b80001d47983 */ /* 0x010f280000300800 */
[----:B------:R2:W-:Y:S01]  /*40330*/  LDGSTS.E [R2+0x1c00c], desc[UR8][R4.64], P1 ;  /* 0x1c00c00004027fae */ /* 0x0005e20008921848 */
[----:B------:R-:W-:Y:S01]  /*40340*/  ISETP.GE.AND P1, PT, R3, R0, PT ;  /* 0x000000000300720c */ /* 0x000fe20003f26270 */
[----:B------:R-:W-:Y:S02]  /*40350*/  ULEA UR12, UR60, UR10, 0x10 ;  /* 0x0000000a3c0c7291 */ /* 0x000fe4000f8e803f */
[----:B------:R-:W0:Y:S04]  /*40360*/  LDGDEPBAR ;  /* 0x00000000000079af */ /* 0x000e280000000000 */
[----:B------:R-:W4:Y:S04]  /*40370*/  LDL.LU R2, [R1+0x8bc] ;  /* 0x0008bc0001027983 */ /* 0x000f280000300800 */
[----:B-1----:R-:W4:Y:S04]  /*40380*/  LDL.LU R214, [R1+0x8f8] ;  /* 0x0008f80001d67983 */ /* 0x002f280000300800 */
[----:B------:R-:W4:Y:S01]  /*40390*/  LDL.LU R3, [R1+0x8fc] ;  /* 0x0008fc0001037983 */ /* 0x000f220000300800 */
[----:B------:R-:W-:-:S04]  /*403a0*/  SEL R0, RZ, 0x4, P1 ;  /* 0x00000004ff007807 */ /* 0x000fc80000800000 */
[----:B------:R-:W-:-:S04]  /*403b0*/  SEL R0, R0, RZ, !P0 ;  /* 0x000000ff00007207 */ /* 0x000fc80004000000 */
[----:B------:R-:W-:Y:S02]  /*403c0*/  ISETP.NE.U32.AND P0, PT, R0, RZ, PT ;  /* 0x000000ff0000720c */ /* 0x000fe40003f05070 */
[----:B------:R-:W-:-:S04]  /*403d0*/  MOV R0, UR12 ;  /* 0x0000000c00007c02 */ /* 0x000fc80008000f00 */
[----:B------:R-:W-:Y:S02]  /*403e0*/  IADD3 R0, R9, 0x100000, R0 ;  /* 0x0010000009007810 */ /* 0x000fe40007ffe000 */
[----:B------:R-:W-:Y:S02]  /*403f0*/  IADD3 R7, P1, R7, UR5, RZ ;  /* 0x0000000507077c10 */ /* 0x000fe4000ff3e0ff */
[----:B--2---:R-:W-:-:S03]  /*40400*/  IADD3 R8, P2, R8, UR5, RZ ;  /* 0x0000000508087c10 */ /* 0x004fc6000ff5e0ff */
[----:B------:R1:W-:Y:S01]  /*40410*/  STL [R1+0x83c], R7 ;  /* 0x00083c0701007387 */ /* 0x0003e20000100800 */
[----:B------:R-:W-:-:S03]  /*40420*/  IMAD.MOV.U32 R4, RZ, RZ, R7 ;  /* 0x000000ffff047224 */ /* 0x000fc600078e0007 */
[----:B------:R-:W-:Y:S01]  /*40430*/  STL [R1+0x87c], R8 ;  /* 0x00087c0801007387 */ /* 0x000fe20000100800 */
[----:B---3--:R-:W-:-:S05]  /*40440*/  IADD3.X R213, R213, UR7, RZ, P1, !PT ;  /* 0x00000007d5d57c10 */ /* 0x008fca0008ffe4ff */
[----:B------:R-:W-:Y:S01]  /*40450*/  IMAD.MOV.U32 R5, RZ, RZ, R213 ;  /* 0x000000ffff057224 */ /* 0x000fe200078e00d5 */
[----:B------:R2:W-:Y:S01]  /*40460*/  STL [R1+0x838], R213 ;  /* 0x000838d501007387 */ /* 0x0005e20000100800 */
[----:B------:R-:W-:-:S03]  /*40470*/  IADD3.X R215, R215, UR7, RZ, P2, !PT ;  /* 0x00000007d7d77c10 */ /* 0x000fc600097fe4ff */
[----:B-1----:R-:W3:Y:S04]  /*40480*/  LDL.LU R7, [R1+0x93c] ;  /* 0x00093c0001077983 */ /* 0x002ee80000300800 */
[----:B------:R1:W-:Y:S04]  /*40490*/  STL [R1+0x878], R215 ;  /* 0x000878d701007387 */ /* 0x0003e80000100800 */
[----:B------:R1:W-:Y:S04]  /*404a0*/  LDGSTS.E [R0+-0x40000], desc[UR8][R4.64], P0 ;  /* 0xc000000004007fae */ /* 0x0003e80008121848 */
[----:B--2---:R-:W2:Y:S01]  /*404b0*/  LDL.LU R213, [R1+0x97c] ;  /* 0x00097c0001d57983 */ /* 0x004ea20000300800 */
[----:B----4-:R-:W-:Y:S01]  /*404c0*/  IADD3 R2, P1, R2, UR5, RZ ;  /* 0x0000000502027c10 */ /* 0x010fe2000ff3e0ff */
[----:B-1----:R-:W-:Y:S01]  /*404d0*/  IMAD.MOV.U32 R5, RZ, RZ, R215 ;  /* 0x000000ffff057224 */ /* 0x002fe200078e00d7 */
[----:B------:R-:W-:-:S02]  /*404e0*/  MOV R4, R8 ;  /* 0x0000000800047202 */ /* 0x000fc40000000f00 */
[----:B------:R-:W4:Y:S01]  /*404f0*/  LDL.LU R8, [R1+0x938] ;  /* 0x0009380001087983 */ /* 0x000f220000300800 */
[----:B------:R-:W-:Y:S02]  /*40500*/  IADD3.X R212, R212, UR7, RZ, P1, !PT ;  /* 0x00000007d4d47c10 */ /* 0x000fe40008ffe4ff */
[----:B------:R-:W-:Y:S01]  /*40510*/  IADD3 R3, P2, R3, UR5, RZ ;  /* 0x0000000503037c10 */ /* 0x000fe2000ff5e0ff */
[----:B------:R-:W4:Y:S03]  /*40520*/  LDL.LU R215, [R1+0x978] ;  /* 0x0009780001d77983 */ /* 0x000f260000300800 */
[----:B------:R-:W-:Y:S01]  /*40530*/  IADD3.X R214, R214, UR7, RZ, P2, !PT ;  /* 0x00000007d6d67c10 */ /* 0x000fe200097fe4ff */
[----:B------:R1:W-:Y:S04]  /*40540*/  LDGSTS.E [R0+-0x3fc00], desc[UR8][R4.64], P0 ;  /* 0xc040000004007fae */ /* 0x0003e80008121848 */
[----:B------:R1:W-:Y:S04]  /*40550*/  STL [R1+0x8bc], R2 ;  /* 0x0008bc0201007387 */ /* 0x0003e80000100800 */
[----:B------:R1:W-:Y:S02]  /*40560*/  STL [R1+0x8b8], R212 ;  /* 0x0008b8d401007387 */ /* 0x0003e40000100800 */
[----:B-1----:R-:W-:Y:S01]  /*40570*/  IMAD.MOV.U32 R4, RZ, RZ, R2 ;  /* 0x000000ffff047224 */ /* 0x002fe200078e0002 */
[----:B------:R-:W-:Y:S01]  /*40580*/  MOV R5, R212 ;  /* 0x000000d400057202 */ /* 0x000fe20000000f00 */
[----:B------:R1:W-:Y:S04]  /*40590*/  STL [R1+0x8fc], R3 ;  /* 0x0008fc0301007387 */ /* 0x0003e80000100800 */
[----:B------:R-:W4:Y:S04]  /*405a0*/  LDL.LU R2, [R1+0x9bc] ;  /* 0x0009bc0001027983 */ /* 0x000f280000300800 */
[----:B------:R1:W-:Y:S04]  /*405b0*/  STL [R1+0x8f8], R214 ;  /* 0x0008f8d601007387 */ /* 0x0003e80000100800 */
[----:B------:R1:W-:Y:S04]  /*405c0*/  LDGSTS.E [R0+-0x3f800], desc[UR8][R4.64], P0 ;  /* 0xc080000004007fae */ /* 0x0003e80008121848 */
[----:B------:R-:W4:Y:S01]  /*405d0*/  LDL.LU R212, [R1+0x9fc] ;  /* 0x0009fc0001d47983 */ /* 0x000f220000300800 */
[----:B-1----:R-:W-:-:S03]  /*405e0*/  IMAD.MOV.U32 R4, RZ, RZ, R3 ;  /* 0x000000ffff047224 */ /* 0x002fc600078e0003 */
[----:B------:R-:W4:Y:S01]  /*405f0*/  LDL.LU R3, [R1+0x9b8] ;  /* 0x0009b80001037983 */ /* 0x000f220000300800 */
[----:B------:R-:W-:-:S03]  /*40600*/  IMAD.MOV.U32 R5, RZ, RZ, R214 ;  /* 0x000000ffff057224 */ /* 0x000fc600078e00d6 */
[----:B------:R-:W4:Y:S04]  /*40610*/  LDL.LU R214, [R1+0x9f8] ;  /* 0x0009f80001d67983 */ /* 0x000f280000300800 */
[----:B------:R1:W-:Y:S01]  /*40620*/  LDGSTS.E [R0+-0x3f400], desc[UR8][R4.64], P0 ;  /* 0xc0c0000004007fae */ /* 0x0003e20008121848 */
[----:B---3--:R-:W-:-:S04]  /*40630*/  IADD3 R7, P1, R7, UR5, RZ ;  /* 0x0000000507077c10 */ /* 0x008fc8000ff3e0ff */
[----:B-1----:R-:W-:Y:S01]  /*40640*/  MOV R4, R7 ;  /* 0x0000000700047202 */ /* 0x002fe20000000f00 */
[----:B------:R1:W-:Y:S01]  /*40650*/  STL [R1+0x93c], R7 ;  /* 0x00093c0701007387 */ /* 0x0003e20000100800 */
[----:B--2---:R-:W-:Y:S02]  /*40660*/  IADD3 R213, P2, R213, UR5, RZ ;  /* 0x00000005d5d57c10 */ /* 0x004fe4000ff5e0ff */
[----:B----4-:R-:W-:Y:S02]  /*40670*/  IADD3.X R8, R8, UR7, RZ, P1, !PT ;  /* 0x0000000708087c10 */ /* 0x010fe40008ffe4ff */
[----:B------:R-:W-:-:S03]  /*40680*/  IADD3.X R215, R215, UR7, RZ, P2, !PT ;  /* 0x00000007d7d77c10 */ /* 0x000fc600097fe4ff */
[----:B------:R-:W-:Y:S01]  /*40690*/  IMAD.MOV.U32 R5, RZ, RZ, R8 ;  /* 0x000000ffff057224 */ /* 0x000fe200078e0008 */
[----:B------:R2:W-:Y:S04]  /*406a0*/  STL [R1+0x938], R8 ;  /* 0x0009380801007387 */ /* 0x0005e80000100800 */
[----:B------:R3:W-:Y:S04]  /*406b0*/  STL [R1+0x97c], R213 ;  /* 0x00097cd501007387 */ /* 0x0007e80000100800 */
[----:B-1----:R-:W4:Y:S04]  /*406c0*/  LDL.LU R7, [R1+0xa3c] ;  /* 0x000a3c0001077983 */ /* 0x002f280000300800 */
[----:B------:R1:W-:Y:S04]  /*406d0*/  STL [R1+0x978], R215 ;  /* 0x000978d701007387 */ /* 0x0003e80000100800 */
[----:B------:R3:W-:Y:S01]  /*406e0*/  LDGSTS.E [R0+-0x3f000], desc[UR8][R4.64], P0 ;  /* 0xc100000004007fae */ /* 0x0007e20008121848 */
[----:B------:R-:W-:-:S03]  /*406f0*/  IADD3 R2, P1, R2, UR5, RZ ;  /* 0x0000000502027c10 */ /* 0x000fc6000ff3e0ff */
[----:B--2---:R-:W2:Y:S01]  /*40700*/  LDL.LU R8, [R1+0xa7c] ;  /* 0x000a7c0001087983 */ /* 0x004ea20000300800 */
[----:B---3--:R-:W-:Y:S01]  /*40710*/  IMAD.MOV.U32 R4, RZ, RZ, R213 ;  /* 0x000000ffff047224 */ /* 0x008fe200078e00d5 */
[----:B------:R-:W-:Y:S02]  /*40720*/  MOV R5, R215 ;  /* 0x000000d700057202 */ /* 0x000fe40000000f00 */
[----:B------:R-:W3:Y:S01]  /*40730*/  LDL.LU R213, [R1+0xa38] ;  /* 0x000a380001d57983 */ /* 0x000ee20000300800 */
[----:B------:R-:W-:-:S03]  /*40740*/  IADD3 R212, P2, R212, UR5, RZ ;  /* 0x00000005d4d47c10 */ /* 0x000fc6000ff5e0ff */
[----:B-1----:R-:W3:Y:S04]  /*40750*/  LDL.LU R215, [R1+0xa78] ;  /* 0x000a780001d77983 */ /* 0x002ee80000300800 */
[----:B------:R1:W-:Y:S01]  /*40760*/  LDGSTS.E [R0+-0x3ec00], desc[UR8][R4.64], P0 ;  /* 0xc140000004007fae */ /* 0x0003e20008121848 */
[----:B------:R-:W-:-:S03]  /*40770*/  IADD3.X R3, R3, UR7, RZ, P1, !PT ;  /* 0x0000000703037c10 */ /* 0x000fc60008ffe4ff */
[----:B------:R1:W-:Y:S01]  /*40780*/  STL [R1+0x9bc], R2 ;  /* 0x0009bc0201007387 */ /* 0x0003e20000100800 */
[----:B------:R-:W-:-:S03]  /*40790*/  IADD3.X R214, R214, UR7, RZ, P2, !PT ;  /* 0x00000007d6d67c10 */ /* 0x000fc600097fe4ff */
[----:B------:R1:W-:Y:S02]  /*407a0*/  STL [R1+0x9b8], R3 ;  /* 0x0009b80301007387 */ /* 0x0003e40000100800 */
[----:B-1----:R-:W-:Y:S02]  /*407b0*/  IMAD.MOV.U32 R4, RZ, RZ, R2 ;  /* 0x000000ffff047224 */ /* 0x002fe400078e0002 */
[----:B------:R-:W-:Y:S01]  /*407c0*/  IMAD.MOV.U32 R5, RZ, RZ, R3 ;  /* 0x000000ffff057224 */ /* 0x000fe200078e0003 */
[----:B------:R1:W-:Y:S04]  /*407d0*/  STL [R1+0x9fc], R212 ;  /* 0x0009fcd401007387 */ /* 0x0003e80000100800 */
[----:B------:R-:W3:Y:S04]  /*407e0*/  LDL.LU R2, [R1+0xabc] ;  /* 0x000abc0001027983 */ /* 0x000ee80000300800 */
[----:B------:R1:W-:Y:S04]  /*407f0*/  STL [R1+0x9f8], R214 ;  /* 0x0009f8d601007387 */ /* 0x0003e80000100800 */
[----:B------:R1:W-:Y:S04]  /*40800*/  LDGSTS.E [R0+-0x3e800], desc[UR8][R4.64], P0 ;  /* 0xc180000004007fae */ /* 0x0003e80008121848 */
[----:B------:R-:W3:Y:S01]  /*40810*/  LDL.LU R3, [R1+0xafc] ;  /* 0x000afc0001037983 */ /* 0x000ee20000300800 */
[----:B-1----:R-:W-:-:S03]  /*40820*/  MOV R4, R212 ;  /* 0x000000d400047202 */ /* 0x002fc60000000f00 */
[----:B------:R-:W3:Y:S01]  /*40830*/  LDL.LU R212, [R1+0xab8] ;  /* 0x000ab80001d47983 */ /* 0x000ee20000300800 */
[----:B------:R-:W-:-:S03]  /*40840*/  IMAD.MOV.U32 R5, RZ, RZ, R214 ;  /* 0x000000ffff057224 */ /* 0x000fc600078e00d6 */
[----:B------:R-:W3:Y:S04]  /*40850*/  LDL.LU R214, [R1+0xaf8] ;  /* 0x000af80001d67983 */ /* 0x000ee80000300800 */
[----:B------:R1:W-:Y:S01]  /*40860*/  LDGSTS.E [R0+-0x3e400], desc[UR8][R4.64], P0 ;  /* 0xc1c0000004007fae */ /* 0x0003e20008121848 */
[----:B----4-:R-:W-:-:S05]  /*40870*/  IADD3 R7, P1, R7, UR5, RZ ;  /* 0x0000000507077c10 */ /* 0x010fca000ff3e0ff */
[----:B------:R-:W-:Y:S01]  /*40880*/  STL [R1+0xa3c], R7 ;  /* 0x000a3c0701007387 */ /* 0x000fe20000100800 */
[----:B-1----:R-:W-:Y:S01]  /*40890*/  IMAD.MOV.U32 R4, RZ, RZ, R7 ;  /* 0x000000ffff047224 */ /* 0x002fe200078e0007 */
[----:B--2---:R-:W-:Y:S02]  /*408a0*/  IADD3 R8, P2, R8, UR5, RZ ;  /* 0x0000000508087c10 */ /* 0x004fe4000ff5e0ff */
[----:B---3--:R-:W-:Y:S02]  /*408b0*/  IADD3.X R213, R213, UR7, RZ, P1, !PT ;  /* 0x00000007d5d57c10 */ /* 0x008fe40008ffe4ff */
[----:B------:R-:W-:-:S03]  /*408c0*/  IADD3.X R215, R215, UR7, RZ, P2, !PT ;  /* 0x00000007d7d77c10 */ /* 0x000fc600097fe4ff */
[----:B------:R1:W-:Y:S01]  /*408d0*/  STL [R1+0xa38], R213 ;  /* 0x000a38d501007387 */ /* 0x0003e20000100800 */
[----:B------:R-:W-:-:S03]  /*408e0*/  MOV R5, R213 ;  /* 0x000000d500057202 */ /* 0x000fc60000000f00 */
[----:B------:R-:W-:Y:S04]  /*408f0*/  STL [R1+0xa7c], R8 ;  /* 0x000a7c0801007387 */ /* 0x000fe80000100800 */
[----:B------:R2:W-:Y:S04]  /*40900*/  LDGSTS.E [R0+-0x3e000], desc[UR8][R4.64], P0 ;  /* 0xc200000004007fae */ /* 0x0005e80008121848 */
[----:B-1----:R-:W3:Y:S04]  /*40910*/  LDL.LU R213, [R1+0xb3c] ;  /* 0x000b3c0001d57983 */ /* 0x002ee80000300800 */
[----:B------:R1:W-:Y:S04]  /*40920*/  STL [R1+0xa78], R215 ;  /* 0x000a78d701007387 */ /* 0x0003e80000100800 */
[----:B------:R-:W4:Y:S01]  /*40930*/  LDL.LU R7, [R1+0xb7c] ;  /* 0x000b7c0001077983 */ /* 0x000f220000300800 */
[----:B------:R-:W-:Y:S01]  /*40940*/  IADD3 R2, P1, R2, UR5, RZ ;  /* 0x0000000502027c10 */ /* 0x000fe2000ff3e0ff */
[----:B--2---:R-:W-:-:S02]  /*40950*/  IMAD.MOV.U32 R5, RZ, RZ, R215 ;  /* 0x000000ffff057224 */ /* 0x004fc400078e00d7 */
[----:B------:R-:W-:Y:S01]  /*40960*/  IMAD.MOV.U32 R4, RZ, RZ, R8 ;  /* 0x000000ffff047224 */ /* 0x000fe200078e0008 */
[----:B-1----:R-:W2:Y:S04]  /*40970*/  LDL.LU R215, [R1+0xb38] ;  /* 0x000b380001d77983 */ /* 0x002ea80000300800 */
[----:B------:R-:W2:Y:S01]  /*40980*/  LDL.LU R8, [R1+0xb78] ;  /* 0x000b780001087983 */ /* 0x000ea20000300800 */
[----:B------:R-:W-:-:S03]  /*40990*/  IADD3 R3, P2, R3, UR5, RZ ;  /* 0x0000000503037c10 */ /* 0x000fc6000ff5e0ff */
[----:B------:R1:W-:Y:S04]  /*409a0*/  LDGSTS.E [R0+-0x3dc00], desc[UR8][R4.64], P0 ;  /* 0xc240000004007fae */ /* 0x0003e80008121848 */
[----:B------:R-:W-:Y:S01]  /*409b0*/  STL [R1+0xabc], R2 ;  /* 0x000abc0201007387 */ /* 0x000fe20000100800 */
[----:B------:R-:W-:Y:S02]  /*409c0*/  IADD3.X R212, R212, UR7, RZ, P1, !PT ;  /* 0x00000007d4d47c10 */ /* 0x000fe40008ffe4ff */
[----:B-1----:R-:W-:Y:S02]  /*409d0*/  MOV R4, R2 ;  /* 0x0000000200047202 */ /* 0x002fe40000000f00 */
[----:B------:R-:W-:Y:S01]  /*409e0*/  IADD3.X R214, R214, UR7, RZ, P2, !PT ;  /* 0x00000007d6d67c10 */ /* 0x000fe200097fe4ff */
[----:B------:R-:W-:Y:S01]  /*409f0*/  IMAD.MOV.U32 R5, RZ, RZ, R212 ;  /* 0x000000ffff057224 */ /* 0x000fe200078e00d4 */
[----:B------:R1:W-:Y:S04]  /*40a00*/  STL [R1+0xab8], R212 ;  /* 0x000ab8d401007387 */ /* 0x0003e80000100800 */
[----:B------:R-:W-:Y:S04]  /*40a10*/  STL [R1+0xafc], R3 ;  /* 0x000afc0301007387 */ /* 0x000fe80000100800 */
[----:B------:R1:W-:Y:S04]  /*40a20*/  LDGSTS.E [R0+-0x3d800], desc[UR8][R4.64], P0 ;  /* 0xc280000004007fae */ /* 0x0003e80008121848 */
[----:B-1----:R-:W2:Y:S04]  /*40a30*/  LDL.LU R212, [R1+0xbbc] ;  /* 0x000bbc0001d47983 */ /* 0x002ea80000300800 */
[----:B------:R1:W-:Y:S04]  /*40a40*/  STL [R1+0xaf8], R214 ;  /* 0x000af8d601007387 */ /* 0x0003e80000100800 */
[----:B------:R-:W2:Y:S01]  /*40a50*/  LDL.LU R2, [R1+0xbfc] ;  /* 0x000bfc0001027983 */ /* 0x000ea20000300800 */
[----:B------:R-:W-:Y:S01]  /*40a60*/  MOV R5, R214 ;  /* 0x000000d600057202 */ /* 0x000fe20000000f00 */
[----:B------:R-:W-:-:S02]  /*40a70*/  IMAD.MOV.U32 R4, RZ, RZ, R3 ;  /* 0x000000ffff047224 */ /* 0x000fc400078e0003 */
[----:B-1----:R-:W2:Y:S04]  /*40a80*/  LDL.LU R214, [R1+0xbb8] ;  /* 0x000bb80001d67983 */ /* 0x002ea80000300800 */
[----:B------:R-:W2:Y:S04]  /*40a90*/  LDL.LU R3, [R1+0xbf8] ;  /* 0x000bf80001037983 */ /* 0x000ea80000300800 */
[----:B------:R1:W-:Y:S01]  /*40aa0*/  LDGSTS.E [R0+-0x3d400], desc[UR8][R4.64], P0 ;  /* 0xc2c0000004007fae */ /* 0x0003e20008121848 */
[----:B---3--:R-:W-:-:S05]  /*40ab0*/  IADD3 R213, P1, R213, UR5, RZ ;  /* 0x00000005d5d57c10 */ /* 0x008fca000ff3e0ff */
[----:B-1----:R-:W-:Y:S01]  /*40ac0*/  IMAD.MOV.U32 R4, RZ, RZ, R213 ;  /* 0x000000ffff047224 */ /* 0x002fe200078e00d5 */
[----:B----4-:R-:W-:Y:S02]  /*40ad0*/  IADD3 R7, P2, R7, UR5, RZ ;  /* 0x0000000507077c10 */ /* 0x010fe4000ff5e0ff */
[----:B--2---:R-:W-:Y:S02]  /*40ae0*/  IADD3.X R215, R215, UR7, RZ, P1, !PT ;  /* 0x00000007d7d77c10 */ /* 0x004fe40008ffe4ff */
[----:B------:R-:W-:-:S03]  /*40af0*/  IADD3.X R8, R8, UR7, RZ, P2, !PT ;  /* 0x0000000708087c10 */ /* 0x000fc600097fe4ff */
[----:B------:R-:W-:Y:S01]  /*40b00*/  IMAD.MOV.U32 R5, RZ, RZ, R215 ;  /* 0x000000ffff057224 */ /* 0x000fe200078e00d7 */
[----:B------:R1:W-:Y:S04]  /*40b10*/  STL [R1+0xb3c], R213 ;  /* 0x000b3cd501007387 */ /* 0x0003e80000100800 */
[----:B------:R2:W-:Y:S04]  /*40b20*/  LDGSTS.E [R0+-0x3d000], desc[UR8][R4.64], P0 ;  /* 0xc300000004007fae */ /* 0x0005e80008121848 */
[----:B------:R-:W-:Y:S04]  /*40b30*/  STL [R1+0xb38], R215 ;  /* 0x000b38d701007387 */ /* 0x000fe80000100800 */
[----:B------:R3:W-:Y:S01]  /*40b40*/  STL [R1+0xb7c], R7 ;  /* 0x000b7c0701007387 */ /* 0x0007e20000100800 */
[----:B--2---:R-:W-:Y:S01]  /*40b50*/  MOV R4, R7 ;  /* 0x0000000700047202 */ /* 0x004fe20000000f00 */
[----:B------:R-:W-:-:S02]  /*40b60*/  IMAD.MOV.U32 R5, RZ, RZ, R8 ;  /* 0x000000ffff057224 */ /* 0x000fc400078e0008 */
[----:B------:R2:W-:Y:S04]  /*40b70*/  STL [R1+0xb78], R8 ;  /* 0x000b780801007387 */ /* 0x0005e80000100800 */
[----:B-1----:R-:W4:Y:S04]  /*40b80*/  LDL.LU R213, [R1+0x840] ;  /* 0x0008400001d57983 */ /* 0x002f280000300800 */
[----:B------:R1:W-:Y:S04]  /*40b90*/  LDGSTS.E [R0+-0x3cc00], desc[UR8][R4.64], P0 ;  /* 0xc340000004007fae */ /* 0x0003e80008121848 */
[----:B---3--:R-:W3:Y:S01]  /*40ba0*/  LDL.LU R7, [R1+0x844] ;  /* 0x0008440001077983 */ /* 0x008ee20000300800 */
[----:B------:R-:W-:-:S03]  /*40bb0*/  IADD3 R212, P1, R212, UR5, RZ ;  /* 0x00000005d4d47c10 */ /* 0x000fc6000ff3e0ff */
[----:B------:R-:W4:Y:S01]  /*40bc0*/  LDL.LU R215, [R1+0x880] ;  /* 0x0008800001d77983 */ /* 0x000f220000300800 */
[----:B------:R-:W-:Y:S01]  /*40bd0*/  IADD3 R2, P2, R2, UR5, RZ ;  /* 0x0000000502027c10 */ /* 0x000fe2000ff5e0ff */
[----:B-1----:R-:W-:Y:S02]  /*40be0*/  IMAD.MOV.U32 R4, RZ, RZ, R212 ;  /* 0x000000ffff047224 */ /* 0x002fe400078e00d4 */
[----:B--2---:R-:W2:Y:S01]  /*40bf0*/  LDL.LU R8, [R1+0x884] ;  /* 0x0008840001087983 */ /* 0x004ea20000300800 */
[----:B------:R-:W-:-:S04]  /*40c00*/  IADD3.X R214, R214, UR7, RZ, P1, !PT ;  /* 0x00000007d6d67c10 */ /* 0x000fc80008ffe4ff */
[----:B------:R-:W-:Y:S02]  /*40c10*/  MOV R5, R214 ;  /* 0x000000d600057202 */ /* 0x000fe40000000f00 */
[----:B------:R-:W-:-:S03]  /*40c20*/  IADD3.X R3, R3, UR7, RZ, P2, !PT ;  /* 0x0000000703037c10 */ /* 0x000fc600097fe4ff */
[----:B------:R1:W-:Y:S04]  /*40c30*/  LDGSTS.E [R0+-0x3c800], desc[UR8][R4.64], P0 ;  /* 0xc380000004007fae */ /* 0x0003e80008121848 */
[----:B------:R-:W-:Y:S04]  /*40c40*/  STL [R1+0xbbc], R212 ;  /* 0x000bbcd401007387 */ /* 0x000fe80000100800 */
[----:B------:R-:W-:Y:S01]  /*40c50*/  STL [R1+0xbb8], R214 ;  /* 0x000bb8d601007387 */ /* 0x000fe20000100800 */
[----:B-1----:R-:W-:Y:S02]  /*40c60*/  IMAD.MOV.U32 R4, RZ, RZ, R2 ;  /* 0x000000ffff047224 */ /* 0x002fe400078e0002 */
[----:B------:R-:W-:Y:S01]  /*40c70*/  IMAD.MOV.U32 R5, RZ, RZ, R3 ;  /* 0x000000ffff057224 */ /* 0x000fe200078e0003 */
[----:B------:R1:W-:Y:S04]  /*40c80*/  STL [R1+0xbfc], R2 ;  /* 0x000bfc0201007387 */ /* 0x0003e80000100800 */
[----:B------:R1:W-:Y:S04]  /*40c90*/  LDGSTS.E [R0+-0x3c400], desc[UR8][R4.64], P0 ;  /* 0xc3c0000004007fae */ /* 0x0003e80008121848 */
[----:B------:R1:W-:Y:S02]  /*40ca0*/  STL [R1+0xbf8], R3 ;  /* 0x000bf80301007387 */ /* 0x0003e40000100800 */
[----:B-1----:R-:W-:-:S02]  /*40cb0*/  LOP3.LUT R2, R9, 0x10, RZ, 0x3c, !PT ;  /* 0x0000001009027812 */ /* 0x002fc400078e3cff */
[----:B------:R-:W2:Y:S01]  /*40cc0*/  LDL.LU R212, [R1+0x8c4] ;  /* 0x0008c40001d47983 */ /* 0x000ea20000300800 */
[----:B------:R-:W-:-:S03]  /*40cd0*/  MOV R0, UR12 ;  /* 0x0000000c00007c02 */ /* 0x000fc60008000f00 */
[----:B------:R-:W2:Y:S01]  /*40ce0*/  LDL.LU R214, [R1+0x900] ;  /* 0x0009000001d67983 */ /* 0x000ea20000300800 */
[----:B------:R-:W-:-:S03]  /*40cf0*/  IADD3 R0, R2, 0x100000, R0 ;  /* 0x0010000002007810 */ /* 0x000fc60007ffe000 */
[----:B------:R-:W2:Y:S04]  /*40d00*/  LDL.LU R3, [R1+0x904] ;  /* 0x0009040001037983 */ /* 0x000ea80000300800 */
[----:B------:R-:W2:Y:S01]  /*40d10*/  LDL.LU R2, [R1+0x8c0] ;  /* 0x0008c00001027983 */ /* 0x000ea20000300800 */
[----:B---3--:R-:W-:-:S04]  /*40d20*/  IADD3 R7, P1, R7, UR5, RZ ;  /* 0x0000000507077c10 */ /* 0x008fc8000ff3e0ff */
[----:B----4-:R-:W-:Y:S01]  /*40d30*/  IADD3.X R213, R213, UR7, RZ, P1, !PT ;  /* 0x00000007d5d57c10 */ /* 0x010fe20008ffe4ff */
[----:B------:R1:W-:Y:S01]  /*40d40*/  STL [R1+0x844], R7 ;  /* 0x0008440701007387 */ /* 0x0003e20000100800 */
[----:B------:R-:W-:Y:S01]  /*40d50*/  IMAD.MOV.U32 R4, RZ, RZ, R7 ;  /* 0x000000ffff047224 */ /* 0x000fe200078e0007 */
[----:B--2---:R-:W-:Y:S02]  /*40d60*/  IADD3 R8, P2, R8, UR5, RZ ;  /* 0x0000000508087c10 */ /* 0x004fe4000ff5e0ff */
[----:B------:R-:W-:Y:S01]  /*40d70*/  IMAD.MOV.U32 R5, RZ, RZ, R213 ;  /* 0x000000ffff057224 */ /* 0x000fe200078e00d5 */
[----:B------:R2:W-:Y:S01]  /*40d80*/  STL [R1+0x840], R213 ;  /* 0x000840d501007387 */ /* 0x0005e20000100800 */
[----:B------:R-:W-:-:S03]  /*40d90*/  IADD3.X R215, R215, UR7, RZ, P2, !PT ;  /* 0x00000007d7d77c10 */ /* 0x000fc600097fe4ff */
[----:B------:R3:W-:Y:S04]  /*40da0*/  STL [R1+0x884], R8 ;  /* 0x0008840801007387 */ /* 0x0007e80000100800 */
[----:B-1----:R-:W4:Y:S04]  /*40db0*/  LDL.LU R7, [R1+0x944] ;  /* 0x0009440001077983 */ /* 0x002f280000300800 */
[----:B------:R1:W-:Y:S04]  /*40dc0*/  STL [R1+0x880], R215 ;  /* 0x000880d701007387 */ /* 0x0003e80000100800 */
[----:B------:R3:W-:Y:S04]  /*40dd0*/  LDGSTS.E [R0+-0x3ff80], desc[UR8][R4.64], P0 ;  /* 0xc008000004007fae */ /* 0x0007e80008121848 */
[----:B--2---:R-:W2:Y:S01]  /*40de0*/  LDL.LU R213, [R1+0x984] ;  /* 0x0009840001d57983 */ /* 0x004ea20000300800 */
[----:B---3--:R-:W-:Y:S01]  /*40df0*/  MOV R4, R8 ;  /* 0x0000000800047202 */ /* 0x008fe20000000f00 */
[----:B------:R-:W-:-:S02]  /*40e00*/  IMAD.MOV.U32 R5, RZ, RZ, R215 ;  /* 0x000000ffff057224 */ /* 0x000fc400078e00d7 */
[----:B------:R-:W3:Y:S04]  /*40e10*/  LDL.LU R8, [R1+0x940] ;  /* 0x0009400001087983 */ /* 0x000ee80000300800 */
[----:B-1----:R-:W3:Y:S01]  /*40e20*/  LDL.LU R215, [R1+0x980] ;  /* 0x0009800001d77983 */ /* 0x002ee20000300800 */
[----:B------:R-:W-:-:S03]  /*40e30*/  IADD3 R212, P1, R212, UR5, RZ ;  /* 0x00000005d4d47c10 */ /* 0x000fc6000ff3e0ff */
[----:B------:R1:W-:Y:S04]  /*40e40*/  LDGSTS.E [R0+-0x3fb80], desc[UR8][R4.64], P0 ;  /* 0xc048000004007fae */ /* 0x0003e80008121848 */
[----:B------:R-:W-:Y:S01]  /*40e50*/  STL [R1+0x8c4], R212 ;  /* 0x0008c4d401007387 */ /* 0x000fe20000100800 */
[----:B------:R-:W-:Y:S02]  /*40e60*/  IADD3 R3, P2, R3, UR5, RZ ;  /* 0x0000000503037c10 */ /* 0x000fe4000ff5e0ff */
[----:B------:R-:W-:Y:S01]  /*40e70*/  IADD3.X R2, R2, UR7, RZ, P1, !PT ;  /* 0x0000000702027c10 */ /* 0x000fe20008ffe4ff */
[----:B-1----:R-:W-:Y:S01]  /*40e80*/  IMAD.MOV.U32 R4, RZ, RZ, R212 ;  /* 0x000000ffff047224 */ /* 0x002fe200078e00d4 */
[----:B------:R-:W-:Y:S02]  /*40e90*/  IADD3.X R214, R214, UR7, RZ, P2, !PT ;  /* 0x00000007d6d67c10 */ /* 0x000fe400097fe4ff */
[----:B------:R-:W-:Y:S01]  /*40ea0*/  MOV R5, R2 ;  /* 0x0000000200057202 */ /* 0x000fe20000000f00 */
[----:B------:R1:W-:Y:S04]  /*40eb0*/  STL [R1+0x8c0], R2 ;  /* 0x0008c00201007387 */ /* 0x0003e80000100800 */
[----:B------:R1:W-:Y:S04]  /*40ec0*/  STL [R1+0x904], R3 ;  /* 0x0009040301007387 */ /* 0x0003e80000100800 */
[----:B------:R1:W-:Y:S04]  /*40ed0*/  LDGSTS.E [R0+-0x3f780], desc[UR8][R4.64], P0 ;  /* 0xc088000004007fae */ /* 0x0003e80008121848 */
[----:B-1----:R-:W3:Y:S04]  /*40ee0*/  LDL.LU R2, [R1+0x9c4] ;  /* 0x0009c40001027983 */ /* 0x002ee80000300800 */
[----:B------:R1:W-:Y:S04]  /*40ef0*/  STL [R1+0x900], R214 ;  /* 0x000900d601007387 */ /* 0x0003e80000100800 */
[----:B------:R-:W3:Y:S01]  /*40f00*/  LDL.LU R212, [R1+0xa04] ;  /* 0x000a040001d47983 */ /* 0x000ee20000300800 */
[----:B------:R-:W-:-:S03]  /*40f10*/  IMAD.MOV.U32 R4, RZ, RZ, R3 ;  /* 0x000000ffff047224 */ /* 0x000fc600078e0003 */
[----:B------:R-:W3:Y:S01]  /*40f20*/  LDL.LU R3, [R1+0x9c0] ;  /* 0x0009c00001037983 */ /* 0x000ee20000300800 */
[----:B------:R-:W-:-:S03]  /*40f30*/  IMAD.MOV.U32 R5, RZ, RZ, R214 ;  /* 0x000000ffff057224 */ /* 0x000fc600078e00d6 */
[----:B-1----:R-:W3:Y:S04]  /*40f40*/  LDL.LU R214, [R1+0xa00] ;  /* 0x000a000001d67983 */ /* 0x002ee80000300800 */
[----:B------:R1:W-:Y:S01]  /*40f50*/  LDGSTS.E [R0+-0x3f380], desc[UR8][R4.64], P0 ;  /* 0xc0c8000004007fae */ /* 0x0003e20008121848 */
[----:B----4-:R-:W-:-:S04]  /*40f60*/  IADD3 R7, P1, R7, UR5, RZ ;  /* 0x0000000507077c10 */ /* 0x010fc8000ff3e0ff */
[----:B-1----:R-:W-:Y:S01]  /*40f70*/  MOV R4, R7 ;  /* 0x0000000700047202 */ /* 0x002fe20000000f00 */
[----:B------:R1:W-:Y:S01]  /*40f80*/  STL [R1+0x944], R7 ;  /* 0x0009440701007387 */ /* 0x0003e20000100800 */
[----:B--2---:R-:W-:Y:S02]  /*40f90*/  IADD3 R213, P2, R213, UR5, RZ ;  /* 0x00000005d5d57c10 */ /* 0x004fe4000ff5e0ff */
[----:B---3--:R-:W-:Y:S02]  /*40fa0*/  IADD3.X R8, R8, UR7, RZ, P1, !PT ;  /* 0x0000000708087c10 */ /* 0x008fe40008ffe4ff */
[----:B------:R-:W-:-:S03]  /*40fb0*/  IADD3.X R215, R215, UR7, RZ, P2, !PT ;  /* 0x00000007d7d77c10 */ /* 0x000fc600097fe4ff */
[----:B------:R-:W-:Y:S01]  /*40fc0*/  IMAD.MOV.U32 R5, RZ, RZ, R8 ;  /* 0x000000ffff057224 */ /* 0x000fe200078e0008 */
[----:B------:R2:W-:Y:S04]  /*40fd0*/  STL [R1+0x940], R8 ;  /* 0x0009400801007387 */ /* 0x0005e80000100800 */
[----:B------:R3:W-:Y:S04]  /*40fe0*/  STL [R1+0x984], R213 ;  /* 0x000984d501007387 */ /* 0x0007e80000100800 */
[----:B-1----:R-:W4:Y:S04]  /*40ff0*/  LDL.LU R7, [R1+0xa44] ;  /* 0x000a440001077983 */ /* 0x002f280000300800 */
[----:B------:R1:W-:Y:S04]  /*41000*/  STL [R1+0x980], R215 ;  /* 0x000980d701007387 */ /* 0x0003e80000100800 */
[----:B------:R1:W-:Y:S04]  /*41010*/  LDGSTS.E [R0+-0x3ef80], desc[UR8][R4.64], P0 ;  /* 0xc108000004007fae */ /* 0x0003e80008121848 */
[----:B--2---:R-:W2:Y:S01]  /*41020*/  LDL.LU R8, [R1+0xa84] ;  /* 0x000a840001087983 */ /* 0x004ea20000300800 */
[----:B-1----:R-:W-:Y:S01]  /*41030*/  IMAD.MOV.U32 R4, RZ, RZ, R213 ;  /* 0x000000ffff047224 */ /* 0x002fe200078e00d5 */
[----:B------:R-:W-:-:S02]  /*41040*/  MOV R5, R215 ;  /* 0x000000d700057202 */ /* 0x000fc40000000f00 */
[----:B---3--:R-:W3:Y:S01]  /*41050*/  LDL.LU R213, [R1+0xa40] ;  /* 0x000a400001d57983 */ /* 0x008ee20000300800 */
[----:B------:R-:W-:-:S03]  /*41060*/  IADD3 R2, P1, R2, UR5, RZ ;  /* 0x0000000502027c10 */ /* 0x000fc6000ff3e0ff */
[----:B------:R-:W3:Y:S04]  /*41070*/  LDL.LU R215, [R1+0xa80] ;  /* 0x000a800001d77983 */ /* 0x000ee80000300800 */
[----:B------:R1:W-:Y:S01]  /*41080*/  LDGSTS.E [R0+-0x3eb80], desc[UR8][R4.64], P0 ;  /* 0xc148000004007fae */ /* 0x0003e20008121848 */
[----:B------:R-:W-:Y:S02]  /*41090*/  IADD3 R212, P2, R212, UR5, RZ ;  /* 0x00000005d4d47c10 */ /* 0x000fe4000ff5e0ff */
[----:B------:R-:W-:Y:S01]  /*410a0*/  IADD3.X R3, R3, UR7, RZ, P1, !PT ;  /* 0x0000000703037c10 */ /* 0x000fe20008ffe4ff */
        /* <DEDUP_REMOVED lines=204> */
[----:B------:R-:W-:Y:S04]  /*41d70*/  STL [R1+0xb4c], R213 ;  /* 0x000b4cd501007387 */ /* 0x000fe80000100800 */
[----:B------:R1:W-:Y:S04]  /*41d80*/  LDGSTS.E [R0+-0x3cf00], desc[UR8][R4.64], P0 ;  /* 0xc310000004007fae */ /* 0x0003e80008121848 */
[----:B------:R-:W-:Y:S01]  /*41d90*/  STL [R1+0xb48], R215 ;  /* 0x000b48d701007387 */ /* 0x000fe20000100800 */
[----:B-1----:R-:W-:Y:S01]  /*41da0*/  MOV R4, R7 ;  /* 0x0000000700047202 */ /* 0x002fe20000000f00 */
[----:B------:R-:W-:-:S02]  /*41db0*/  IMAD.MOV.U32 R5, RZ, RZ, R8 ;  /* 0x000000ffff057224 */ /* 0x000fc400078e0008 */
[----:B------:R1:W-:Y:S04]  /*41dc0*/  STL [R1+0xb8c], R7 ;  /* 0x000b8c0701007387 */ /* 0x0003e80000100800 */
[----:B------:R2:W-:Y:S01]  /*41dd0*/  LDGSTS.E [R0+-0x3cb00], desc[UR8][R4.64], P0 ;  /* 0xc350000004007fae */ /* 0x0005e20008121848 */
[----:B------:R-:W-:-:S03]  /*41de0*/  IADD3 R212, P1, R212, UR5, RZ ;  /* 0x00000005d4d47c10 */ /* 0x000fc6000ff3e0ff */
[----:B------:R3:W-:Y:S02]  /*41df0*/  STL [R1+0xb88], R8 ;  /* 0x000b880801007387 */ /* 0x0007e40000100800 */
[----:B--2---:R-:W-:Y:S02]  /*41e00*/  IMAD.MOV.U32 R4, RZ, RZ, R212 ;  /* 0x000000ffff047224 */ /* 0x004fe400078e00d4 */
[----:B-1----:R-:W2:Y:S01]  /*41e10*/  LDL.LU R7, [R1+0x854] ;  /* 0x0008540001077983 */ /* 0x002ea20000300800 */
[----:B------:R-:W-:-:S03]  /*41e20*/  IADD3 R2, P2, R2, UR5, RZ ;  /* 0x0000000502027c10 */ /* 0x000fc6000ff5e0ff */
[----:B------:R-:W4:Y:S01]  /*41e30*/  LDL.LU R213, [R1+0x890] ;  /* 0x0008900001d57983 */ /* 0x000f220000300800 */
[----:B------:R-:W-:-:S03]  /*41e40*/  IADD3.X R214, R214, UR7, RZ, P1, !PT ;  /* 0x00000007d6d67c10 */ /* 0x000fc60008ffe4ff */
[----:B---3--:R-:W3:Y:S01]  /*41e50*/  LDL.LU R8, [R1+0x894] ;  /* 0x0008940001087983 */ /* 0x008ee20000300800 */
[----:B------:R-:W-:Y:S02]  /*41e60*/  MOV R5, R214 ;  /* 0x000000d600057202 */ /* 0x000fe40000000f00 */
[----:B------:R-:W-:Y:S01]  /*41e70*/  IADD3.X R3, R3, UR7, RZ, P2, !PT ;  /* 0x0000000703037c10 */ /* 0x000fe200097fe4ff */
[----:B------:R-:W-:Y:S04]  /*41e80*/  STL [R1+0xbcc], R212 ;  /* 0x000bccd401007387 */ /* 0x000fe80000100800 */
[----:B------:R1:W-:Y:S04]  /*41e90*/  STL [R1+0xbc8], R214 ;  /* 0x000bc8d601007387 */ /* 0x0003e80000100800 */
[----:B------:R1:W-:Y:S04]  /*41ea0*/  LDGSTS.E [R0+-0x3c700], desc[UR8][R4.64], P0 ;  /* 0xc390000004007fae */ /* 0x0003e80008121848 */
[----:B------:R-:W-:Y:S04]  /*41eb0*/  STL [R1+0xc0c], R2 ;  /* 0x000c0c0201007387 */ /* 0x000fe80000100800 */
[----:B------:R1:W-:Y:S02]  /*41ec0*/  STL [R1+0xc08], R3 ;  /* 0x000c080301007387 */ /* 0x0003e40000100800 */
[----:B-1----:R-:W-:-:S02]  /*41ed0*/  IMAD.MOV.U32 R4, RZ, RZ, R2 ;  /* 0x000000ffff047224 */ /* 0x002fc400078e0002 */
[----:B------:R-:W4:Y:S01]  /*41ee0*/  LDL.LU R214, [R1+0x8d0] ;  /* 0x0008d00001d67983 */ /* 0x000f220000300800 */
[----:B------:R-:W-:-:S03]  /*41ef0*/  IMAD.MOV.U32 R5, RZ, RZ, R3 ;  /* 0x000000ffff057224 */ /* 0x000fc600078e0003 */
[----:B------:R-:W4:Y:S04]  /*41f00*/  LDL.LU R3, [R1+0x8d4] ;  /* 0x0008d40001037983 */ /* 0x000f280000300800 */
[----:B------:R-:W4:Y:S04]  /*41f10*/  LDL.LU R215, [R1+0x910] ;  /* 0x0009100001d77983 */ /* 0x000f280000300800 */
[----:B------:R-:W4:Y:S04]  /*41f20*/  LDL.LU R212, [R1+0x914] ;  /* 0x0009140001d47983 */ /* 0x000f280000300800 */
[----:B------:R1:W-:Y:S04]  /*41f30*/  LDGSTS.E [R0+-0x3c300], desc[UR8][R4.64], P0 ;  /* 0xc3d0000004007fae */ /* 0x0003e80008121848 */
[----:B------:R-:W4:Y:S01]  /*41f40*/  LDL.LU R5, [R1+0x850] ;  /* 0x0008500001057983 */ /* 0x000f220000300800 */
[----:B------:R-:W-:-:S02]  /*41f50*/  LOP3.LUT R2, R9, 0x30, RZ, 0x3c, !PT ;  /* 0x0000003009027812 */ /* 0x000fc400078e3cff */
[----:B-1----:R-:W-:-:S04]  /*41f60*/  MOV R0, UR12 ;  /* 0x0000000c00007c02 */ /* 0x002fc80008000f00 */
[----:B------:R-:W-:Y:S02]  /*41f70*/  IADD3 R0, R2, 0x100000, R0 ;  /* 0x0010000002007810 */ /* 0x000fe40007ffe000 */
[----:B--2---:R-:W-:-:S05]  /*41f80*/  IADD3 R7, P1, R7, UR5, RZ ;  /* 0x0000000507077c10 */ /* 0x004fca000ff3e0ff */
[----:B------:R1:W-:Y:S01]  /*41f90*/  STL [R1+0x854], R7 ;  /* 0x0008540701007387 */ /* 0x0003e20000100800 */
[----:B---3--:R-:W-:Y:S01]  /*41fa0*/  IADD3 R8, P2, R8, UR5, RZ ;  /* 0x0000000508087c10 */ /* 0x008fe2000ff5e0ff */
[----:B------:R-:W-:-:S03]  /*41fb0*/  IMAD.MOV.U32 R4, RZ, RZ, R7 ;  /* 0x000000ffff047224 */ /* 0x000fc600078e0007 */
[----:B----4-:R-:W-:Y:S02]  /*41fc0*/  IADD3.X R213, R213, UR7, RZ, P2, !PT ;  /* 0x00000007d5d57c10 */ /* 0x010fe400097fe4ff */
[----:B------:R-:W-:-:S05]  /*41fd0*/  IADD3.X R5, R5, UR7, RZ, P1, !PT ;  /* 0x0000000705057c10 */ /* 0x000fca0008ffe4ff */
[----:B------:R-:W-:Y:S04]  /*41fe0*/  STL [R1+0x850], R5 ;  /* 0x0008500501007387 */ /* 0x000fe80000100800 */
[----:B------:R2:W-:Y:S04]  /*41ff0*/  STL [R1+0x894], R8 ;  /* 0x0008940801007387 */ /* 0x0005e80000100800 */
[----:B------:R-:W3:Y:S04]  /*42000*/  LDL.LU R2, [R1+0x954] ;  /* 0x0009540001027983 */ /* 0x000ee80000300800 */
[----:B------:R4:W-:Y:S04]  /*42010*/  STL [R1+0x890], R213 ;  /* 0x000890d501007387 */ /* 0x0009e80000100800 */
[----:B------:R2:W-:Y:S04]  /*42020*/  LDGSTS.E [R0+-0x3fe80], desc[UR8][R4.64], P0 ;  /* 0xc018000004007fae */ /* 0x0005e80008121848 */
[----:B-1----:R-:W3:Y:S01]  /*42030*/  LDL.LU R7, [R1+0x994] ;  /* 0x0009940001077983 */ /* 0x002ee20000300800 */
[----:B--2---:R-:W-:-:S03]  /*42040*/  IMAD.MOV.U32 R4, RZ, RZ, R8 ;  /* 0x000000ffff047224 */ /* 0x004fc600078e0008 */
[----:B------:R-:W2:Y:S01]  /*42050*/  LDL.LU R8, [R1+0x950] ;  /* 0x0009500001087983 */ /* 0x000ea20000300800 */
[----:B------:R-:W-:-:S03]  /*42060*/  MOV R5, R213 ;  /* 0x000000d500057202 */ /* 0x000fc60000000f00 */
[----:B----4-:R-:W4:Y:S01]  /*42070*/  LDL.LU R213, [R1+0x990] ;  /* 0x0009900001d57983 */ /* 0x010f220000300800 */
[----:B------:R-:W-:Y:S02]  /*42080*/  IADD3 R3, P1, R3, UR5, RZ ;  /* 0x0000000503037c10 */ /* 0x000fe4000ff3e0ff */
[----:B------:R-:W-:Y:S01]  /*42090*/  IADD3 R212, P2, R212, UR5, RZ ;  /* 0x00000005d4d47c10 */ /* 0x000fe2000ff5e0ff */
[----:B------:R1:W-:Y:S01]  /*420a0*/  LDGSTS.E [R0+-0x3fa80], desc[UR8][R4.64], P0 ;  /* 0xc058000004007fae */ /* 0x0003e20008121848 */
[----:B------:R-:W-:Y:S02]  /*420b0*/  IADD3.X R214, R214, UR7, RZ, P1, !PT ;  /* 0x00000007d6d67c10 */ /* 0x000fe40008ffe4ff */
[----:B------:R-:W-:Y:S01]  /*420c0*/  IADD3.X R215, R215, UR7, RZ, P2, !PT ;  /* 0x00000007d7d77c10 */ /* 0x000fe200097fe4ff */
[----:B------:R1:W-:Y:S04]  /*420d0*/  STL [R1+0x8d4], R3 ;  /* 0x0008d40301007387 */ /* 0x0003e80000100800 */
[----:B------:R1:W-:Y:S02]  /*420e0*/  STL [R1+0x8d0], R214 ;  /* 0x0008d0d601007387 */ /* 0x0003e40000100800 */
[----:B-1----:R-:W-:-:S02]  /*420f0*/  IMAD.MOV.U32 R4, RZ, RZ, R3 ;  /* 0x000000ffff047224 */ /* 0x002fc400078e0003 */
[----:B------:R-:W-:Y:S01]  /*42100*/  IMAD.MOV.U32 R5, RZ, RZ, R214 ;  /* 0x000000ffff057224 */ /* 0x000fe200078e00d6 */
[----:B------:R1:W-:Y:S04]  /*42110*/  STL [R1+0x914], R212 ;  /* 0x000914d401007387 */ /* 0x0003e80000100800 */
[----:B------:R-:W4:Y:S04]  /*42120*/  LDL.LU R3, [R1+0x9d4] ;  /* 0x0009d40001037983 */ /* 0x000f280000300800 */
[----:B------:R1:W-:Y:S04]  /*42130*/  STL [R1+0x910], R215 ;  /* 0x000910d701007387 */ /* 0x0003e80000100800 */
[----:B------:R1:W-:Y:S04]  /*42140*/  LDGSTS.E [R0+-0x3f680], desc[UR8][R4.64], P0 ;  /* 0xc098000004007fae */ /* 0x0003e80008121848 */
[----:B------:R-:W4:Y:S01]  /*42150*/  LDL.LU R214, [R1+0xa14] ;  /* 0x000a140001d67983 */ /* 0x000f220000300800 */
[----:B-1----:R-:W-:-:S03]  /*42160*/  MOV R4, R212 ;  /* 0x000000d400047202 */ /* 0x002fc60000000f00 */
[----:B------:R-:W4:Y:S01]  /*42170*/  LDL.LU R212, [R1+0x9d0] ;  /* 0x0009d00001d47983 */ /* 0x000f220000300800 */
[----:B------:R-:W-:-:S03]  /*42180*/  IMAD.MOV.U32 R5, RZ, RZ, R215 ;  /* 0x000000ffff057224 */ /* 0x000fc600078e00d7 */
[----:B------:R-:W4:Y:S04]  /*42190*/  LDL.LU R215, [R1+0xa10] ;  /* 0x000a100001d77983 */ /* 0x000f280000300800 */
[----:B------:R1:W-:Y:S01]  /*421a0*/  LDGSTS.E [R0+-0x3f280], desc[UR8][R4.64], P0 ;  /* 0xc0d8000004007fae */ /* 0x0003e20008121848 */
[----:B---3--:R-:W-:-:S05]  /*421b0*/  IADD3 R2, P1, R2, UR5, RZ ;  /* 0x0000000502027c10 */ /* 0x008fca000ff3e0ff */
[----:B------:R3:W-:Y:S01]  /*421c0*/  STL [R1+0x954], R2 ;  /* 0x0009540201007387 */ /* 0x0007e20000100800 */
[----:B-1----:R-:W-:Y:S01]  /*421d0*/  IMAD.MOV.U32 R4, RZ, RZ, R2 ;  /* 0x000000ffff047224 */ /* 0x002fe200078e0002 */
[----:B------:R-:W-:Y:S02]  /*421e0*/  IADD3 R7, P2, R7, UR5, RZ ;  /* 0x0000000507077c10 */ /* 0x000fe4000ff5e0ff */
[----:B--2---:R-:W-:Y:S02]  /*421f0*/  IADD3.X R8, R8, UR7, RZ, P1, !PT ;  /* 0x0000000708087c10 */ /* 0x004fe40008ffe4ff */
[----:B----4-:R-:W-:-:S03]  /*42200*/  IADD3.X R213, R213, UR7, RZ, P2, !PT ;  /* 0x00000007d5d57c10 */ /* 0x010fc600097fe4ff */
[----:B------:R1:W-:Y:S01]  /*42210*/  STL [R1+0x950], R8 ;  /* 0x0009500801007387 */ /* 0x0003e20000100800 */
[----:B------:R-:W-:-:S03]  /*42220*/  MOV R5, R8 ;  /* 0x0000000800057202 */ /* 0x000fc60000000f00 */
[----:B------:R2:W-:Y:S04]  /*42230*/  STL [R1+0x994], R7 ;  /* 0x0009940701007387 */ /* 0x0005e80000100800 */
[----:B---3--:R-:W3:Y:S04]  /*42240*/  LDL.LU R2, [R1+0xa54] ;  /* 0x000a540001027983 */ /* 0x008ee80000300800 */
[----:B------:R4:W-:Y:S04]  /*42250*/  STL [R1+0x990], R213 ;  /* 0x000990d501007387 */ /* 0x0009e80000100800 */
[----:B------:R2:W-:Y:S04]  /*42260*/  LDGSTS.E [R0+-0x3ee80], desc[UR8][R4.64], P0 ;  /* 0xc118000004007fae */ /* 0x0005e80008121848 */
[----:B-1----:R-:W3:Y:S01]  /*42270*/  LDL.LU R8, [R1+0xa94] ;  /* 0x000a940001087983 */ /* 0x002ee20000300800 */
[----:B--2---:R-:W-:-:S03]  /*42280*/  IMAD.MOV.U32 R4, RZ, RZ, R7 ;  /* 0x000000ffff047224 */ /* 0x004fc600078e0007 */
[----:B------:R-:W2:Y:S01]  /*42290*/  LDL.LU R7, [R1+0xa50] ;  /* 0x000a500001077983 */ /* 0x000ea20000300800 */
[----:B------:R-:W-:-:S03]  /*422a0*/  IMAD.MOV.U32 R5, RZ, RZ, R213 ;  /* 0x000000ffff057224 */ /* 0x000fc600078e00d5 */
[----:B----4-:R-:W4:Y:S01]  /*422b0*/  LDL.LU R213, [R1+0xa90] ;  /* 0x000a900001d57983 */ /* 0x010f220000300800 */
[----:B------:R-:W-:Y:S02]  /*422c0*/  IADD3 R3, P1, R3, UR5, RZ ;  /* 0x0000000503037c10 */ /* 0x000fe4000ff3e0ff */
[----:B------:R-:W-:Y:S01]  /*422d0*/  IADD3 R214, P2, R214, UR5, RZ ;  /* 0x00000005d6d67c10 */ /* 0x000fe2000ff5e0ff */
[----:B------:R1:W-:Y:S01]  /*422e0*/  LDGSTS.E [R0+-0x3ea80], desc[UR8][R4.64], P0 ;  /* 0xc158000004007fae */ /* 0x0003e20008121848 */
[----:B------:R-:W-:-:S03]  /*422f0*/  IADD3.X R212, R212, UR7, RZ, P1, !PT ;  /* 0x00000007d4d47c10 */ /* 0x000fc60008ffe4ff */
[----:B------:R1:W-:Y:S01]  /*42300*/  STL [R1+0x9d4], R3 ;  /* 0x0009d40301007387 */ /* 0x0003e20000100800 */
[----:B------:R-:W-:-:S03]  /*42310*/  IADD3.X R215, R215, UR7, RZ, P2, !PT ;  /* 0x00000007d7d77c10 */ /* 0x000fc600097fe4ff */
[----:B------:R1:W-:Y:S02]  /*42320*/  STL [R1+0x9d0], R212 ;  /* 0x0009d0d401007387 */ /* 0x0003e40000100800 */
[----:B-1----:R-:W-:Y:S01]  /*42330*/  MOV R4, R3 ;  /* 0x0000000300047202 */ /* 0x002fe20000000f00 */
[----:B------:R-:W-:Y:S01]  /*42340*/  IMAD.MOV.U32 R5, RZ, RZ, R212 ;  /* 0x000000ffff057224 */ /* 0x000fe200078e00d4 */
[----:B------:R1:W-:Y:S04]  /*42350*/  STL [R1+0xa14], R214 ;  /* 0x000a14d601007387 */ /* 0x0003e80000100800 */
[----:B------:R-:W4:Y:S04]  /*42360*/  LDL.LU R3, [R1+0xad4] ;  /* 0x000ad40001037983 */ /* 0x000f280000300800 */
[----:B------:R1:W-:Y:S04]  /*42370*/  STL [R1+0xa10], R215 ;  /* 0x000a10d701007387 */ /* 0x0003e80000100800 */
[----:B------:R1:W-:Y:S04]  /*42380*/  LDGSTS.E [R0+-0x3e680], desc[UR8][R4.64], P0 ;  /* 0xc198000004007fae */ /* 0x0003e80008121848 */
[----:B------:R-:W4:Y:S01]  /*42390*/  LDL.LU R212, [R1+0xb14] ;  /* 0x000b140001d47983 */ /* 0x000f220000300800 */
[----:B-1----:R-:W-:-:S03]  /*423a0*/  IMAD.MOV.U32 R4, RZ, RZ, R214 ;  /* 0x000000ffff047224 */ /* 0x002fc600078e00d6 */
[----:B------:R-:W4:Y:S01]  /*423b0*/  LDL.LU R214, [R1+0xad0] ;  /* 0x000ad00001d67983 */ /* 0x000f220000300800 */
[----:B------:R-:W-:-:S03]  /*423c0*/  MOV R5, R215 ;  /* 0x000000d700057202 */ /* 0x000fc60000000f00 */
        /* <DEDUP_REMOVED lines=8> */
[----:B------:R-:W-:Y:S01]  /*42450*/  IMAD.MOV.U32 R5, RZ, RZ, R7 ;  /* 0x000000ffff057224 */ /* 0x000fe200078e0007 */
[----:B------:R1:W-:Y:S04]  /*42460*/  STL [R1+0xa50], R7 ;  /* 0x000a500701007387 */ /* 0x0003e80000100800 */
[----:B------:R2:W-:Y:S04]  /*42470*/  STL [R1+0xa94], R8 ;  /* 0x000a940801007387 */ /* 0x0005e80000100800 */
[----:B---3--:R-:W3:Y:S04]  /*42480*/  LDL.LU R2, [R1+0xb54] ;  /* 0x000b540001027983 */ /* 0x008ee80000300800 */
[----:B------:R4:W-:Y:S04]  /*42490*/  STL [R1+0xa90], R213 ;  /* 0x000a90d501007387 */ /* 0x0009e80000100800 */
[----:B------:R2:W-:Y:S04]  /*424a0*/  LDGSTS.E [R0+-0x3de80], desc[UR8][R4.64], P0 ;  /* 0xc218000004007fae */ /* 0x0005e80008121848 */
[----:B-1----:R-:W3:Y:S01]  /*424b0*/  LDL.LU R7, [R1+0xb94] ;  /* 0x000b940001077983 */ /* 0x002ee20000300800 */
[----:B--2---:R-:W-:-:S03]  /*424c0*/  MOV R4, R8 ;  /* 0x0000000800047202 */ /* 0x004fc60000000f00 */
[----:B------:R-:W2:Y:S01]  /*424d0*/  LDL.LU R8, [R1+0xb50] ;  /* 0x000b500001087983 */ /* 0x000ea20000300800 */
[----:B------:R-:W-:-:S03]  /*424e0*/  IMAD.MOV.U32 R5, RZ, RZ, R213 ;  /* 0x000000ffff057224 */ /* 0x000fc600078e00d5 */
[----:B----4-:R-:W4:Y:S01]  /*424f0*/  LDL.LU R213, [R1+0xb90] ;  /* 0x000b900001d57983 */ /* 0x010f220000300800 */
[----:B------:R-:W-:Y:S02]  /*42500*/  IADD3 R3, P1, R3, UR5, RZ ;  /* 0x0000000503037c10 */ /* 0x000fe4000ff3e0ff */
[----:B------:R-:W-:Y:S01]  /*42510*/  IADD3 R212, P2, R212, UR5, RZ ;  /* 0x00000005d4d47c10 */ /* 0x000fe2000ff5e0ff */
[----:B------:R1:W-:Y:S01]  /*42520*/  LDGSTS.E [R0+-0x3da80], desc[UR8][R4.64], P0 ;  /* 0xc258000004007fae */ /* 0x0003e20008121848 */
[----:B------:R-:W-:-:S03]  /*42530*/  IADD3.X R214, R214, UR7, RZ, P1, !PT ;  /* 0x00000007d6d67c10 */ /* 0x000fc60008ffe4ff */
[----:B------:R-:W-:Y:S01]  /*42540*/  STL [R1+0xad4], R3 ;  /* 0x000ad40301007387 */ /* 0x000fe20000100800 */
[----:B------:R-:W-:-:S03]  /*42550*/  IADD3.X R215, R215, UR7, RZ, P2, !PT ;  /* 0x00000007d7d77c10 */ /* 0x000fc600097fe4ff */
[----:B------:R1:W-:Y:S02]  /*42560*/  STL [R1+0xad0], R214 ;  /* 0x000ad0d601007387 */ /* 0x0003e40000100800 */
[----:B-1----:R-:W-:Y:S01]  /*42570*/  IMAD.MOV.U32 R4, RZ, RZ, R3 ;  /* 0x000000ffff047224 */ /* 0x002fe200078e0003 */
[----:B------:R-:W-:Y:S01]  /*42580*/  MOV R5, R214 ;  /* 0x000000d600057202 */ /* 0x000fe20000000f00 */
[----:B------:R-:W-:Y:S04]  /*42590*/  STL [R1+0xb14], R212 ;  /* 0x000b14d401007387 */ /* 0x000fe80000100800 */
[----:B------:R1:W-:Y:S04]  /*425a0*/  LDGSTS.E [R0+-0x3d680], desc[UR8][R4.64], P0 ;  /* 0xc298000004007fae */ /* 0x0003e80008121848 */
[----:B------:R-:W4:Y:S04]  /*425b0*/  LDL.LU R214, [R1+0xbd4] ;  /* 0x000bd40001d67983 */ /* 0x000f280000300800 */
[----:B------:R1:W-:Y:S04]  /*425c0*/  STL [R1+0xb10], R215 ;  /* 0x000b10d701007387 */ /* 0x0003e80000100800 */
        /* <DEDUP_REMOVED lines=9> */
[----:B------:R-:W-:Y:S02]  /*42660*/  IADD3 R7, P2, R7, UR5, RZ ;  /* 0x0000000507077c10 */ /* 0x000fe4000ff5e0ff */
[----:B--2---:R-:W-:Y:S02]  /*42670*/  IADD3.X R8, R8, UR7, RZ, P1, !PT ;  /* 0x0000000708087c10 */ /* 0x004fe40008ffe4ff */
[----:B----4-:R-:W-:-:S03]  /*42680*/  IADD3.X R213, R213, UR7, RZ, P2, !PT ;  /* 0x00000007d5d57c10 */ /* 0x010fc600097fe4ff */
[----:B------:R-:W-:Y:S01]  /*42690*/  IMAD.MOV.U32 R5, RZ, RZ, R8 ;  /* 0x000000ffff057224 */ /* 0x000fe200078e0008 */
[----:B------:R2:W-:Y:S04]  /*426a0*/  STL [R1+0xb50], R8 ;  /* 0x000b500801007387 */ /* 0x0005e80000100800 */
[----:B------:R3:W-:Y:S04]  /*426b0*/  STL [R1+0xb94], R7 ;  /* 0x000b940701007387 */ /* 0x0007e80000100800 */
[----:B-1----:R-:W4:Y:S04]  /*426c0*/  LDL.LU R2, [R1+0x85c] ;  /* 0x00085c0001027983 */ /* 0x002f280000300800 */
[----:B------:R1:W-:Y:S04]  /*426d0*/  STL [R1+0xb90], R213 ;  /* 0x000b90d501007387 */ /* 0x0003e80000100800 */
[----:B------:R3:W-:Y:S04]  /*426e0*/  LDGSTS.E [R0+-0x3ce80], desc[UR8][R4.64], P0 ;  /* 0xc318000004007fae */ /* 0x0007e80008121848 */
[----:B--2---:R-:W2:Y:S01]  /*426f0*/  LDL.LU R8, [R1+0x89c] ;  /* 0x00089c0001087983 */ /* 0x004ea20000300800 */
[----:B---3--:R-:W-:-:S03]  /*42700*/  IMAD.MOV.U32 R4, RZ, RZ, R7 ;  /* 0x000000ffff047224 */ /* 0x008fc600078e0007 */
[----:B------:R-:W3:Y:S01]  /*42710*/  LDL.LU R7, [R1+0x858] ;  /* 0x0008580001077983 */ /* 0x000ee20000300800 */
[----:B------:R-:W-:-:S03]  /*42720*/  MOV R5, R213 ;  /* 0x000000d500057202 */ /* 0x000fc60000000f00 */
[----:B-1----:R-:W3:Y:S01]  /*42730*/  LDL.LU R213, [R1+0x898] ;  /* 0x0008980001d57983 */ /* 0x002ee20000300800 */
[----:B------:R-:W-:Y:S02]  /*42740*/  IADD3 R214, P1, R214, UR5, RZ ;  /* 0x00000005d6d67c10 */ /* 0x000fe4000ff3e0ff */
[----:B------:R-:W-:Y:S01]  /*42750*/  IADD3 R3, P2, R3, UR5, RZ ;  /* 0x0000000503037c10 */ /* 0x000fe2000ff5e0ff */
[----:B------:R1:W-:Y:S01]  /*42760*/  LDGSTS.E [R0+-0x3ca80], desc[UR8][R4.64], P0 ;  /* 0xc358000004007fae */ /* 0x0003e20008121848 */
[----:B------:R-:W-:Y:S02]  /*42770*/  IADD3.X R215, R215, UR7, RZ, P1, !PT ;  /* 0x00000007d7d77c10 */ /* 0x000fe40008ffe4ff */
[----:B------:R-:W-:Y:S01]  /*42780*/  IADD3.X R212, R212, UR7, RZ, P2, !PT ;  /* 0x00000007d4d47c10 */ /* 0x000fe200097fe4ff */
[----:B------:R1:W-:Y:S04]  /*42790*/  STL [R1+0xbd4], R214 ;  /* 0x000bd4d601007387 */ /* 0x0003e80000100800 */
[----:B------:R-:W-:Y:S01]  /*427a0*/  STL [R1+0xbd0], R215 ;  /* 0x000bd0d701007387 */ /* 0x000fe20000100800 */
[----:B-1----:R-:W-:-:S02]  /*427b0*/  IMAD.MOV.U32 R4, RZ, RZ, R214 ;  /* 0x000000ffff047224 */ /* 0x002fc400078e00d6 */
[----:B------:R-:W-:Y:S01]  /*427c0*/  IMAD.MOV.U32 R5, RZ, RZ, R215 ;  /* 0x000000ffff057224 */ /* 0x000fe200078e00d7 */
[----:B------:R1:W-:Y:S04]  /*427d0*/  STL [R1+0xc14], R3 ;  /* 0x000c140301007387 */ /* 0x0003e80000100800 */
[----:B------:R1:W-:Y:S04]  /*427e0*/  LDGSTS.E [R0+-0x3c680], desc[UR8][R4.64], P0 ;  /* 0xc398000004007fae */ /* 0x0003e80008121848 */
[----:B------:R1:W-:Y:S04]  /*427f0*/  STL [R1+0xc10], R212 ;  /* 0x000c10d401007387 */ /* 0x0003e80000100800 */
[----:B------:R-:W3:Y:S01]  /*42800*/  LDL.LU R214, [R1+0x8d8] ;  /* 0x0008d80001d67983 */ /* 0x000ee20000300800 */
[----:B-1----:R-:W-:-:S03]  /*42810*/  MOV R4, R3 ;  /* 0x0000000300047202 */ /* 0x002fc60000000f00 */
[----:B------:R-:W3:Y:S01]  /*42820*/  LDL.LU R3, [R1+0x8dc] ;  /* 0x0008dc0001037983 */ /* 0x000ee20000300800 */
[----:B------:R-:W-:-:S03]  /*42830*/  IMAD.MOV.U32 R5, RZ, RZ, R212 ;  /* 0x000000ffff057224 */ /* 0x000fc600078e00d4 */
[----:B------:R-:W3:Y:S04]  /*42840*/  LDL.LU R215, [R1+0x918] ;  /* 0x0009180001d77983 */ /* 0x000ee80000300800 */
[----:B------:R-:W3:Y:S04]  /*42850*/  LDL.LU R212, [R1+0x91c] ;  /* 0x00091c0001d47983 */ /* 0x000ee80000300800 */
[----:B------:R1:W-:Y:S02]  /*42860*/  LDGSTS.E [R0+-0x3c280], desc[UR8][R4.64], P0 ;  /* 0xc3d8000004007fae */ /* 0x0003e40008121848 */
[----:B-1----:R-:W-:Y:S01]  /*42870*/  IMAD.U32 R0, RZ, RZ, UR12 ;  /* 0x0000000cff007e24 */ /* 0x002fe2000f8e00ff */
[----:B------:R-:W-:-:S04]  /*42880*/  LOP3.LUT R5, R9, 0x40, RZ, 0x3c, !PT ;  /* 0x0000004009057812 */ /* 0x000fc800078e3cff */
[----:B------:R-:W-:Y:S02]  /*42890*/  IADD3 R0, R5, 0x100000, R0 ;  /* 0x0010000005007810 */ /* 0x000fe40007ffe000 */
[----:B----4-:R-:W-:-:S04]  /*428a0*/  IADD3 R2, P1, R2, UR5, RZ ;  /* 0x0000000502027c10 */ /* 0x010fc8000ff3e0ff */
[----:B------:R-:W-:Y:S01]  /*428b0*/  MOV R4, R2 ;  /* 0x0000000200047202 */ /* 0x000fe20000000f00 */
[----:B------:R1:W-:Y:S01]  /*428c0*/  STL [R1+0x85c], R2 ;  /* 0x00085c0201007387 */ /* 0x0003e20000100800 */
[----:B--2---:R-:W-:Y:S02]  /*428d0*/  IADD3 R8, P2, R8, UR5, RZ ;  /* 0x0000000508087c10 */ /* 0x004fe4000ff5e0ff */
[----:B---3--:R-:W-:-:S03]  /*428e0*/  IADD3.X R7, R7, UR7, RZ, P1, !PT ;  /* 0x0000000707077c10 */ /* 0x008fc60008ffe4ff */
[----:B------:R-:W-:Y:S01]  /*428f0*/  STL [R1+0x89c], R8 ;  /* 0x00089c0801007387 */ /* 0x000fe20000100800 */
[----:B------:R-:W-:Y:S01]  /*42900*/  IADD3.X R213, R213, UR7, RZ, P2, !PT ;  /* 0x00000007d5d57c10 */ /* 0x000fe200097fe4ff */
[----:B------:R-:W-:Y:S02]  /*42910*/  IMAD.MOV.U32 R5, RZ, RZ, R7 ;  /* 0x000000ffff057224 */ /* 0x000fe400078e0007 */
[----:B------:R2:W-:Y:S04]  /*42920*/  STL [R1+0x858], R7 ;  /* 0x0008580701007387 */ /* 0x0005e80000100800 */
[----:B-1----:R-:W3:Y:S04]  /*42930*/  LDL.LU R2, [R1+0x95c] ;  /* 0x00095c0001027983 */ /* 0x002ee80000300800 */
[----:B------:R1:W-:Y:S04]  /*42940*/  LDGSTS.E [R0+-0x3fe00], desc[UR8][R4.64], P0 ;  /* 0xc020000004007fae */ /* 0x0003e80008121848 */
[----:B--2---:R-:W2:Y:S04]  /*42950*/  LDL.LU R7, [R1+0x99c] ;  /* 0x00099c0001077983 */ /* 0x004ea80000300800 */
[----:B------:R4:W-:Y:S01]  /*42960*/  STL [R1+0x898], R213 ;  /* 0x000898d501007387 */ /* 0x0009e20000100800 */
[----:B-1----:R-:W-:-:S03]  /*42970*/  IMAD.MOV.U32 R4, RZ, RZ, R8 ;  /* 0x000000ffff047224 */ /* 0x002fc600078e0008 */
[----:B------:R-:W2:Y:S01]  /*42980*/  LDL.LU R8, [R1+0x958] ;  /* 0x0009580001087983 */ /* 0x000ea20000300800 */
[----:B------:R-:W-:-:S03]  /*42990*/  MOV R5, R213 ;  /* 0x000000d500057202 */ /* 0x000fc60000000f00 */
[----:B----4-:R-:W4:Y:S04]  /*429a0*/  LDL.LU R213, [R1+0x998] ;  /* 0x0009980001d57983 */ /* 0x010f280000300800 */
[----:B------:R1:W-:Y:S01]  /*429b0*/  LDGSTS.E [R0+-0x3fa00], desc[UR8][R4.64], P0 ;  /* 0xc060000004007fae */ /* 0x0003e20008121848 */
[----:B------:R-:W-:-:S04]  /*429c0*/  IADD3 R3, P1, R3, UR5, RZ ;  /* 0x0000000503037c10 */ /* 0x000fc8000ff3e0ff */
[----:B------:R-:W-:Y:S02]  /*429d0*/  IADD3.X R214, R214, UR7, RZ, P1, !PT ;  /* 0x00000007d6d67c10 */ /* 0x000fe40008ffe4ff */
[----:B------:R-:W-:Y:S01]  /*429e0*/  IADD3 R212, P2, R212, UR5, RZ ;  /* 0x00000005d4d47c10 */ /* 0x000fe2000ff5e0ff */
[----:B------:R1:W-:Y:S02]  /*429f0*/  STL [R1+0x8dc], R3 ;  /* 0x0008dc0301007387 */ /* 0x0003e40000100800 */
[----:B-1----:R-:W-:Y:S01]  /*42a00*/  IMAD.MOV.U32 R4, RZ, RZ, R3 ;  /* 0x000000ffff047224 */ /* 0x002fe200078e0003 */
[----:B------:R-:W-:Y:S01]  /*42a10*/  IADD3.X R215, R215, UR7, RZ, P2, !PT ;  /* 0x00000007d7d77c10 */ /* 0x000fe200097fe4ff */
[----:B------:R-:W-:Y:S01]  /*42a20*/  IMAD.MOV.U32 R5, RZ, RZ, R214 ;  /* 0x000000ffff057224 */ /* 0x000fe200078e00d6 */
[----:B------:R1:W-:Y:S04]  /*42a30*/  STL [R1+0x8d8], R214 ;  /* 0x0008d8d601007387 */ /* 0x0003e80000100800 */
[----:B------:R1:W-:Y:S04]  /*42a40*/  STL [R1+0x91c], R212 ;  /* 0x00091cd401007387 */ /* 0x0003e80000100800 */
[----:B------:R-:W4:Y:S04]  /*42a50*/  LDL.LU R3, [R1+0x9dc] ;  /* 0x0009dc0001037983 */ /* 0x000f280000300800 */
[----:B------:R1:W-:Y:S04]  /*42a60*/  STL [R1+0x918], R215 ;  /* 0x000918d701007387 */ /* 0x0003e80000100800 */
[----:B------:R1:W-:Y:S04]  /*42a70*/  LDGSTS.E [R0+-0x3f600], desc[UR8][R4.64], P0 ;  /* 0xc0a0000004007fae */ /* 0x0003e80008121848 */
[----:B-1----:R-:W4:Y:S01]  /*42a80*/  LDL.LU R214, [R1+0xa1c] ;  /* 0x000a1c0001d67983 */ /* 0x002f220000300800 */
[----:B------:R-:W-:-:S03]  /*42a90*/  MOV R4, R212 ;  /* 0x000000d400047202 */ /* 0x000fc60000000f00 */
[----:B------:R-:W4:Y:S01]  /*42aa0*/  LDL.LU R212, [R1+0x9d8] ;  /* 0x0009d80001d47983 */ /* 0x000f220000300800 */
[----:B------:R-:W-:-:S03]  /*42ab0*/  IMAD.MOV.U32 R5, RZ, RZ, R215 ;  /* 0x000000ffff057224 */ /* 0x000fc600078e00d7 */
[----:B------:R-:W4:Y:S04]  /*42ac0*/  LDL.LU R215, [R1+0xa18] ;  /* 0x000a180001d77983 */ /* 0x000f280000300800 */
[----:B------:R1:W-:Y:S01]  /*42ad0*/  LDGSTS.E [R0+-0x3f200], desc[UR8][R4.64], P0 ;  /* 0xc0e0000004007fae */ /* 0x0003e20008121848 */
[----:B---3--:R-:W-:Y:S02]  /*42ae0*/  IADD3 R2, P1, R2, UR5, RZ ;  /* 0x0000000502027c10 */ /* 0x008fe4000ff3e0ff */
[----:B--2---:R-:W-:-:S03]  /*42af0*/  IADD3 R7, P2, R7, UR5, RZ ;  /* 0x0000000507077c10 */ /* 0x004fc6000ff5e0ff */
[----:B------:R2:W-:Y:S01]  /*42b00*/  STL [R1+0x95c], R2 ;  /* 0x00095c0201007387 */ /* 0x0005e20000100800 */
[----:B-1----:R-:W-:Y:S01]  /*42b10*/  IMAD.MOV.U32 R4, RZ, RZ, R2 ;  /* 0x000000ffff047224 */ /* 0x002fe200078e0002 */
[----:B------:R-:W-:Y:S02]  /*42b20*/  IADD3.X R8, R8, UR7, RZ, P1, !PT ;  /* 0x0000000708087c10 */ /* 0x000fe40008ffe4ff */
[----:B----4-:R-:W-:-:S03]  /*42b30*/  IADD3.X R213, R213, UR7, RZ, P2, !PT ;  /* 0x00000007d5d57c10 */ /* 0x010fc600097fe4ff */
[----:B------:R1:W-:Y:S01]  /*42b40*/  STL [R1+0x958], R8 ;  /* 0x0009580801007387 */ /* 0x0003e20000100800 */
[----:B------:R-:W-:-:S03]  /*42b50*/  MOV R5, R8 ;  /* 0x0000000800057202 */ /* 0x000fc60000000f00 */
[----:B------:R3:W-:Y:S04]  /*42b60*/  STL [R1+0x99c], R7 ;  /* 0x00099c0701007387 */ /* 0x0007e80000100800 */
[----:B--2---:R-:W2:Y:S04]  /*42b70*/  LDL.LU R2, [R1+0xa5c] ;  /* 0x000a5c0001027983 */ /* 0x004ea80000300800 */
[----:B------:R4:W-:Y:S04]  /*42b80*/  STL [R1+0x998], R213 ;  /* 0x000998d501007387 */ /* 0x0009e80000100800 */
[----:B------:R3:W-:Y:S04]  /*42b90*/  LDGSTS.E [R0+-0x3ee00], desc[UR8][R4.64], P0 ;  /* 0xc120000004007fae */ /* 0x0007e80008121848 */
[----:B-1----:R-:W2:Y:S01]  /*42ba0*/  LDL.LU R8, [R1+0xa9c] ;  /* 0x000a9c0001087983 */ /* 0x002ea20000300800 */
[----:B---3--:R-:W-:-:S03]  /*42bb0*/  IMAD.MOV.U32 R4, RZ, RZ, R7 ;  /* 0x000000ffff047224 */ /* 0x008fc600078e0007 */
[----:B------:R-:W3:Y:S01]  /*42bc0*/  LDL.LU R7, [R1+0xa58] ;  /* 0x000a580001077983 */ /* 0x000ee20000300800 */
[----:B------:R-:W-:-:S03]  /*42bd0*/  IMAD.MOV.U32 R5, RZ, RZ, R213 ;  /* 0x000000ffff057224 */ /* 0x000fc600078e00d5 */
[----:B----4-:R-:W4:Y:S01]  /*42be0*/  LDL.LU R213, [R1+0xa98] ;  /* 0x000a980001d57983 */ /* 0x010f220000300800 */
[----:B------:R-:W-:-:S03]  /*42bf0*/  IADD3 R3, P1, R3, UR5, RZ ;  /* 0x0000000503037c10 */ /* 0x000fc6000ff3e0ff */
[----:B------:R1:W-:Y:S01]  /*42c00*/  LDGSTS.E [R0+-0x3ea00], desc[UR8][R4.64], P0 ;  /* 0xc160000004007fae */ /* 0x0003e20008121848 */
[----:B------:R-:W-:-:S03]  /*42c10*/  IADD3 R214, P2, R214, UR5, RZ ;  /* 0x00000005d6d67c10 */ /* 0x000fc6000ff5e0ff */
[----:B------:R1:W-:Y:S01]  /*42c20*/  STL [R1+0x9dc], R3 ;  /* 0x0009dc0301007387 */ /* 0x0003e20000100800 */
[----:B------:R-:W-:Y:S02]  /*42c30*/  IADD3.X R212, R212, UR7, RZ, P1, !PT ;  /* 0x00000007d4d47c10 */ /* 0x000fe40008ffe4ff */
[----:B-1----:R-:W-:Y:S02]  /*42c40*/  MOV R4, R3 ;  /* 0x0000000300047202 */ /* 0x002fe40000000f00 */
        /* <DEDUP_REMOVED lines=8> */
[----:B------:R-:W-:-:S03]  /*42cd0*/  IMAD.MOV.U32 R4, RZ, RZ, R214 ;  /* 0x000000ffff047224 */ /* 0x000fc600078e00d6 */
[----:B------:R-:W4:Y:S01]  /*42ce0*/  LDL.LU R214, [R1+0xad8] ;  /* 0x000ad80001d67983 */ /* 0x000f220000300800 */
[----:B------:R-:W-:-:S03]  /*42cf0*/  MOV R5, R215 ;  /* 0x000000d700057202 */ /* 0x000fc60000000f00 */
[----:B------:R-:W4:Y:S04]  /*42d00*/  LDL.LU R215, [R1+0xb18] ;  /* 0x000b180001d77983 */ /* 0x000f280000300800 */
[----:B------:R1:W-:Y:S01]  /*42d10*/  LDGSTS.E [R0+-0x3e200], desc[UR8][R4.64], P0 ;  /* 0xc1e0000004007fae */ /* 0x0003e20008121848 */
[----:B--2---:R-:W-:-:S05]  /*42d20*/  IADD3 R2, P1, R2, UR5, RZ ;  /* 0x0000000502027c10 */ /* 0x004fca000ff3e0ff */
[----:B------:R2:W-:Y:S01]  /*42d30*/  STL [R1+0xa5c], R2 ;  /* 0x000a5c0201007387 */ /* 0x0005e20000100800 */
[----:B-1----:R-:W-:Y:S01]  /*42d40*/  IMAD.MOV.U32 R4, RZ, RZ, R2 ;  /* 0x000000ffff047224 */ /* 0x002fe200078e0002 */
[----:B------:R-:W-:Y:S02]  /*42d50*/  IADD3 R8, P2, R8, UR5, RZ ;  /* 0x0000000508087c10 */ /* 0x000fe4000ff5e0ff */
[----:B---3--:R-:W-:Y:S02]  /*42d60*/  IADD3.X R7, R7, UR7, RZ, P1, !PT ;  /* 0x0000000707077c10 */ /* 0x008fe40008ffe4ff */
[----:B----4-:R-:W-:-:S03]  /*42d70*/  IADD3.X R213, R213, UR7, RZ, P2, !PT ;  /* 0x00000007d5d57c10 */ /* 0x010fc600097fe4ff */
[----:B------:R-:W-:Y:S01]  /*42d80*/  IMAD.MOV.U32 R5, RZ, RZ, R7 ;  /* 0x000000ffff057224 */ /* 0x000fe200078e0007 */
[----:B------:R1:W-:Y:S04]  /*42d90*/  STL [R1+0xa58], R7 ;  /* 0x000a580701007387 */ /* 0x0003e80000100800 */
[----:B------:R3:W-:Y:S04]  /*42da0*/  STL [R1+0xa9c], R8 ;  /* 0x000a9c0801007387 */ /* 0x0007e80000100800 */
[----:B--2---:R-:W2:Y:S04]  /*42db0*/  LDL.LU R2, [R1+0xb5c] ;  /* 0x000b5c0001027983 */ /* 0x004ea80000300800 */
[----:B------:R4:W-:Y:S04]  /*42dc0*/  STL [R1+0xa98], R213 ;  /* 0x000a98d501007387 */ /* 0x0009e80000100800 */
[----:B------:R3:W-:Y:S04]  /*42dd0*/  LDGSTS.E [R0+-0x3de00], desc[UR8][R4.64], P0 ;  /* 0xc220000004007fae */ /* 0x0007e80008121848 */
[----:B-1----:R-:W2:Y:S01]  /*42de0*/  LDL.LU R7, [R1+0xb9c] ;  /* 0x000b9c0001077983 */ /* 0x002ea20000300800 */
[----:B---3--:R-:W-:-:S03]  /*42df0*/  MOV R4, R8 ;  /* 0x0000000800047202 */ /* 0x008fc60000000f00 */
[----:B------:R-:W3:Y:S01]  /*42e00*/  LDL.LU R8, [R1+0xb58] ;  /* 0x000b580001087983 */ /* 0x000ee20000300800 */
[----:B------:R-:W-:-:S03]  /*42e10*/  IMAD.MOV.U32 R5, RZ, RZ, R213 ;  /* 0x000000ffff057224 */ /* 0x000fc600078e00d5 */
[----:B----4-:R-:W4:Y:S01]  /*42e20*/  LDL.LU R213, [R1+0xb98] ;  /* 0x000b980001d57983 */ /* 0x010f220000300800 */
[----:B------:R-:W-:-:S03]  /*42e30*/  IADD3 R3, P1, R3, UR5, RZ ;  /* 0x0000000503037c10 */ /* 0x000fc6000ff3e0ff */
[----:B------:R1:W-:Y:S01]  /*42e40*/  LDGSTS.E [R0+-0x3da00], desc[UR8][R4.64], P0 ;  /* 0xc260000004007fae */ /* 0x0003e20008121848 */
[----:B------:R-:W-:-:S03]  /*42e50*/  IADD3 R212, P2, R212, UR5, RZ ;  /* 0x00000005d4d47c10 */ /* 0x000fc6000ff5e0ff */
[----:B------:R-:W-:Y:S01]  /*42e60*/  STL [R1+0xadc], R3 ;  /* 0x000adc0301007387 */ /* 0x000fe20000100800 */
[----:B------:R-:W-:Y:S01]  /*42e70*/  IADD3.X R214, R214, UR7, RZ, P1, !PT ;  /* 0x00000007d6d67c10 */ /* 0x000fe20008ffe4ff */
[----:B-1----:R-:W-:Y:S01]  /*42e80*/  IMAD.MOV.U32 R4, RZ, RZ, R3 ;  /* 0x000000ffff047224 */ /* 0x002fe200078e0003 */
[----:B------:R-:W-:-:S03]  /*42e90*/  IADD3.X R215, R215, UR7, RZ, P2, !PT ;  /* 0x00000007d7d77c10 */ /* 0x000fc600097fe4ff */
[----:B------:R1:W-:Y:S01]  /*42ea0*/  STL [R1+0xad8], R214 ;  /* 0x000ad8d601007387 */ /* 0x0003e20000100800 */
[----:B------:R-:W-:-:S03]  /*42eb0*/  MOV R5, R214 ;  /* 0x000000d600057202 */ /* 0x000fc60000000f00 */
[----:B------:R-:W-:Y:S04]  /*42ec0*/  STL [R1+0xb1c], R212 ;  /* 0x000b1cd401007387 */ /* 0x000fe80000100800 */
[----:B------:R1:W-:Y:S04]  /*42ed0*/  LDGSTS.E [R0+-0x3d600], desc[UR8][R4.64], P0 ;  /* 0xc2a0000004007fae */ /* 0x0003e80008121848 */
[----:B-1----:R-:W4:Y:S04]  /*42ee0*/  LDL.LU R214, [R1+0xbdc] ;  /* 0x000bdc0001d67983 */ /* 0x002f280000300800 */
[----:B------:R1:W-:Y:S04]  /*42ef0*/  STL [R1+0xb18], R215 ;  /* 0x000b18d701007387 */ /* 0x0003e80000100800 */
[----:B------:R-:W4:Y:S01]  /*42f00*/  LDL.LU R3, [R1+0xc1c] ;  /* 0x000c1c0001037983 */ /* 0x000f220000300800 */
[----:B------:R-:W-:-:S03]  /*42f10*/  IMAD.MOV.U32 R5, RZ, RZ, R215 ;  /* 0x000000ffff057224 */ /* 0x000fc600078e00d7 */
[----:B-1----:R-:W4:Y:S01]  /*42f20*/  LDL.LU R215, [R1+0xbd8] ;  /* 0x000bd80001d77983 */ /* 0x002f220000300800 */
[----:B------:R-:W-:-:S03]  /*42f30*/  IMAD.MOV.U32 R4, RZ, RZ, R212 ;  /* 0x000000ffff047224 */ /* 0x000fc600078e00d4 */
[----:B------:R-:W4:Y:S04]  /*42f40*/  LDL.LU R212, [R1+0xc18] ;  /* 0x000c180001d47983 */ /* 0x000f280000300800 */
[----:B------:R1:W-:Y:S01]  /*42f50*/  LDGSTS.E [R0+-0x3d200], desc[UR8][R4.64], P0 ;  /* 0xc2e0000004007fae */ /* 0x0003e20008121848 */
[----:B--2---:R-:W-:-:S04]  /*42f60*/  IADD3 R2, P1, R2, UR5, RZ ;  /* 0x0000000502027c10 */ /* 0x004fc8000ff3e0ff */
[----:B-1----:R-:W-:Y:S01]  /*42f70*/  MOV R4, R2 ;  /* 0x0000000200047202 */ /* 0x002fe20000000f00 */
[----:B------:R1:W-:Y:S01]  /*42f80*/  STL [R1+0xb5c], R2 ;  /* 0x000b5c0201007387 */ /* 0x0003e20000100800 */
[----:B------:R-:W-:Y:S02]  /*42f90*/  IADD3 R7, P2, R7, UR5, RZ ;  /* 0x0000000507077c10 */ /* 0x000fe4000ff5e0ff */
[----:B---3--:R-:W-:Y:S02]  /*42fa0*/  IADD3.X R8, R8, UR7, RZ, P1, !PT ;  /* 0x0000000708087c10 */ /* 0x008fe40008ffe4ff */
        /* <DEDUP_REMOVED lines=12> */
[----:B------:R-:W-:-:S03]  /*43070*/  IADD3 R214, P1, R214, UR5, RZ ;  /* 0x00000005d6d67c10 */ /* 0x000fc6000ff3e0ff */
[----:B------:R1:W-:Y:S01]  /*43080*/  LDGSTS.E [R0+-0x3ca00], desc[UR8][R4.64], P0 ;  /* 0xc360000004007fae */ /* 0x0003e20008121848 */
[----:B------:R-:W-:Y:S02]  /*43090*/  IADD3 R3, P2, R3, UR5, RZ ;  /* 0x0000000503037c10 */ /* 0x000fe4000ff5e0ff */
[----:B------:R-:W-:Y:S01]  /*430a0*/  IADD3.X R215, R215, UR7, RZ, P1, !PT ;  /* 0x00000007d7d77c10 */ /* 0x000fe20008ffe4ff */
[----:B------:R1:W-:Y:S02]  /*430b0*/  STL [R1+0xbdc], R214 ;  /* 0x000bdcd601007387 */ /* 0x0003e40000100800 */
[----:B-1----:R-:W-:Y:S01]  /*430c0*/  IMAD.MOV.U32 R4, RZ, RZ, R214 ;  /* 0x000000ffff047224 */ /* 0x002fe200078e00d6 */
[----:B------:R-:W-:Y:S01]  /*430d0*/  IADD3.X R212, R212, UR7, RZ, P2, !PT ;  /* 0x00000007d4d47c10 */ /* 0x000fe200097fe4ff */
[----:B------:R-:W-:Y:S01]  /*430e0*/  IMAD.MOV.U32 R5, RZ, RZ, R215 ;  /* 0x000000ffff057224 */ /* 0x000fe200078e00d7 */
[----:B------:R-:W-:Y:S04]  /*430f0*/  STL [R1+0xbd8], R215 ;  /* 0x000bd8d701007387 */ /* 0x000fe80000100800 */
        /* <DEDUP_REMOVED lines=67> */
[----:B------:R1:W-:Y:S04]  /*43530*/  LDGSTS.E [R0+-0x3e980], desc[UR8][R4.64], P0 ;  /* 0xc168000004007fae */ /* 0x0003e80008121848 */
[----:B------:R1:W-:Y:S01]  /*43540*/  STL [R1+0x9e4], R3 ;  /* 0x0009e40301007387 */ /* 0x0003e20000100800 */
[----:B------:R-:W-:Y:S02]  /*43550*/  IADD3 R214, P2, R214, UR5, RZ ;  /* 0x00000005d6d67c10 */ /* 0x000fe4000ff5e0ff */
[----:B-1----:R-:W-:Y:S02]  /*43560*/  MOV R4, R3 ;  /* 0x0000000300047202 */ /* 0x002fe40000000f00 */
[----:B------:R-:W-:Y:S02]  /*43570*/  IADD3.X R212, R212, UR7, RZ, P1, !PT ;  /* 0x00000007d4d47c10 */ /* 0x000fe40008ffe4ff */
[----:B------:R-:W-:-:S03]  /*43580*/  IADD3.X R215, R215, UR7, RZ, P2, !PT ;  /* 0x00000007d7d77c10 */ /* 0x000fc600097fe4ff */
        /* <DEDUP_REMOVED lines=30> */
[----:B------:R1:W-:Y:S04]  /*43770*/  LDGSTS.E [R0+-0x3d980], desc[UR8][R4.64], P0 ;  /* 0xc268000004007fae */ /* 0x0003e80008121848 */
[----:B------:R-:W-:Y:S01]  /*43780*/  STL [R1+0xae4], R3 ;  /* 0x000ae40301007387 */ /* 0x000fe20000100800 */
[----:B------:R-:W-:Y:S01]  /*43790*/  IADD3 R212, P2, R212, UR5, RZ ;  /* 0x00000005d4d47c10 */ /* 0x000fe2000ff5e0ff */
[----:B-1----:R-:W-:Y:S01]  /*437a0*/  IMAD.MOV.U32 R4, RZ, RZ, R3 ;  /* 0x000000ffff047224 */ /* 0x002fe200078e0003 */
[----:B------:R-:W-:Y:S02]  /*437b0*/  IADD3.X R214, R214, UR7, RZ, P1, !PT ;  /* 0x00000007d6d67c10 */ /* 0x000fe40008ffe4ff */
        /* <DEDUP_REMOVED lines=34> */
[----:B-1----:R-:W-:Y:S01]  /*439e0*/  IMAD.MOV.U32 R4, RZ, RZ, R214 ;  /* 0x000000ffff047224 */ /* 0x002fe200078e00d6 */
[----:B------:R1:W-:Y:S01]  /*439f0*/  STL [R1+0xbe4], R214 ;  /* 0x000be4d601007387 */ /* 0x0003e20000100800 */
[----:B------:R-:W-:Y:S02]  /*43a00*/  IADD3.X R212, R212, UR7, RZ, P2, !PT ;  /* 0x00000007d4d47c10 */ /* 0x000fe400097fe4ff */
[----:B------:R-:W-:Y:S01]  /*43a10*/  IMAD.MOV.U32 R5, RZ, RZ, R215 ;  /* 0x000000ffff057224 */ /* 0x000fe200078e00d7 */
[----:B------:R-:W-:Y:S04]  /*43a20*/  STL [R1+0xbe0], R215 ;  /* 0x000be0d701007387 */ /* 0x000fe80000100800 */
[----:B------:R1:W-:Y:S04]  /*43a30*/  STL [R1+0xc24], R3 ;  /* 0x000c240301007387 */ /* 0x0003e80000100800 */
[----:B------:R1:W-:Y:S04]  /*43a40*/  LDGSTS.E [R0+-0x3c580], desc[UR8][R4.64], P0 ;  /* 0xc3a8000004007fae */ /* 0x0003e80008121848 */
[----:B------:R1:W-:Y:S04]  /*43a50*/  STL [R1+0xc20], R212 ;  /* 0x000c20d401007387 */ /* 0x0003e80000100800 */
[----:B-1----:R-:W3:Y:S01]  /*43a60*/  LDL.LU R214, [R1+0x8e8] ;  /* 0x0008e80001d67983 */ /* 0x002ee20000300800 */
[----:B------:R-:W-:-:S03]  /*43a70*/  MOV R4, R3 ;  /* 0x0000000300047202 */ /* 0x000fc60000000f00 */
        /* <DEDUP_REMOVED lines=132> */
[----:B-1----:R-:W3:Y:S04]  /*442c0*/  LDL.LU R213, [R1+0x8b0] ;  /* 0x0008b00001d57983 */ /* 0x002ee80000300800 */
[----:B------:R1:W-:Y:S01]  /*442d0*/  LDGSTS.E [R0+-0x3c900], desc[UR8][R4.64], P0 ;  /* 0xc370000004007fae */ /* 0x0003e20008121848 */
[----:B------:R-:W-:Y:S02]  /*442e0*/  IADD3 R214, P1, R214, UR5, RZ ;  /* 0x00000005d6d67c10 */ /* 0x000fe4000ff3e0ff */
[----:B------:R-:W-:-:S03]  /*442f0*/  IADD3 R3, P2, R3, UR5, RZ ;  /* 0x0000000503037c10 */ /* 0x000fc6000ff5e0ff */
[----:B-1----:R-:W-:Y:S01]  /*44300*/  IMAD.MOV.U32 R4, RZ, RZ, R214 ;  /* 0x000000ffff047224 */ /* 0x002fe200078e00d6 */
[----:B------:R-:W-:Y:S01]  /*44310*/  IADD3.X R215, R215, UR7, RZ, P1, !PT ;  /* 0x00000007d7d77c10 */ /* 0x000fe20008ffe4ff */
[----:B------:R-:W-:Y:S01]  /*44320*/  STL [R1+0xbec], R214 ;  /* 0x000becd601007387 */ /* 0x000fe20000100800 */
[----:B------:R-:W-:-:S03]  /*44330*/  IADD3.X R212, R212, UR7, RZ, P2, !PT ;  /* 0x00000007d4d47c10 */ /* 0x000fc600097fe4ff */
[----:B------:R-:W-:Y:S01]  /*44340*/  IMAD.MOV.U32 R5, RZ, RZ, R215 ;  /* 0x000000ffff057224 */ /* 0x000fe200078e00d7 */
[----:B------:R1:W-:Y:S04]  /*44350*/  STL [R1+0xbe8], R215 ;  /* 0x000be8d701007387 */ /* 0x0003e80000100800 */
[----:B------:R1:W-:Y:S04]  /*44360*/  STL [R1+0xc2c], R3 ;  /* 0x000c2c0301007387 */ /* 0x0003e80000100800 */
[----:B------:R1:W-:Y:S04]  /*44370*/  LDGSTS.E [R0+-0x3c500], desc[UR8][R4.64], P0 ;  /* 0xc3b0000004007fae */ /* 0x0003e80008121848 */
[----:B------:R1:W-:Y:S04]  /*44380*/  STL [R1+0xc28], R212 ;  /* 0x000c28d401007387 */ /* 0x0003e80000100800 */
[----:B-1----:R-:W3:Y:S01]  /*44390*/  LDL.LU R215, [R1+0x8f0] ;  /* 0x0008f00001d77983 */ /* 0x002ee20000300800 */
[----:B------:R-:W-:Y:S01]  /*443a0*/  MOV R4, R3 ;  /* 0x0000000300047202 */ /* 0x000fe20000000f00 */
[----:B------:R-:W-:-:S02]  /*443b0*/  IMAD.MOV.U32 R5, RZ, RZ, R212 ;  /* 0x000000ffff057224 */ /* 0x000fc400078e00d4 */
[----:B------:R-:W3:Y:S04]  /*443c0*/  LDL.LU R3, [R1+0x8f4] ;  /* 0x0008f40001037983 */ /* 0x000ee80000300800 */
[----:B------:R1:W-:Y:S04]  /*443d0*/  LDGSTS.E [R0+-0x3c100], desc[UR8][R4.64], P0 ;  /* 0xc3f0000004007fae */ /* 0x0003e80008121848 */
[----:B------:R-:W3:Y:S04]  /*443e0*/  LDL.LU R212, [R1+0x930] ;  /* 0x0009300001d47983 */ /* 0x000ee80000300800 */
[----:B------:R-:W3:Y:S01]  /*443f0*/  LDL.LU R214, [R1+0x934] ;  /* 0x0009340001d67983 */ /* 0x000ee20000300800 */
        /* <DEDUP_REMOVED lines=22> */
[----:B------:R-:W-:Y:S01]  /*44560*/  IADD3.X R215, R215, UR7, RZ, P1, !PT ;  /* 0x00000007d7d77c10 */ /* 0x000fe20008ffe4ff */
[----:B-1----:R-:W-:-:S04]  /*44570*/  IMAD.MOV.U32 R4, RZ, RZ, R3 ;  /* 0x000000ffff047224 */ /* 0x002fc800078e0003 */
[----:B------:R-:W-:Y:S01]  /*44580*/  IMAD.MOV.U32 R5, RZ, RZ, R215 ;  /* 0x000000ffff057224 */ /* 0x000fe200078e00d7 */
[----:B------:R-:W-:-:S04]  /*44590*/  IADD3 R214, P2, R214, UR5, RZ ;  /* 0x00000005d6d67c10 */ /* 0x000fc8000ff5e0ff */
[----:B------:R1:W-:Y:S01]  /*445a0*/  LDGSTS.E [R0+-0x3f480], desc[UR8][R4.64], P0 ;  /* 0xc0b8000004007fae */ /* 0x0003e20008121848 */
[----:B------:R-:W-:-:S03]  /*445b0*/  IADD3.X R212, R212, UR7, RZ, P2, !PT ;  /* 0x00000007d4d47c10 */ /* 0x000fc600097fe4ff */
[----:B------:R-:W-:Y:S04]  /*445c0*/  STL [R1+0x8f4], R3 ;  /* 0x0008f40301007387 */ /* 0x000fe80000100800 */
[----:B------:R1:W-:Y:S02]  /*445d0*/  STL [R1+0x8f0], R215 ;  /* 0x0008f0d701007387 */ /* 0x0003e40000100800 */
[----:B-1----:R-:W-:Y:S01]  /*445e0*/  MOV R4, R214 ;  /* 0x000000d600047202 */ /* 0x002fe20000000f00 */
[----:B------:R-:W-:Y:S01]  /*445f0*/  IMAD.MOV.U32 R5, RZ, RZ, R212 ;  /* 0x000000ffff057224 */ /* 0x000fe200078e00d4 */
[----:B------:R-:W-:Y:S04]  /*44600*/  STL [R1+0x934], R214 ;  /* 0x000934d601007387 */ /* 0x000fe80000100800 */
[----:B------:R-:W4:Y:S04]  /*44610*/  LDL.LU R215, [R1+0x9f4] ;  /* 0x0009f40001d77983 */ /* 0x000f280000300800 */
[----:B------:R1:W-:Y:S04]  /*44620*/  LDGSTS.E [R0+-0x3f080], desc[UR8][R4.64], P0 ;  /* 0xc0f8000004007fae */ /* 0x0003e80008121848 */
[----:B------:R1:W-:Y:S04]  /*44630*/  STL [R1+0x930], R212 ;  /* 0x000930d401007387 */ /* 0x0003e80000100800 */
[----:B------:R-:W4:Y:S04]  /*44640*/  LDL.LU R3, [R1+0xa34] ;  /* 0x000a340001037983 */ /* 0x000f280000300800 */
[----:B-1----:R-:W5:Y:S04]  /*44650*/  LDL.LU R212, [R1+0xdbc] ;  /* 0x000dbc0001d47983 */ /* 0x002f680000300800 */
[----:B------:R-:W4:Y:S01]  /*44660*/  LDL.LU R214, [R1+0xa30] ;  /* 0x000a300001d67983 */ /* 0x000f220000300800 */
[----:B---3--:R-:W-:-:S05]  /*44670*/  IADD3 R2, P1, R2, UR5, RZ ;  /* 0x0000000502027c10 */ /* 0x008fca000ff3e0ff */
[----:B------:R-:W-:Y:S01]  /*44680*/  IMAD.MOV.U32 R4, RZ, RZ, R2 ;  /* 0x000000ffff047224 */ /* 0x000fe200078e0002 */
[----:B--2---:R-:W-:Y:S01]  /*44690*/  IADD3 R7, P2, R7, UR5, RZ ;  /* 0x0000000507077c10 */ /* 0x004fe2000ff5e0ff */
[----:B------:R-:W-:Y:S01]  /*446a0*/  STL [R1+0x974], R2 ;  /* 0x0009740201007387 */ /* 0x000fe20000100800 */
[----:B------:R-:W-:-:S04]  /*446b0*/  IADD3.X R8, R8, UR7, RZ, P1, !PT ;  /* 0x0000000708087c10 */ /* 0x000fc80008ffe4ff */
[----:B------:R-:W-:Y:S02]  /*446c0*/  MOV R5, R8 ;  /* 0x0000000800057202 */ /* 0x000fe40000000f00 */
[----:B----4-:R-:W-:Y:S01]  /*446d0*/  IADD3.X R213, R213, UR7, RZ, P2, !PT ;  /* 0x00000007d5d57c10 */ /* 0x010fe200097fe4ff */
[----:B------:R1:W-:Y:S04]  /*446e0*/  STL [R1+0x970], R8 ;  /* 0x0009700801007387 */ /* 0x0003e80000100800 */
[----:B------:R2:W-:Y:S04]  /*446f0*/  LDGSTS.E [R0+-0x3ec80], desc[UR8][R4.64], P0 ;  /* 0xc138000004007fae */ /* 0x0005e80008121848 */
[----:B------:R-:W-:Y:S04]  /*44700*/  STL [R1+0x9b4], R7 ;  /* 0x0009b40701007387 */ /* 0x000fe80000100800 */
[----:B-1----:R-:W3:Y:S01]  /*44710*/  LDL.LU R8, [R1+0xa74] ;  /* 0x000a740001087983 */ /* 0x002ee20000300800 */
[----:B--2---:R-:W-:-:S02]  /*44720*/  IMAD.MOV.U32 R4, RZ, RZ, R7 ;  /* 0x000000ffff047224 */ /* 0x004fc400078e0007 */
[----:B------:R-:W-:Y:S01]  /*44730*/  IMAD.MOV.U32 R5, RZ, RZ, R213 ;  /* 0x000000ffff057224 */ /* 0x000fe200078e00d5 */
[----:B------:R1:W-:Y:S04]  /*44740*/  STL [R1+0x9b0], R213 ;  /* 0x0009b0d501007387 */ /* 0x0003e80000100800 */
[----:B------:R-:W2:Y:S04]  /*44750*/  LDL.LU R2, [R1+0xab4] ;  /* 0x000ab40001027983 */ /* 0x000ea80000300800 */
[----:B------:R4:W-:Y:S04]  /*44760*/  LDGSTS.E [R0+-0x3e880], desc[UR8][R4.64], P0 ;  /* 0xc178000004007fae */ /* 0x0009e80008121848 */
[----:B-1----:R-:W5:Y:S04]  /*44770*/  LDL.LU R213, [R1+0xdb8] ;  /* 0x000db80001d57983 */ /* 0x002f680000300800 */
[----:B------:R-:W2:Y:S04]  /*44780*/  LDL.LU R7, [R1+0xab0] ;  /* 0x000ab00001077983 */ /* 0x000ea80000300800 */
[----:B------:R-:W3:Y:S01]  /*44790*/  LDL.LU R5, [R1+0x9f0] ;  /* 0x0009f00001057983 */ /* 0x000ee20000300800 */
[----:B------:R-:W-:-:S04]  /*447a0*/  IADD3 R215, P1, R215, UR5, RZ ;  /* 0x00000005d7d77c10 */ /* 0x000fc8000ff3e0ff */
[----:B----4-:R-:W-:Y:S01]  /*447b0*/  MOV R4, R215 ;  /* 0x000000d700047202 */ /* 0x010fe20000000f00 */
[----:B------:R1:W-:Y:S01]  /*447c0*/  STL [R1+0x9f4], R215 ;  /* 0x0009f4d701007387 */ /* 0x0003e20000100800 */
[----:B------:R-:W-:-:S04]  /*447d0*/  IADD3 R3, P2, R3, UR5, RZ ;  /* 0x0000000503037c10 */ /* 0x000fc8000ff5e0ff */
[----:B------:R-:W-:Y:S02]  /*447e0*/  IADD3.X R214, R214, UR7, RZ, P2, !PT ;  /* 0x00000007d6d67c10 */ /* 0x000fe400097fe4ff */
[----:B---3--:R-:W-:-:S05]  /*447f0*/  IADD3.X R5, R5, UR7, RZ, P1, !PT ;  /* 0x0000000705057c10 */ /* 0x008fca0008ffe4ff */
[----:B------:R3:W-:Y:S04]  /*44800*/  STL [R1+0x9f0], R5 ;  /* 0x0009f00501007387 */ /* 0x0007e80000100800 */
[----:B------:R4:W-:Y:S04]  /*44810*/  LDGSTS.E [R0+-0x3e480], desc[UR8][R4.64], P0 ;  /* 0xc1b8000004007fae */ /* 0x0009e80008121848 */
[----:B------:R-:W-:Y:S04]  /*44820*/  STL [R1+0xa34], R3 ;  /* 0x000a340301007387 */ /* 0x000fe80000100800 */
[----:B-1----:R-:W2:Y:S01]  /*44830*/  LDL.LU R215, [R1+0xb34] ;  /* 0x000b340001d77983 */ /* 0x002ea20000300800 */
[----:B----4-:R-:W-:-:S02]  /*44840*/  IMAD.MOV.U32 R4, RZ, RZ, R3 ;  /* 0x000000ffff047224 */ /* 0x010fc400078e0003 */
[----:B---3--:R-:W-:Y:S01]  /*44850*/  IMAD.MOV.U32 R5, RZ, RZ, R214 ;  /* 0x000000ffff057224 */ /* 0x008fe200078e00d6 */
[----:B------:R1:W-:Y:S04]  /*44860*/  STL [R1+0xa30], R214 ;  /* 0x000a30d601007387 */ /* 0x0003e80000100800 */
[----:B------:R3:W-:Y:S04]  /*44870*/  LDGSTS.E [R0+-0x3e080], desc[UR8][R4.64], P0 ;  /* 0xc1f8000004007fae */ /* 0x0007e80008121848 */
[----:B-1----:R-:W4:Y:S04]  /*44880*/  LDL.LU R214, [R1+0xb30] ;  /* 0x000b300001d67983 */ /* 0x002f280000300800 */
[----:B------:R-:W4:Y:S04]  /*44890*/  LDL.LU R3, [R1+0xbb4] ;  /* 0x000bb40001037983 */ /* 0x000f280000300800 */
[----:B------:R-:W4:Y:S01]  /*448a0*/  LDL.LU R5, [R1+0xa70] ;  /* 0x000a700001057983 */ /* 0x000f220000300800 */
[----:B------:R-:W-:-:S02]  /*448b0*/  IADD3 R8, P1, R8, UR5, RZ ;  /* 0x0000000508087c10 */ /* 0x000fc4000ff3e0ff */
[----:B--2---:R-:W-:Y:S02]  /*448c0*/  IADD3 R2, P2, R2, UR5, RZ ;  /* 0x0000000502027c10 */ /* 0x004fe4000ff5e0ff */
[----:B---3--:R-:W-:Y:S02]  /*448d0*/  MOV R4, R8 ;  /* 0x0000000800047202 */ /* 0x008fe40000000f00 */
[----:B------:R-:W-:Y:S01]  /*448e0*/  IADD3.X R7, R7, UR7, RZ, P2, !PT ;  /* 0x0000000707077c10 */ /* 0x000fe200097fe4ff */
[----:B------:R1:W-:Y:S01]  /*448f0*/  STL [R1+0xa74], R8 ;  /* 0x000a740801007387 */ /* 0x0003e20000100800 */
[----:B----4-:R-:W-:-:S05]  /*44900*/  IADD3.X R5, R5, UR7, RZ, P1, !PT ;  /* 0x0000000705057c10 */ /* 0x010fca0008ffe4ff */
[----:B------:R2:W-:Y:S04]  /*44910*/  STL [R1+0xa70], R5 ;  /* 0x000a700501007387 */ /* 0x0005e80000100800 */
[----:B------:R3:W-:Y:S04]  /*44920*/  LDGSTS.E [R0+-0x3dc80], desc[UR8][R4.64], P0 ;  /* 0xc238000004007fae */ /* 0x0007e80008121848 */
[----:B------:R-:W-:Y:S04]  /*44930*/  STL [R1+0xab4], R2 ;  /* 0x000ab40201007387 */ /* 0x000fe80000100800 */
[----:B-1----:R-:W4:Y:S01]  /*44940*/  LDL.LU R8, [R1+0xbb0] ;  /* 0x000bb00001087983 */ /* 0x002f220000300800 */
[----:B---3--:R-:W-:-:S02]  /*44950*/  IMAD.MOV.U32 R4, RZ, RZ, R2 ;  /* 0x000000ffff047224 */ /* 0x008fc400078e0002 */
[----:B--2---:R-:W-:Y:S01]  /*44960*/  IMAD.MOV.U32 R5, RZ, RZ, R7 ;  /* 0x000000ffff057224 */ /* 0x004fe200078e0007 */
[----:B------:R1:W-:Y:S04]  /*44970*/  STL [R1+0xab0], R7 ;  /* 0x000ab00701007387 */ /* 0x0003e80000100800 */
[----:B------:R2:W-:Y:S04]  /*44980*/  LDGSTS.E [R0+-0x3d880], desc[UR8][R4.64], P0 ;  /* 0xc278000004007fae */ /* 0x0005e80008121848 */
[----:B-1----:R-:W3:Y:S04]  /*44990*/  LDL.LU R7, [R1+0xc30] ;  /* 0x000c300001077983 */ /* 0x002ee80000300800 */
[----:B------:R-:W3:Y:S04]  /*449a0*/  LDL.LU R2, [R1+0xc34] ;  /* 0x000c340001027983 */ /* 0x000ee80000300800 */
[----:B------:R-:W4:Y:S04]  /*449b0*/  LDL.LU R4, [R1+0xaf0] ;  /* 0x000af00001047983 */ /* 0x000f280000300800 */
[----:B------:R-:W2:Y:S01]  /*449c0*/  LDL.LU R5, [R1+0xaf4] ;  /* 0x000af40001057983 */ /* 0x000ea20000300800 */
[----:B------:R-:W-:-:S04]  /*449d0*/  IADD3 R215, P2, R215, UR5, RZ ;  /* 0x00000005d7d77c10 */ /* 0x000fc8000ff5e0ff */
[----:B------:R-:W-:Y:S02]  /*449e0*/  IADD3.X R214, R214, UR7, RZ, P2, !PT ;  /* 0x00000007d6d67c10 */ /* 0x000fe400097fe4ff */
[----:B--2---:R-:W-:-:S04]  /*449f0*/  IADD3 R5, P1, R5, UR5, RZ ;  /* 0x0000000505057c10 */ /* 0x004fc8000ff3e0ff */
[----:B----4-:R-:W-:Y:S01]  /*44a00*/  IADD3.X R4, R4, UR7, RZ, P1, !PT ;  /* 0x0000000704047c10 */ /* 0x010fe20008ffe4ff */
[----:B------:R1:W-:Y:S04]  /*44a10*/  STL [R1+0xaf4], R5 ;  /* 0x000af40501007387 */ /* 0x0003e80000100800 */
[----:B------:R2:W-:Y:S01]  /*44a20*/  STL [R1+0xaf0], R4 ;  /* 0x000af00401007387 */ /* 0x0005e20000100800 */
[----:B-1----:R-:W-:-:S04]  /*44a30*/  LOP3.LUT R5, R5, R4, RZ, 0x3c, !PT ;  /* 0x0000000405057212 */ /* 0x002fc800078e3cff */
[----:B--2---:R-:W-:-:S04]  /*44a40*/  LOP3.LUT R4, R5, R4, RZ, 0x3c, !PT ;  /* 0x0000000405047212 */ /* 0x004fc800078e3cff */
[----:B------:R-:W-:Y:S01]  /*44a50*/  LOP3.LUT R5, R5, R4, RZ, 0x3c, !PT ;  /* 0x0000000405057212 */ /* 0x000fe200078e3cff */
[----:B------:R-:W-:Y:S04]  /*44a60*/  STL [R1+0xb34], R215 ;  /* 0x000b34d701007387 */ /* 0x000fe80000100800 */
[----:B------:R1:W-:Y:S04]  /*44a70*/  LDGSTS.E [R0+-0x3d480], desc[UR8][R4.64], P0 ;  /* 0xc2b8000004007fae */ /* 0x0003e80008121848 */
[----:B------:R2:W-:Y:S01]  /*44a80*/  STL [R1+0xb30], R214 ;  /* 0x000b30d601007387 */ /* 0x0005e20000100800 */
[----:B-1----:R-:W-:Y:S01]  /*44a90*/  MOV R4, R215 ;  /* 0x000000d700047202 */ /* 0x002fe20000000f00 */
[----:B------:R-:W-:-:S02]  /*44aa0*/  IMAD.MOV.U32 R5, RZ, RZ, R214 ;  /* 0x000000ffff057224 */ /* 0x000fc400078e00d6 */
[----:B--2---:R-:W5:Y:S04]  /*44ab0*/  LDL.LU R214, [R1+0xdb4] ;  /* 0x000db40001d67983 */ /* 0x004f680000300800 */
[----:B------:R-:W5:Y:S04]  /*44ac0*/  LDL.LU R215, [R1+0xdb0] ;  /* 0x000db00001d77983 */ /* 0x000f680000300800 */
[----:B------:R1:W-:Y:S04]  /*44ad0*/  LDGSTS.E [R0+-0x3d080], desc[UR8][R4.64], P0 ;  /* 0xc2f8000004007fae */ /* 0x0003e80008121848 */
[----:B------:R-:W2:Y:S04]  /*44ae0*/  LDL.LU R4, [R1+0xb70] ;  /* 0x000b700001047983 */ /* 0x000ea80000300800 */
[----:B------:R-:W1:Y:S01]  /*44af0*/  LDL.LU R5, [R1+0xb74] ;  /* 0x000b740001057983 */ /* 0x000e620000300800 */
[----:B------:R-:W-:-:S04]  /*44b00*/  IADD3 R3, P2, R3, UR5, RZ ;  /* 0x0000000503037c10 */ /* 0x000fc8000ff5e0ff */
[----:B------:R-:W-:Y:S02]  /*44b10*/  IADD3.X R8, R8, UR7, RZ, P2, !PT ;  /* 0x0000000708087c10 */ /* 0x000fe400097fe4ff */
[----:B-1----:R-:W-:-:S04]  /*44b20*/  IADD3 R5, P1, R5, UR5, RZ ;  /* 0x0000000505057c10 */ /* 0x002fc8000ff3e0ff */
[----:B--2---:R-:W-:Y:S01]  /*44b30*/  IADD3.X R4, R4, UR7, RZ, P1, !PT ;  /* 0x0000000704047c10 */ /* 0x004fe20008ffe4ff */
[----:B------:R1:W-:Y:S04]  /*44b40*/  STL [R1+0xb74], R5 ;  /* 0x000b740501007387 */ /* 0x0003e80000100800 */
[----:B------:R2:W-:Y:S01]  /*44b50*/  STL [R1+0xb70], R4 ;  /* 0x000b700401007387 */ /* 0x0005e20000100800 */
[----:B-1----:R-:W-:-:S04]  /*44b60*/  LOP3.LUT R5, R5, R4, RZ, 0x3c, !PT ;  /* 0x0000000405057212 */ /* 0x002fc800078e3cff */
[----:B--2---:R-:W-:-:S04]  /*44b70*/  LOP3.LUT R4, R5, R4, RZ, 0x3c, !PT ;  /* 0x0000000405047212 */ /* 0x004fc800078e3cff */
[----:B------:R-:W-:Y:S01]  /*44b80*/  LOP3.LUT R5, R5, R4, RZ, 0x3c, !PT ;  /* 0x0000000405057212 */ /* 0x000fe200078e3cff */
[----:B------:R1:W-:Y:S04]  /*44b90*/  STL [R1+0xbb4], R3 ;  /* 0x000bb40301007387 */ /* 0x0003e80000100800 */
[----:B------:R2:W-:Y:S04]  /*44ba0*/  LDGSTS.E [R0+-0x3cc80], desc[UR8][R4.64], P0 ;  /* 0xc338000004007fae */ /* 0x0005e80008121848 */
[----:B------:R4:W-:Y:S01]  /*44bb0*/  STL [R1+0xbb0], R8 ;  /* 0x000bb00801007387 */ /* 0x0009e20000100800 */
[----:B--2---:R-:W-:Y:S01]  /*44bc0*/  IMAD.MOV.U32 R4, RZ, RZ, R3 ;  /* 0x000000ffff047224 */ /* 0x004fe200078e0003 */
[----:B------:R-:W-:Y:S01]  /*44bd0*/  MOV R5, R8 ;  /* 0x0000000800057202 */ /* 0x000fe20000000f00 */
[----:B-1----:R-:W1:Y:S01]  /*44be0*/  LDC R3, c[0x0][0x230] ;  /* 0x00008c00ff037b82 */ /* 0x002e620000000800 */
[----:B----4-:R-:W5:Y:S04]  /*44bf0*/  LDL.LU R8, [R1+0xdac] ;  /* 0x000dac0001087983 */ /* 0x010f680000300800 */
[----:B------:R2:W-:Y:S04]  /*44c00*/  LDGSTS.E [R0+-0x3c880], desc[UR8][R4.64], P0 ;  /* 0xc378000004007fae */ /* 0x0005e80008121848 */
[----:B------:R-:W4:Y:S04]  /*44c10*/  LDL.LU R4, [R1+0xbf0] ;  /* 0x000bf00001047983 */ /* 0x000f280000300800 */
[----:B------:R-:W2:Y:S01]  /*44c20*/  LDL.LU R5, [R1+0xbf4] ;  /* 0x000bf40001057983 */ /* 0x000ea20000300800 */
[----:B---3--:R-:W-:Y:S01]  /*44c30*/  IADD3 R2, P2, R2, UR5, RZ ;  /* 0x0000000502027c10 */ /* 0x008fe2000ff5e0ff */
[----:B-1----:R-:W-:-:S03]  /*44c40*/  VIADD R3, R3, 0x7f ;  /* 0x0000007f03037836 */ /* 0x002fc60000000000 */
        /* <DEDUP_REMOVED lines=12> */
[----:B-1----:R-:W-:-:S02]  /*44d10*/  SHF.R.S32.HI R2, RZ, 0x1f, R3 ;  /* 0x0000001fff027819 */ /* 0x002fc40000011403 */
[----:B------:R-:W-:Y:S02]  /*44d20*/  MOV R5, R7 ;  /* 0x0000000700057202 */ /* 0x000fe40000000f00 */
[----:B---3--:R1:W5:Y:S01]  /*44d30*/  LDL.LU R7, [R1+0xda8] ;  /* 0x000da80001077983 */ /* 0x0083620000300800 */
[----:B------:R-:W-:-:S03]  /*44d40*/  LEA.HI R2, R2, R3, RZ, 0x7 ;  /* 0x0000000302027211 */ /* 0x000fc600078f38ff */
[----:B------:R1:W5:Y:S01]  /*44d50*/  LDL.LU R3, [R1+0xda4] ;  /* 0x000da40001037983 */ /* 0x0003620000300800 */
[----:B------:R-:W-:Y:S01]  /*44d60*/  VIADD R10, R10, 0x1 ;  /* 0x000000010a0a7836 */ /* 0x000fe20000000000 */
[----:B------:R-:W-:Y:S02]  /*44d70*/  SHF.R.S32.HI R2, RZ, 0x7, R2 ;  /* 0x00000007ff027819 */ /* 0x000fe40000011402 */
[----:B------:R1:W-:Y:S02]  /*44d80*/  LDGSTS.E [R0+-0x3c080], desc[UR8][R4.64], P0 ;  /* 0xc3f8000004007fae */ /* 0x0003e40008121848 */
[----:B------:R-:W-:Y:S02]  /*44d90*/  ISETP.NE.U32.AND P0, PT, R10, R2, PT ;  /* 0x000000020a00720c */ /* 0x000fe40003f05070 */
[----:B------:R-:W0:Y:S11]  /*44da0*/  LDGDEPBAR ;  /* 0x00000000000079af */ /* 0x000e360000000000 */
[----:B-1----:R-:W-:Y:S05]  /*44db0*/  @P0 BRA `(.L_x_1) ;  /* 0xfffffee8009c0947 */ /* 0x002fea000383ffff */
.L_x_0:
[----:B------:R-:W2:Y:S01]  /*44dc0*/  LDL R251, [R1+0xc44] ;  /* 0x000c440001fb7983 */ /* 0x000ea20000100800 */
[----:B------:R-:W-:-:S04]  /*44dd0*/  DEPBAR.LE SB0, 0x0 ;  /* 0x000080000000791a */ /* 0x000fc80000000000 */
[----:B------:R-:W3:Y:S01]  /*44de0*/  LDL.LU R10, [R1+0xc40] ;  /* 0x000c4000010a7983 */ /* 0x000ee20000300800 */
[----:B-----5:R-:W-:Y:S01]  /*44df0*/  VIADD R0, R3, 0x1 ;  /* 0x0000000103007836 */ /* 0x020fe20000000000 */
[----:B------:R-:W1:Y:S01]  /*44e00*/  S2R R6, SR_TID.X ;  /* 0x0000000000067919 */ /* 0x000e620000002100 */
[----:B------:R-:W-:Y:S01]  /*44e10*/  MOV R14, R152 ;  /* 0x00000098000e7202 */ /* 0x000fe20000000f00 */
[----:B------:R-:W-:Y:S01]  /*44e20*/  IMAD.MOV.U32 R15, RZ, RZ, R154 ;  /* 0x000000ffff0f7224 */ /* 0x000fe200078e009a */
[----:B------:R-:W-:Y:S01]  /*44e30*/  MOV R17, R90 ;  /* 0x0000005a00117202 */ /* 0x000fe20000000f00 */
[----:B------:R-:W4:Y:S01]  /*44e40*/  LDL.LU R12, [R1] ;  /* 0x00000000010c7983 */ /* 0x000f220000300800 */
[----:B------:R-:W-:Y:S02]  /*44e50*/  IMAD.MOV.U32 R16, RZ, RZ, R88 ;  /* 0x000000ffff107224 */ /* 0x000fe400078e0058 */
[----:B------:R-:W-:Y:S01]  /*44e60*/  IMAD.MOV.U32 R18, RZ, RZ, R24 ;  /* 0x000000ffff127224 */ /* 0x000fe200078e0018 */
[----:B------:R-:W4:Y:S01]  /*44e70*/  LDL.LU R13, [R1+0x8] ;  /* 0x00000800010d7983 */ /* 0x000f220000300800 */
[----:B------:R-:W-:-:S02]  /*44e80*/  IMAD.MOV.U32 R19, RZ, RZ, R26 ;  /* 0x000000ffff137224 */ /* 0x000fc400078e001a */
[----:B------:R-:W-:Y:S02]  /*44e90*/  VIADD R2, R3, 0x2 ;  /* 0x0000000203027836 */ /* 0x000fe40000000000 */
[----:B------:R-:W-:Y:S02]  /*44ea0*/  IMAD.MOV.U32 R218, RZ, RZ, R193 ;  /* 0x000000ffffda7224 */ /* 0x000fe400078e00c1 */
[----:B------:R-:W-:Y:S02]  /*44eb0*/  IMAD.MOV.U32 R219, RZ, RZ, R195 ;  /* 0x000000ffffdb7224 */ /* 0x000fe400078e00c3 */
[----:B------:R-:W-:Y:S02]  /*44ec0*/  IMAD.MOV.U32 R222, RZ, RZ, R197 ;  /* 0x000000ffffde7224 */ /* 0x000fe400078e00c5 */
[----:B------:R-:W-:Y:S02]  /*44ed0*/  IMAD.MOV.U32 R223, RZ, RZ, R199 ;  /* 0x000000ffffdf7224 */ /* 0x000fe400078e00c7 */
[----:B------:R-:W-:-:S02]  /*44ee0*/  IMAD.MOV.U32 R226, RZ, RZ, R201 ;  /* 0x000000ffffe27224 */ /* 0x000fc400078e00c9 */
[----:B------:R-:W-:Y:S02]  /*44ef0*/  IMAD.MOV.U32 R227, RZ, RZ, R203 ;  /* 0x000000ffffe37224 */ /* 0x000fe400078e00cb */
[----:B------:R-:W-:Y:S02]  /*44f00*/  IMAD.MOV.U32 R230, RZ, RZ, R205 ;  /* 0x000000ffffe67224 */ /* 0x000fe400078e00cd */
[----:B------:R-:W-:Y:S02]  /*44f10*/  IMAD.MOV.U32 R231, RZ, RZ, R207 ;  /* 0x000000ffffe77224 */ /* 0x000fe400078e00cf */
[----:B------:R-:W-:Y:S02]  /*44f20*/  IMAD.MOV.U32 R234, RZ, RZ, R209 ;  /* 0x000000ffffea7224 */ /* 0x000fe400078e00d1 */
[----:B------:R-:W-:Y:S01]  /*44f30*/  IMAD.MOV.U32 R235, RZ, RZ, R211 ;  /* 0x000000ffffeb7224 */ /* 0x000fe200078e00d3 */
[C---:B-1----:R-:W-:Y:S01]  /*44f40*/  SHF.L.U32 R5, R6.reuse, 0x4, RZ ;  /* 0x0000000406057819 */ /* 0x042fe200000006ff */
[C---:B------:R-:W-:Y:S01]  /*44f50*/  IMAD.SHL.U32 R4, R6.reuse, 0x40, RZ ;  /* 0x0000004006047824 */ /* 0x040fe200078e00ff */
[----:B------:R-:W-:Y:S01]  /*44f60*/  LOP3.LUT R6, R6, 0x60, RZ, 0xc0, !PT ;  /* 0x0000006006067812 */ /* 0x000fe200078ec0ff */
[----:B------:R-:W-:Y:S01]  /*44f70*/  IMAD.MOV.U32 R245, RZ, RZ, R147 ;  /* 0x000000fffff57224 */ /* 0x000fe200078e0093 */
[----:B------:R-:W-:-:S02]  /*44f80*/  LOP3.LUT R5, R5, 0xf0, RZ, 0xc0, !PT ;  /* 0x000000f005057812 */ /* 0x000fc400078ec0ff */
[----:B------:R-:W-:Y:S01]  /*44f90*/  MOV R244, R145 ;  /* 0x0000009100f47202 */ /* 0x000fe20000000f00 */
[----:B------:R-:W-:Y:S01]  /*44fa0*/  IMAD.MOV.U32 R246, RZ, RZ, R81 ;  /* 0x000000fffff67224 */ /* 0x000fe200078e0051 */
[----:B------:R-:W-:Y:S02]  /*44fb0*/  LOP3.LUT R4, R4, 0x400, RZ, 0xc0, !PT ;  /* 0x0000040004047812 */ /* 0x000fe400078ec0ff */
[----:B------:R-:W-:Y:S01]  /*44fc0*/  MOV R247, R83 ;  /* 0x0000005300f77202 */ /* 0x000fe20000000f00 */
[----:B------:R-:W-:Y:S01]  /*44fd0*/  IMAD.MOV.U32 R238, RZ, RZ, R212 ;  /* 0x000000ffffee7224 */ /* 0x000fe200078e00d4 */
[----:B------:R-:W-:Y:S01]  /*44fe0*/  IADD3 R4, R4, UR10, R5 ;  /* 0x0000000a04047c10 */ /* 0x000fe2000fffe005 */
[----:B------:R-:W-:Y:S01]  /*44ff0*/  IMAD.MOV.U32 R239, RZ, RZ, R214 ;  /* 0x000000ffffef7224 */ /* 0x000fe200078e00d6 */
[----:B------:R-:W-:Y:S01]  /*45000*/  ULDC.64 UR4, c[0x0][0x220] ;  /* 0x0000880000047ab9 */ /* 0x000fe20000000a00 */
[----:B------:R-:W-:Y:S01]  /*45010*/  ULDC.64 UR30, c[0x0][0x228] ;  /* 0x00008a00001e7ab9 */ /* 0x000fe20000000a00 */
[----:B------:R-:W-:Y:S01]  /*45020*/  ULDC UR26, c[0x0][0x248] ;  /* 0x00009200001a7ab9 */ /* 0x000fe20000000800 */
[----:B------:R-:W-:Y:S01]  /*45030*/  ULDC.64 UR24, c[0x0][0x228] ;  /* 0x00008a0000187ab9 */ /* 0x000fe20000000a00 */
        /* <DEDUP_REMOVED lines=8> */
[----:B------:R-:W-:Y:S01]  /*450c0*/  BAR.SYNC.DEFER_BLOCKING 0x0 ;  /* 0x0000000000007b1d */ /* 0x000fe20000010000 */
[-C--:B--2---:R-:W-:Y:S01]  /*450d0*/  ISETP.GE.AND P4, PT, R0, R251.reuse, PT ;  /* 0x000000fb0000720c */ /* 0x084fe20003f86270 */
[----:B------:R-:W-:Y:S01]  /*450e0*/  VIADD R0, R3, 0x4 ;  /* 0x0000000403007836 */ /* 0x000fe20000000000 */
[----:B------:R-:W-:-:S02]  /*450f0*/  ISETP.GE.AND P6, PT, R2, R251, PT ;  /* 0x000000fb0200720c */ /* 0x000fc40003fc6270 */
[----:B------:R-:W-:Y:S02]  /*45100*/  IADD3 R2, R3, 0x3, RZ ;  /* 0x0000000303027810 */ /* 0x000fe40007ffe0ff */
[-C--:B------:R-:W-:Y:S01]  /*45110*/  ISETP.GE.AND P1, PT, R0, R251.reuse, PT ;  /* 0x000000fb0000720c */ /* 0x080fe20003f26270 */
[----:B------:R-:W-:Y:S01]  /*45120*/  IMAD R0, R6, 0x8, R4 ;  /* 0x0000000806007824 */ /* 0x000fe200078e0204 */
[----:B---3--:R-:W-:Y:S01]  /*45130*/  ISETP.GE.AND P3, PT, R7, R10, PT ;  /* 0x0000000a0700720c */ /* 0x008fe20003f66270 */
[----:B------:R-:W-:Y:S01]  /*45140*/  IMAD.MOV.U32 R154, RZ, RZ, R173 ;  /* 0x000000ffff9a7224 */ /* 0x000fe200078e00ad */
[----:B------:R-:W-:Y:S01]  /*45150*/  ISETP.GE.AND P2, PT, R2, R251, PT ;  /* 0x000000fb0200720c */ /* 0x000fe20003f46270 */
[----:B------:R-:W1:Y:S01]  /*45160*/  LDC R6, c[0x0][0x244] ;  /* 0x00009100ff067b82 */ /* 0x000e620000000800 */
[----:B----4-:R2:W-:Y:S04]  /*45170*/  STSM.16.M88.4 [R0], R12 ;  /* 0x0000000c00007844 */ /* 0x0105e80000000200 */
[----:B--2---:R-:W2:Y:S04]  /*45180*/  LDL.LU R12, [R1+0x4] ;  /* 0x00000400010c7983 */ /* 0x004ea80000300800 */
[----:B------:R-:W2:Y:S01]  /*45190*/  LDL.LU R13, [R1+0xc] ;  /* 0x00000c00010d7983 */ /* 0x000ea20000300800 */
[----:B------:R-:W3:Y:S02]  /*451a0*/  S2R R10, SR_TID.X ;  /* 0x00000000000a7919 */ /* 0x000ee40000002100 */
[----:B---3--:R-:W-:-:S04]  /*451b0*/  LOP3.LUT R10, R10, 0x7f, RZ, 0xc0, !PT ;  /* 0x0000007f0a0a7812 */ /* 0x008fc800078ec0ff */
[----:B------:R-:W-:Y:S01]  /*451c0*/  LEA R9, R10, UR10, 0x4 ;  /* 0x0000000a0a097c11 */ /* 0x000fe2000f8e20ff */
[----:B------:R-:W-:Y:S01]  /*451d0*/  BAR.SYNC.DEFER_BLOCKING 0x0 ;  /* 0x0000000000007b1d */ /* 0x000fe20000010000 */
[----:B------:R-:W-:Y:S01]  /*451e0*/  MOV R14, R153 ;  /* 0x00000099000e7202 */ /* 0x000fe20000000f00 */
[----:B------:R-:W-:Y:S02]  /*451f0*/  IMAD.MOV.U32 R15, RZ, RZ, R155 ;  /* 0x000000ffff0f7224 */ /* 0x000fe400078e009b */
[----:B-1----:R-:W-:Y:S01]  /*45200*/  IMAD R2, R7, R6, RZ ;  /* 0x0000000607027224 */ /* 0x002fe200078e02ff */
[----:B------:R-:W-:Y:S01]  /*45210*/  ISETP.LT.AND P3, PT, R3, UR31, !P3 ;  /* 0x0000001f03007c0c */ /* 0x000fe2000df61270 */
[----:B------:R-:W-:Y:S01]  /*45220*/  ULDC.64 UR10, c[0x0][0x228] ;  /* 0x00008a00000a7ab9 */ /* 0x000fe20000000a00 */
[----:B------:R-:W1:Y:S01]  /*45230*/  LDS.128 R20, [R9] ;  /* 0x0000000009147984 */ /* 0x000e620000000c00 */
[----:B------:R-:W-:Y:S06]  /*45240*/  BAR.SYNC.DEFER_BLOCKING 0x0 ;  /* 0x0000000000007b1d */ /* 0x000fec0000010000 */
[----:B------:R-:W-:Y:S02]  /*45250*/  STSM.16.M88.4 [R0], R16 ;  /* 0x0000001000007844 */ /* 0x000fe40000000200 */
[----:B------:R-:W-:Y:S06]  /*45260*/  BAR.SYNC.DEFER_BLOCKING 0x0 ;  /* 0x0000000000007b1d */ /* 0x000fec0000010000 */
[----:B------:R-:W3:Y:S02]  /*45270*/  LDS.128 R16, [R9] ;  /* 0x0000000009107984 */ /* 0x000ee40000000c00 */
[----:B------:R-:W-:Y:S06]  /*45280*/  BAR.SYNC.DEFER_BLOCKING 0x0 ;  /* 0x0000000000007b1d */ /* 0x000fec0000010000 */
[----:B-1----:R-:W-:Y:S04]  /*45290*/  STL.64 [R1+0x130], R20 ;  /* 0x0001301401007387 */ /* 0x002fe80000100a00 */
[----:B------:R-:W-:Y:S04]  /*452a0*/  STL.64 [R1+0x138], R22 ;  /* 0x0001381601007387 */ /* 0x000fe80000100a00 */
[----:B---3--:R-:W-:Y:S04]  /*452b0*/  STL.64 [R1+0x120], R16 ;  /* 0x0001201001007387 */ /* 0x008fe80000100a00 */
[----:B------:R-:W-:Y:S04]  /*452c0*/  STL.64 [R1+0x128], R18 ;  /* 0x0001281201007387 */ /* 0x000fe80000100a00 */
[----:B--2---:R1:W-:Y:S01]  /*452d0*/  STSM.16.M88.4 [R0], R12 ;  /* 0x0000000c00007844 */ /* 0x0043e20000000200 */
[----:B------:R-:W-:Y:S06]  /*452e0*/  BAR.SYNC.DEFER_BLOCKING 0x0 ;  /* 0x0000000000007b1d */ /* 0x000fec0000010000 */
[----:B-1----:R-:W2:Y:S04]  /*452f0*/  LDL.LU R12, [R1+0x10] ;  /* 0x00001000010c7983 */ /* 0x002ea80000300800 */
[----:B------:R-:W2:Y:S04]  /*45300*/  LDL.LU R13, [R1+0x18] ;  /* 0x00001800010d7983 */ /* 0x000ea80000300800 */
[----:B------:R-:W1:Y:S01]  /*45310*/  LDS.128 R20, [R9] ;  /* 0x0000000009147984 */ /* 0x000e620000000c00 */
[----:B------:R-:W-:Y:S01]  /*45320*/  IMAD.MOV.U32 R16, RZ, RZ, R89 ;  /* 0x000000ffff107224 */ /* 0x000fe200078e0059 */
[----:B------:R-:W-:Y:S01]  /*45330*/  MOV R17, R91 ;  /* 0x0000005b00117202 */ /* 0x000fe20000000f00 */
[----:B------:R-:W-:Y:S01]  /*45340*/  BAR.SYNC.DEFER_BLOCKING 0x0 ;  /* 0x0000000000007b1d */ /* 0x000fe20000010000 */
[----:B------:R-:W-:-:S02]  /*45350*/  IMAD.MOV.U32 R18, RZ, RZ, R25 ;  /* 0x000000ffff127224 */ /* 0x000fc400078e0019 */
[----:B------:R-:W-:-:S05]  /*45360*/  IMAD.MOV.U32 R19, RZ, RZ, R27 ;  /* 0x000000ffff137224 */ /* 0x000fca00078e001b */
[----:B------:R-:W-:Y:S01]  /*45370*/  STSM.16.M88.4 [R0], R16 ;  /* 0x0000001000007844 */ /* 0x000fe20000000200 */
[----:B------:R-:W-:Y:S01]  /*45380*/  BAR.SYNC.DEFER_BLOCKING 0x0 ;  /* 0x0000000000007b1d */ /* 0x000fe20000010000 */
[----:B------:R-:W-:Y:S01]  /*45390*/  MOV R14, R156 ;  /* 0x0000009c000e7202 */ /* 0x000fe20000000f00 */
[----:B------:R-:W-:-:S04]  /*453a0*/  IMAD.MOV.U32 R15, RZ, RZ, R158 ;  /* 0x000000ffff0f7224 */ /* 0x000fc800078e009e */
[----:B------:R-:W3:Y:S02]  /*453b0*/  LDS.128 R16, [R9] ;  /* 0x0000000009107984 */ /* 0x000ee40000000c00 */
[----:B------:R-:W-:Y:S06]  /*453c0*/  BAR.SYNC.DEFER_BLOCKING 0x0 ;  /* 0x0000000000007b1d */ /* 0x000fec0000010000 */
[----:B-1----:R-:W-:Y:S04]  /*453d0*/  STL.64 [R1+0x110], R20 ;  /* 0x0001101401007387 */ /* 0x002fe80000100a00 */
[----:B------:R-:W-:Y:S04]  /*453e0*/  STL.64 [R1+0x118], R22 ;  /* 0x0001181601007387 */ /* 0x000fe80000100a00 */
[----:B---3--:R1:W-:Y:S04]  /*453f0*/  STL.64 [R1+0x100], R16 ;  /* 0x0001001001007387 */ /* 0x0083e80000100a00 */
[----:B------:R3:W-:Y:S01]  /*45400*/  STL.64 [R1+0x108], R18 ;  /* 0x0001081201007387 */ /* 0x0007e20000100a00 */
[----:B-1----:R-:W-:Y:S01]  /*45410*/  IMAD.MOV.U32 R16, RZ, RZ, R92 ;  /* 0x000000ffff107224 */ /* 0x002fe200078e005c */
[----:B------:R-:W-:Y:S01]  /*45420*/  MOV R17, R94 ;  /* 0x0000005e00117202 */ /* 0x000fe20000000f00 */
[----:B---3--:R-:W-:-:S02]  /*45430*/  IMAD.MOV.U32 R18, RZ, RZ, R28 ;  /* 0x000000ffff127224 */ /* 0x008fc400078e001c */
[----:B------:R-:W-:Y:S01]  /*45440*/  IMAD.MOV.U32 R19, RZ, RZ, R30 ;  /* 0x000000ffff137224 */ /* 0x000fe200078e001e */
[----:B--2---:R1:W-:Y:S01]  /*45450*/  STSM.16.M88.4 [R0], R12 ;  /* 0x0000000c00007844 */ /* 0x0043e20000000200 */
[----:B------:R-:W-:Y:S06]  /*45460*/  BAR.SYNC.DEFER_BLOCKING 0x0 ;  /* 0x0000000000007b1d */ /* 0x000fec0000010000 */
[----:B-1----:R-:W2:Y:S04]  /*45470*/  LDL.LU R12, [R1+0x14] ;  /* 0x00001400010c7983 */ /* 0x002ea80000300800 */
[----:B------:R-:W2:Y:S04]  /*45480*/  LDL.LU R13, [R1+0x1c] ;  /* 0x00001c00010d7983 */ /* 0x000ea80000300800 */
[----:B------:R-:W1:Y:S01]  /*45490*/  LDS.128 R20, [R9] ;  /* 0x0000000009147984 */ /* 0x000e620000000c00 */
[----:B------:R-:W-:Y:S06]  /*454a0*/  BAR.SYNC.DEFER_BLOCKING 0x0 ;  /* 0x0000000000007b1d */ /* 0x000fec0000010000 */
[----:B------:R-:W-:Y:S04]  /*454b0*/  STSM.16.M88.4 [R0], R16 ;  /* 0x0000001000007844 */ /* 0x000fe80000000200 */
[----:B-1----:R-:W-:Y:S04]  /*454c0*/  STL.64 [R1+0x10], R20 ;  /* 0x0000101401007387 */ /* 0x002fe80000100a00 */
[----:B------:R-:W-:Y:S01]  /*454d0*/  STL.64 [R1+0x18], R22 ;  /* 0x0000181601007387 */ /* 0x000fe20000100a00 */
[----:B------:R-:W-:Y:S06]  /*454e0*/  BAR.SYNC.DEFER_BLOCKING 0x0 ;  /* 0x0000000000007b1d */ /* 0x000fec0000010000 */
[----:B------:R-:W1:Y:S02]  /*454f0*/  LDS.128 R20, [R9] ;  /* 0x0000000009147984 */ /* 0x000e640000000c00 */
[----:B-1----:R-:W-:-:S02]  /*45500*/  IMAD.MOV.U32 R252, RZ, RZ, R23 ;  /* 0x000000fffffc7224 */ /* 0x002fc400078e0017 */
[----:B------:R-:W-:Y:S04]  /*45510*/  STL.64 [R1], R20 ;  /* 0x0000001401007387 */ /* 0x000fe80000100a00 */
[----:B------:R-:W-:Y:S04]  /*45520*/  STL [R1+0x8], R22 ;  /* 0x0000081601007387 */ /* 0x000fe80000100800 */
[----:B------:R-:W-:Y:S04]  /*45530*/  STL [R1+0xda4], R252 ;  /* 0x000da4fc01007387 */ /* 0x000fe80000100800 */
[----:B------:R-:W3:Y:S04]  /*45540*/  LDL.LU R16, [R1+0x20] ;  /* 0x0000200001107983 */ /* 0x000ee80000300800 */
[----:B------:R-:W3:Y:S01]  /*45550*/  LDL.LU R17, [R1+0x28] ;  /* 0x0000280001117983 */ /* 0x000ee20000300800 */
[----:B------:R-:W-:Y:S01]  /*45560*/  BAR.SYNC.DEFER_BLOCKING 0x0 ;  /* 0x0000000000007b1d */ /* 0x000fe20000010000 */
[----:B------:R-:W-:Y:S01]  /*45570*/  MOV R14, R157 ;  /* 0x0000009d000e7202 */ /* 0x000fe20000000f00 */
[----:B------:R-:W-:-:S02]  /*45580*/  IMAD.MOV.U32 R15, RZ, RZ, R159 ;  /* 0x000000ffff0f7224 */ /* 0x000fc400078e009f */
[----:B------:R-:W-:Y:S02]  /*45590*/  IMAD.MOV.U32 R18, RZ, RZ, R160 ;  /* 0x000000ffff127224 */ /* 0x000fe400078e00a0 */
[----:B------:R-:W-:Y:S01]  /*455a0*/  IMAD.MOV.U32 R19, RZ, RZ, R162 ;  /* 0x000000ffff137224 */ /* 0x000fe200078e00a2 */
[----:B--2---:R1:W-:Y:S01]  /*455b0*/  STSM.16.M88.4 [R0], R12 ;  /* 0x0000000c00007844 */ /* 0x0043e20000000200 */
[----:B------:R-:W-:Y:S06]  /*455c0*/  BAR.SYNC.DEFER_BLOCKING 0x0 ;  /* 0x0000000000007b1d */ /* 0x000fec0000010000 */
[----:B------:R-:W2:Y:S01]  /*455d0*/  LDS.128 R248, [R9] ;  /* 0x0000000009f87984 */ /* 0x000ea20000000c00 */
[----:B-1----:R-:W-:Y:S01]  /*455e0*/  MOV R12, R93 ;  /* 0x0000005d000c7202 */ /* 0x002fe20000000f00 */
[----:B------:R-:W-:Y:S01]  /*455f0*/  IMAD.MOV.U32 R13, RZ, RZ, R95 ;  /* 0x000000ffff0d7224 */ /* 0x000fe200078e005f */
[----:B------:R-:W-:Y:S01]  /*45600*/  MOV R15, R31 ;  /* 0x0000001f000f7202 */ /* 0x000fe20000000f00 */
[----:B------:R-:W-:Y:S01]  /*45610*/  IMAD.MOV.U32 R14, RZ, RZ, R29 ;  /* 0x000000ffff0e7224 */ /* 0x000fe200078e001d */
[----:B------:R-:W-:Y:S06]  /*45620*/  BAR.SYNC.DEFER_BLOCKING 0x0 ;  /* 0x0000000000007b1d */ /* 0x000fec0000010000 */
[----:B------:R-:W-:Y:S02]  /*45630*/  STSM.16.M88.4 [R0], R12 ;  /* 0x0000000c00007844 */ /* 0x000fe40000000200 */
[----:B------:R-:W-:Y:S06]  /*45640*/  BAR.SYNC.DEFER_BLOCKING 0x0 ;  /* 0x0000000000007b1d */ /* 0x000fec0000010000 */
[----:B------:R-:W1:Y:S02]  /*45650*/  LDS.128 R240, [R9] ;  /* 0x0000000009f07984 */ /* 0x000e640000000c00 */
[----:B------:R-:W-:Y:S06]  /*45660*/  BAR.SYNC.DEFER_BLOCKING 0x0 ;  /* 0x0000000000007b1d */ /* 0x000fec0000010000 */
[----:B--2---:R-:W-:Y:S04]  /*45670*/  STL [R1+0xdb0], R249 ;  /* 0x000db0f901007387 */ /* 0x004fe80000100800 */
[----:B------:R-:W-:Y:S04]  /*45680*/  STL [R1+0xdac], R250 ;  /* 0x000dacfa01007387 */ /* 0x000fe80000100800 */
[----:B------:R-:W-:Y:S04]  /*45690*/  STL [R1+0xda8], R251 ;  /* 0x000da8fb01007387 */ /* 0x000fe80000100800 */
[----:B---3--:R2:W-:Y:S01]  /*456a0*/  STSM.16.M88.4 [R0], R16 ;  /* 0x0000001000007844 */ /* 0x0085e20000000200 */
[----:B------:R-:W-:Y:S06]  /*456b0*/  BAR.SYNC.DEFER_BLOCKING 0x0 ;  /* 0x0000000000007b1d */ /* 0x000fec0000010000 */
[----:B--2---:R-:W2:Y:S04]  /*456c0*/  LDL.LU R16, [R1+0x24] ;  /* 0x0000240001107983 */ /* 0x004ea80000300800 */
[----:B------:R-:W2:Y:S04]  /*456d0*/  LDL.LU R17, [R1+0x2c] ;  /* 0x00002c0001117983 */ /* 0x000ea80000300800 */
[----:B------:R-:W3:Y:S04]  /*456e0*/  LDL.LU R28, [R1+0x30] ;  /* 0x00003000011c7983 */ /* 0x000ee80000300800 */
[----:B------:R-:W3:Y:S04]  /*456f0*/  LDL.LU R29, [R1+0x38] ;  /* 0x00003800011d7983 */ /* 0x000ee80000300800 */
[----:B------:R-:W4:Y:S01]  /*45700*/  LDS.128 R20, [R9] ;  /* 0x0000000009147984 */ /* 0x000f220000000c00 */
[----:B------:R-:W-:Y:S01]  /*45710*/  MOV R12, R96 ;  /* 0x00000060000c7202 */ /* 0x000fe20000000f00 */
[----:B------:R-:W-:Y:S01]  /*45720*/  IMAD.MOV.U32 R13, RZ, RZ, R98 ;  /* 0x000000ffff0d7224 */ /* 0x000fe200078e0062 */
[----:B------:R-:W-:Y:S01]  /*45730*/  MOV R15, R34 ;  /* 0x00000022000f7202 */ /* 0x000fe20000000f00 */
[----:B------:R-:W-:Y:S01]  /*45740*/  IMAD.MOV.U32 R14, RZ, RZ, R32 ;  /* 0x000000ffff0e7224 */ /* 0x000fe200078e0020 */
[----:B------:R-:W-:Y:S01]  /*45750*/  BAR.SYNC.DEFER_BLOCKING 0x0 ;  /* 0x0000000000007b1d */ /* 0x000fe20000010000 */
[----:B------:R-:W-:-:S02]  /*45760*/  IMAD.MOV.U32 R18, RZ, RZ, R161 ;  /* 0x000000ffff127224 */ /* 0x000fc400078e00a1 */
[----:B------:R-:W-:-:S03]  /*45770*/  IMAD.MOV.U32 R19, RZ, RZ, R163 ;  /* 0x000000ffff137224 */ /* 0x000fc600078e00a3 */
[----:B------:R-:W4:Y:S04]  /*45780*/  LDL.LU R32, [R1+0x34] ;  /* 0x0000340001207983 */ /* 0x000f280000300800 */
[----:B------:R-:W-:Y:S01]  /*45790*/  STSM.16.M88.4 [R0], R12 ;  /* 0x0000000c00007844 */ /* 0x000fe20000000200 */
[----:B------:R-:W-:Y:S06]  /*457a0*/  BAR.SYNC.DEFER_BLOCKING 0x0 ;  /* 0x0000000000007b1d */ /* 0x000fec0000010000 */
[----:B------:R-:W1:Y:S02]  /*457b0*/  LDS.128 R12, [R9] ;  /* 0x00000000090c7984 */ /* 0x000e640000000c00 */
[----:B------:R-:W-:Y:S01]  /*457c0*/  BAR.SYNC.DEFER_BLOCKING 0x0 ;  /* 0x0000000000007b1d */ /* 0x000fe20000010000 */
[----:B------:R-:W-:-:S02]  /*457d0*/  IMAD.MOV.U32 R30, RZ, RZ, R164 ;  /* 0x000000ffff1e7224 */ /* 0x000fc400078e00a4 */
[----:B------:R-:W-:-:S03]  /*457e0*/  IMAD.MOV.U32 R31, RZ, RZ, R166 ;  /* 0x000000ffff1f7224 */ /* 0x000fc600078e00a6 */
[----:B--2---:R2:W-:Y:S02]  /*457f0*/  STSM.16.M88.4 [R0], R16 ;  /* 0x0000001000007844 */ /* 0x0045e40000000200 */
[----:B------:R-:W-:Y:S01]  /*45800*/  BAR.SYNC.DEFER_BLOCKING 0x0 ;  /* 0x0000000000007b1d */ /* 0x000fe20000010000 */
[----:B--2---:R-:W-:-:S05]  /*45810*/  IMAD.MOV.U32 R18, RZ, RZ, R33 ;  /* 0x000000ffff127224 */ /* 0x004fca00078e0021 */
[----:B------:R-:W4:Y:S04]  /*45820*/  LDL.LU R33, [R1+0x3c] ;  /* 0x00003c0001217983 */ /* 0x000f280000300800 */
[----:B------:R-:W2:Y:S04]  /*45830*/  LDL.LU R92, [R1+0x40] ;  /* 0x00004000015c7983 */ /* 0x000ea80000300800 */
[----:B------:R-:W2:Y:S04]  /*45840*/  LDL.LU R93, [R1+0x48] ;  /* 0x00004800015d7983 */ /* 0x000ea80000300800 */
[----:B------:R-:W1:Y:S01]  /*45850*/  LDS.128 R24, [R9] ;  /* 0x0000000009187984 */ /* 0x000e620000000c00 */
[----:B------:R-:W-:Y:S01]  /*45860*/  MOV R16, R97 ;  /* 0x0000006100107202 */ /* 0x000fe20000000f00 */
[----:B------:R-:W-:Y:S01]  /*45870*/  IMAD.MOV.U32 R17, RZ, RZ, R99 ;  /* 0x000000ffff117224 */ /* 0x000fe200078e0063 */
[----:B------:R-:W-:Y:S01]  /*45880*/  MOV R19, R35 ;  /* 0x0000002300137202 */ /* 0x000fe20000000f00 */
[----:B------:R-:W-:Y:S06]  /*45890*/  BAR.SYNC.DEFER_BLOCKING 0x0 ;  /* 0x0000000000007b1d */ /* 0x000fec0000010000 */
[----:B------:R-:W2:Y:S04]  /*458a0*/  LDL.LU R96, [R1+0x44] ;  /* 0x0000440001607983 */ /* 0x000ea80000300800 */
[----:B------:R-:W2:Y:S04]  /*458b0*/  LDL.LU R97, [R1+0x4c] ;  /* 0x00004c0001617983 */ /* 0x000ea80000300800 */
[----:B------:R-:W-:Y:S01]  /*458c0*/  STSM.16.M88.4 [R0], R16 ;  /* 0x0000001000007844 */ /* 0x000fe20000000200 */
[----:B------:R-:W-:Y:S06]  /*458d0*/  BAR.SYNC.DEFER_BLOCKING 0x0 ;  /* 0x0000000000007b1d */ /* 0x000fec0000010000 */
[----:B------:R-:W1:Y:S02]  /*458e0*/  LDS.128 R16, [R9] ;  /* 0x0000000009107984 */ /* 0x000e640000000c00 */
[----:B------:R-:W-:Y:S06]  /*458f0*/  BAR.SYNC.DEFER_BLOCKING 0x0 ;  /* 0x0000000000007b1d */ /* 0x000fec0000010000 */
[----:B---3--:R3:W-:Y:S02]  /*45900*/  STSM.16.M88.4 [R0], R28 ;  /* 0x0000001c00007844 */ /* 0x0087e40000000200 */
[----:B------:R-:W-:Y:S06]  /*45910*/  BAR.SYNC.DEFER_BLOCKING 0x0 ;  /* 0x0000000000007b1d */ /* 0x000fec0000010000 */
[----:B------:R-:W1:Y:S01]  /*45920*/  LDS.128 R88, [R9] ;  /* 0x0000000009587984 */ /* 0x000e620000000c00 */
[----:B---3--:R-:W-:Y:S01]  /*45930*/  MOV R28, R100 ;  /* 0x00000064001c7202 */ /* 0x008fe20000000f00 */
[----:B------:R-:W-:Y:S01]  /*45940*/  IMAD.MOV.U32 R29, RZ, RZ, R102 ;  /* 0x000000ffff1d7224 */ /* 0x000fe200078e0066 */
[----:B------:R-:W-:Y:S01]  /*45950*/  MOV R31, R38 ;  /* 0x00000026001f7202 */ /* 0x000fe20000000f00 */
[----:B------:R-:W-:Y:S01]  /*45960*/  IMAD.MOV.U32 R30, RZ, RZ, R36 ;  /* 0x000000ffff1e7224 */ /* 0x000fe200078e0024 */
[----:B------:R-:W-:Y:S06]  /*45970*/  BAR.SYNC.DEFER_BLOCKING 0x0 ;  /* 0x0000000000007b1d */ /* 0x000fec0000010000 */
[----:B------:R-:W-:Y:S02]  /*45980*/  STSM.16.M88.4 [R0], R28 ;  /* 0x0000001c00007844 */ /* 0x000fe40000000200 */
[----:B------:R-:W-:Y:S01]  /*45990*/  BAR.SYNC.DEFER_BLOCKING 0x0 ;  /* 0x0000000000007b1d */ /* 0x000fe20000010000 */
[----:B------:R-:W-:-:S02]  /*459a0*/  IMAD.MOV.U32 R34, RZ, RZ, R165 ;  /* 0x000000ffff227224 */ /* 0x000fc400078e00a5 */
[----:B------:R-:W-:-:S03]  /*459b0*/  IMAD.MOV.U32 R35, RZ, RZ, R167 ;  /* 0x000000ffff237224 */ /* 0x000fc600078e00a7 */
[----:B------:R-:W3:Y:S02]  /*459c0*/  LDS.128 R28, [R9] ;  /* 0x00000000091c7984 */ /* 0x000ee40000000c00 */
[----:B------:R-:W-:Y:S01]  /*459d0*/  BAR.SYNC.DEFER_BLOCKING 0x0 ;  /* 0x0000000000007b1d */ /* 0x000fe20000010000 */
[----:B------:R-:W-:Y:S02]  /*459e0*/  IMAD.MOV.U32 R94, RZ, RZ, R168 ;  /* 0x000000ffff5e7224 */ /* 0x000fe400078e00a8 */
[----:B------:R-:W-:-:S03]  /*459f0*/  IMAD.MOV.U32 R95, RZ, RZ, R170 ;  /* 0x000000ffff5f7224 */ /* 0x000fc600078e00aa */
[----:B----4-:R4:W-:Y:S02]  /*45a00*/  STSM.16.M88.4 [R0], R32 ;  /* 0x0000002000007844 */ /* 0x0109e40000000200 */
[----:B----4-:R-:W-:Y:S01]  /*45a10*/  IMAD.MOV.U32 R34, RZ, RZ, R37 ;  /* 0x000000ffff227224 */ /* 0x010fe200078e0025 */
[----:B------:R-:W-:Y:S01]  /*45a20*/  MOV R35, R39 ;  /* 0x0000002700237202 */ /* 0x000fe20000000f00 */
[----:B------:R-:W-:Y:S01]  /*45a30*/  BAR.SYNC.DEFER_BLOCKING 0x0 ;  /* 0x0000000000007b1d */ /* 0x000fe20000010000 */
[----:B------:R-:W-:Y:S01]  /*45a40*/  MOV R32, R101 ;  /* 0x0000006500207202 */ /* 0x000fe20000000f00 */
[----:B------:R-:W-:-:S04]  /*45a50*/  IMAD.MOV.U32 R33, RZ, RZ, R103 ;  /* 0x000000ffff217224 */ /* 0x000fc800078e0067 */
[----:B------:R-:W4:Y:S02]  /*45a60*/  LDS.128 R36, [R9] ;  /* 0x0000000009247984 */ /* 0x000f240000000c00 */
[----:B------:R-:W-:Y:S06]  /*45a70*/  BAR.SYNC.DEFER_BLOCKING 0x0 ;  /* 0x0000000000007b1d */ /* 0x000fec0000010000 */
[----:B------:R-:W-:Y:S02]  /*45a80*/  STSM.16.M88.4 [R0], R32 ;  /* 0x0000002000007844 */ /* 0x000fe40000000200 */
[----:B------:R-:W-:Y:S06]  /*45a90*/  BAR.SYNC.DEFER_BLOCKING 0x0 ;  /* 0x0000000000007b1d */ /* 0x000fec0000010000 */
[----:B------:R-:W4:Y:S02]  /*45aa0*/  LDS.128 R32, [R9] ;  /* 0x0000000009207984 */ /* 0x000f240000000c00 */
[----:B------:R-:W-:Y:S06]  /*45ab0*/  BAR.SYNC.DEFER_BLOCKING 0x0 ;  /* 0x0000000000007b1d */ /* 0x000fec0000010000 */
[----:B--2---:R2:W-:Y:S02]  /*45ac0*/  STSM.16.M88.4 [R0], R92 ;  /* 0x0000005c00007844 */ /* 0x0045e40000000200 */
[----:B------:R-:W-:Y:S06]  /*45ad0*/  BAR.SYNC.DEFER_BLOCKING 0x0 ;  /* 0x0000000000007b1d */ /* 0x000fec0000010000 */
[----:B------:R-:W4:Y:S01]  /*45ae0*/  LDS.128 R100, [R9] ;  /* 0x0000000009647984 */ /* 0x000f220000000c00 */
[----:B--2---:R-:W-:Y:S01]  /*45af0*/  MOV R92, R104 ;  /* 0x00000068005c7202 */ /* 0x004fe20000000f00 */
[----:B------:R-:W-:Y:S01]  /*45b00*/  IMAD.MOV.U32 R93, RZ, RZ, R106 ;  /* 0x000000ffff5d7224 */ /* 0x000fe200078e006a */
[----:B------:R-:W-:Y:S01]  /*45b10*/  MOV R95, R42 ;  /* 0x0000002a005f7202 */ /* 0x000fe20000000f00 */
[----:B------:R-:W-:Y:S01]  /*45b20*/  IMAD.MOV.U32 R94, RZ, RZ, R40 ;  /* 0x000000ffff5e7224 */ /* 0x000fe200078e0028 */
[----:B------:R-:W-:Y:S01]  /*45b30*/  BAR.SYNC.DEFER_BLOCKING 0x0 ;  /* 0x0000000000007b1d */ /* 0x000fe20000010000 */
[----:B------:R-:W-:-:S02]  /*45b40*/  IMAD.MOV.U32 R98, RZ, RZ, R169 ;  /* 0x000000ffff627224 */ /* 0x000fc400078e00a9 */
[----:B------:R-:W-:-:S03]  /*45b50*/  IMAD.MOV.U32 R99, RZ, RZ, R171 ;  /* 0x000000ffff637224 */ /* 0x000fc600078e00ab */
[----:B------:R-:W2:Y:S04]  /*45b60*/  LDL.LU R104, [R1+0x50] ;  /* 0x0000500001687983 */ /* 0x000ea80000300800 */
[----:B------:R-:W-:Y:S01]  /*45b70*/  STSM.16.M88.4 [R0], R92 ;  /* 0x0000005c00007844 */ /* 0x000fe20000000200 */
[----:B------:R-:W-:Y:S06]  /*45b80*/  BAR.SYNC.DEFER_BLOCKING 0x0 ;  /* 0x0000000000007b1d */ /* 0x000fec0000010000 */
[----:B------:R-:W4:Y:S02]  /*45b90*/  LDS.128 R92, [R9] ;  /* 0x00000000095c7984 */ /* 0x000f240000000c00 */
[----:B------:R-:W-:Y:S06]  /*45ba0*/  BAR.SYNC.DEFER_BLOCKING 0x0 ;  /* 0x0000000000007b1d */ /* 0x000fec0000010000 */
[----:B------:R1:W-:Y:S02]  /*45bb0*/  STSM.16.M88.4 [R0], R96 ;  /* 0x0000006000007844 */ /* 0x0003e40000000200 */
[----:B-1----:R-:W-:-:S02]  /*45bc0*/  MOV R96, R105 ;  /* 0x0000006900607202 */ /* 0x002fc40000000f00 */
[----:B------:R-:W2:Y:S04]  /*45bd0*/  LDL.LU R105, [R1+0x58] ;  /* 0x0000580001697983 */ /* 0x000ea80000300800 */
[----:B------:R-:W3:Y:S04]  /*45be0*/  LDL.LU R152, [R1+0x54] ;  /* 0x0000540001987983 */ /* 0x000ee80000300800 */
[----:B------:R-:W3:Y:S01]  /*45bf0*/  LDL.LU R153, [R1+0x5c] ;  /* 0x00005c0001997983 */ /* 0x000ee20000300800 */
[----:B------:R-:W-:Y:S01]  /*45c00*/  IMAD.MOV.U32 R98, RZ, RZ, R41 ;  /* 0x000000ffff627224 */ /* 0x000fe200078e0029 */
[----:B------:R-:W-:Y:S01]  /*45c10*/  MOV R99, R43 ;  /* 0x0000002b00637202 */ /* 0x000fe20000000f00 */
[----:B------:R-:W-:Y:S01]  /*45c20*/  BAR.SYNC.DEFER_BLOCKING 0x0 ;  /* 0x0000000000007b1d */ /* 0x000fe20000010000 */
[----:B------:R-:W-:-:S05]  /*45c30*/  IMAD.MOV.U32 R97, RZ, RZ, R107 ;  /* 0x000000ffff617224 */ /* 0x000fca00078e006b */
[----:B------:R-:W1:Y:S02]  /*45c40*/  LDS.128 R40, [R9] ;  /* 0x0000000009287984 */ /* 0x000e640000000c00 */
[----:B------:R-:W-:Y:S06]  /*45c50*/  BAR.SYNC.DEFER_BLOCKING 0x0 ;  /* 0x0000000000007b1d */ /* 0x000fec0000010000 */
[----:B------:R-:W-:Y:S02]  /*45c60*/  STSM.16.M88.4 [R0], R96 ;  /* 0x0000006000007844 */ /* 0x000fe40000000200 */
[----:B------:R-:W-:Y:S01]  /*45c70*/  BAR.SYNC.DEFER_BLOCKING 0x0 ;  /* 0x0000000000007b1d */ /* 0x000fe20000010000 */
[----:B------:R-:W-:-:S02]  /*45c80*/  IMAD.MOV.U32 R106, RZ, RZ, R172 ;  /* 0x000000ffff6a7224 */ /* 0x000fc400078e00ac */
[----:B------:R-:W-:-:S03]  /*45c90*/  IMAD.MOV.U32 R107, RZ, RZ, R174 ;  /* 0x000000ffff6b7224 */ /* 0x000fc600078e00ae */
[----:B------:R-:W1:Y:S02]  /*45ca0*/  LDS.128 R96, [R9] ;  /* 0x0000000009607984 */ /* 0x000e640000000c00 */
[----:B------:R-:W-:Y:S01]  /*45cb0*/  BAR.SYNC.DEFER_BLOCKING 0x0 ;  /* 0x0000000000007b1d */ /* 0x000fe20000010000 */
[----:B------:R-:W-:-:S05]  /*45cc0*/  IMAD.MOV.U32 R155, RZ, RZ, R175 ;  /* 0x000000ffff9b7224 */ /* 0x000fca00078e00af */
[----:B--2---:R2:W-:Y:S02]  /*45cd0*/  STSM.16.M88.4 [R0], R104 ;  /* 0x0000006800007844 */ /* 0x0045e40000000200 */
[----:B------:R-:W-:Y:S06]  /*45ce0*/  BAR.SYNC.DEFER_BLOCKING 0x0 ;  /* 0x0000000000007b1d */ /* 0x000fec0000010000 */
[----:B------:R-:W1:Y:S01]  /*45cf0*/  LDS.128 R156, [R9] ;  /* 0x00000000099c7984 */ /* 0x000e620000000c00 */
[----:B--2---:R-:W-:Y:S01]  /*45d00*/  MOV R104, R108 ;  /* 0x0000006c00687202 */ /* 0x004fe20000000f00 */
[----:B------:R-:W-:Y:S01]  /*45d10*/  IMAD.MOV.U32 R105, RZ, RZ, R110 ;  /* 0x000000ffff697224 */ /* 0x000fe200078e006e */
[----:B------:R-:W-:Y:S01]  /*45d20*/  MOV R107, R46 ;  /* 0x0000002e006b7202 */ /* 0x000fe20000000f00 */
[----:B------:R-:W-:Y:S01]  /*45d30*/  IMAD.MOV.U32 R106, RZ, RZ, R44 ;  /* 0x000000ffff6a7224 */ /* 0x000fe200078e002c */
[----:B------:R-:W-:Y:S06]  /*45d40*/  BAR.SYNC.DEFER_BLOCKING 0x0 ;  /* 0x0000000000007b1d */ /* 0x000fec0000010000 */
[----:B------:R-:W-:Y:S02]  /*45d50*/  STSM.16.M88.4 [R0], R104 ;  /* 0x0000006800007844 */ /* 0x000fe40000000200 */
[----:B------:R-:W-:Y:S06]  /*45d60*/  BAR.SYNC.DEFER_BLOCKING 0x0 ;  /* 0x0000000000007b1d */ /* 0x000fec0000010000 */
[----:B------:R-:W2:Y:S02]  /*45d70*/  LDS.128 R104, [R9] ;  /* 0x0000000009687984 */ /* 0x000ea40000000c00 */
[----:B------:R-:W-:Y:S06]  /*45d80*/  BAR.SYNC.DEFER_BLOCKING 0x0 ;  /* 0x0000000000007b1d */ /* 0x000fec0000010000 */
[----:B---3--:R3:W-:Y:S04]  /*45d90*/  STSM.16.M88.4 [R0], R152 ;  /* 0x0000009800007844 */ /* 0x0087e80000000200 */
[----:B---3--:R-:W3:Y:S04]  /*45da0*/  LDL.LU R152, [R1+0x60] ;  /* 0x0000600001987983 */ /* 0x008ee80000300800 */
[----:B------:R-:W3:Y:S04]  /*45db0*/  LDL.LU R153, [R1+0x68] ;  /* 0x0000680001997983 */ /* 0x000ee80000300800 */
[----:B------:R-:W4:Y:S04]  /*45dc0*/  LDL.LU R160, [R1+0x64] ;  /* 0x0000640001a07983 */ /* 0x000f280000300800 */
[----:B------:R-:W4:Y:S01]  /*45dd0*/  LDL.LU R161, [R1+0x6c] ;  /* 0x00006c0001a17983 */ /* 0x000f220000300800 */
[----:B------:R-:W-:Y:S01]  /*45de0*/  MOV R108, R109 ;  /* 0x0000006d006c7202 */ /* 0x000fe20000000f00 */
[----:B------:R-:W-:Y:S01]  /*45df0*/  IMAD.MOV.U32 R109, RZ, RZ, R111 ;  /* 0x000000ffff6d7224 */ /* 0x000fe200078e006f */
[----:B------:R-:W-:Y:S01]  /*45e00*/  MOV R111, R47 ;  /* 0x0000002f006f7202 */ /* 0x000fe20000000f00 */
[----:B------:R-:W-:Y:S01]  /*45e10*/  IMAD.MOV.U32 R110, RZ, RZ, R45 ;  /* 0x000000ffff6e7224 */ /* 0x000fe200078e002d */
[----:B------:R-:W-:Y:S06]  /*45e20*/  BAR.SYNC.DEFER_BLOCKING 0x0 ;  /* 0x0000000000007b1d */ /* 0x000fec0000010000 */
[----:B------:R-:W2:Y:S02]  /*45e30*/  LDS.128 R44, [R9] ;  /* 0x00000000092c7984 */ /* 0x000ea40000000c00 */
[----:B------:R-:W-:Y:S06]  /*45e40*/  BAR.SYNC.DEFER_BLOCKING 0x0 ;  /* 0x0000000000007b1d */ /* 0x000fec0000010000 */
[----:B------:R-:W-:Y:S02]  /*45e50*/  STSM.16.M88.4 [R0], R108 ;  /* 0x0000006c00007844 */ /* 0x000fe40000000200 */
[----:B------:R-:W-:Y:S01]  /*45e60*/  BAR.SYNC.DEFER_BLOCKING 0x0 ;  /* 0x0000000000007b1d */ /* 0x000fe20000010000 */
[----:B------:R-:W-:-:S02]  /*45e70*/  IMAD.MOV.U32 R154, RZ, RZ, R176 ;  /* 0x000000ffff9a7224 */ /* 0x000fc400078e00b0 */
[----:B------:R-:W-:-:S03]  /*45e80*/  IMAD.MOV.U32 R155, RZ, RZ, R178 ;  /* 0x000000ffff9b7224 */ /* 0x000fc600078e00b2 */
[----:B------:R-:W2:Y:S02]  /*45e90*/  LDS.128 R108, [R9] ;  /* 0x00000000096c7984 */ /* 0x000ea40000000c00 */
[----:B------:R-:W-:Y:S01]  /*45ea0*/  BAR.SYNC.DEFER_BLOCKING 0x0 ;  /* 0x0000000000007b1d */ /* 0x000fe20000010000 */
[----:B------:R-:W-:Y:S02]  /*45eb0*/  IMAD.MOV.U32 R162, RZ, RZ, R177 ;  /* 0x000000ffffa27224 */ /* 0x000fe400078e00b1 */
[----:B------:R-:W-:-:S03]  /*45ec0*/  IMAD.MOV.U32 R163, RZ, RZ, R179 ;  /* 0x000000ffffa37224 */ /* 0x000fc600078e00b3 */
[----:B---3--:R3:W-:Y:S02]  /*45ed0*/  STSM.16.M88.4 [R0], R152 ;  /* 0x0000009800007844 */ /* 0x0087e40000000200 */
[----:B------:R-:W-:Y:S06]  /*45ee0*/  BAR.SYNC.DEFER_BLOCKING 0x0 ;  /* 0x0000000000007b1d */ /* 0x000fec0000010000 */
[----:B------:R-:W2:Y:S01]  /*45ef0*/  LDS.128 R164, [R9] ;  /* 0x0000000009a47984 */ /* 0x000ea20000000c00 */
[----:B---3--:R-:W-:Y:S01]  /*45f00*/  MOV R152, R112 ;  /* 0x0000007000987202 */ /* 0x008fe20000000f00 */
[----:B------:R-:W-:Y:S01]  /*45f10*/  IMAD.MOV.U32 R153, RZ, RZ, R114 ;  /* 0x000000ffff997224 */ /* 0x000fe200078e0072 */
[----:B------:R-:W-:Y:S01]  /*45f20*/  MOV R155, R50 ;  /* 0x00000032009b7202 */ /* 0x000fe20000000f00 */
[----:B------:R-:W-:Y:S01]  /*45f30*/  IMAD.MOV.U32 R154, RZ, RZ, R48 ;  /* 0x000000ffff9a7224 */ /* 0x000fe200078e0030 */
[----:B------:R-:W-:Y:S06]  /*45f40*/  BAR.SYNC.DEFER_BLOCKING 0x0 ;  /* 0x0000000000007b1d */ /* 0x000fec0000010000 */
[----:B------:R-:W-:Y:S02]  /*45f50*/  STSM.16.M88.4 [R0], R152 ;  /* 0x0000009800007844 */ /* 0x000fe40000000200 */
[----:B------:R-:W-:Y:S06]  /*45f60*/  BAR.SYNC.DEFER_BLOCKING 0x0 ;  /* 0x0000000000007b1d */ /* 0x000fec0000010000 */
[----:B------:R-:W3:Y:S02]  /*45f70*/  LDS.128 R152, [R9] ;  /* 0x0000000009987984 */ /* 0x000ee40000000c00 */
[----:B------:R-:W-:Y:S06]  /*45f80*/  BAR.SYNC.DEFER_BLOCKING 0x0 ;  /* 0x0000000000007b1d */ /* 0x000fec0000010000 */
[----:B----4-:R4:W-:Y:S04]  /*45f90*/  STSM.16.M88.4 [R0], R160 ;  /* 0x000000a000007844 */ /* 0x0109e80000000200 */
[----:B----4-:R-:W4:Y:S04]  /*45fa0*/  LDL.LU R160, [R1+0x70] ;  /* 0x0000700001a07983 */ /* 0x010f280000300800 */
[----:B------:R-:W4:Y:S04]  /*45fb0*/  LDL.LU R161, [R1+0x78] ;  /* 0x0000780001a17983 */ /* 0x000f280000300800 */
[----:B------:R-:W2:Y:S04]  /*45fc0*/  LDL.LU R168, [R1+0x74] ;  /* 0x0000740001a87983 */ /* 0x000ea80000300800 */
[----:B------:R-:W2:Y:S01]  /*45fd0*/  LDL.LU R169, [R1+0x7c] ;  /* 0x00007c0001a97983 */ /* 0x000ea20000300800 */
[----:B------:R-:W-:Y:S01]  /*45fe0*/  MOV R112, R113 ;  /* 0x0000007100707202 */ /* 0x000fe20000000f00 */
[----:B------:R-:W-:Y:S01]  /*45ff0*/  IMAD.MOV.U32 R113, RZ, RZ, R115 ;  /* 0x000000ffff717224 */ /* 0x000fe200078e0073 */
[----:B------:R-:W-:Y:S01]  /*46000*/  MOV R115, R51 ;  /* 0x0000003300737202 */ /* 0x000fe20000000f00 */
[----:B------:R-:W-:Y:S01]  /*46010*/  IMAD.MOV.U32 R114, RZ, RZ, R49 ;  /* 0x000000ffff727224 */ /* 0x000fe200078e0031 */
[----:B------:R-:W-:Y:S06]  /*46020*/  BAR.SYNC.DEFER_BLOCKING 0x0 ;  /* 0x0000000000007b1d */ /* 0x000fec0000010000 */
[----:B------:R-:W3:Y:S02]  /*46030*/  LDS.128 R48, [R9] ;  /* 0x0000000009307984 */ /* 0x000ee40000000c00 */
        /* <DEDUP_REMOVED lines=10> */
[----:B------:R-:W-:Y:S06]  /*460e0*/  BAR.SYNC.DEFER_BLOCKING 0x0 ;  /* 0x0000000000007b1d */ /* 0x000fec0000010000 */
[----:B------:R-:W3:Y:S01]  /*460f0*/  LDS.128 R172, [R9] ;  /* 0x0000000009ac7984 */ /* 0x000ee20000000c00 */
[----:B----4-:R-:W-:Y:S01]  /*46100*/  MOV R160, R116 ;  /* 0x0000007400a07202 */ /* 0x010fe20000000f00 */
[----:B------:R-:W-:Y:S01]  /*46110*/  IMAD.MOV.U32 R161, RZ, RZ, R118 ;  /* 0x000000ffffa17224 */ /* 0x000fe200078e0076 */
[----:B------:R-:W-:Y:S01]  /*46120*/  MOV R163, R54 ;  /* 0x0000003600a37202 */ /* 0x000fe20000000f00 */
[----:B------:R-:W-:Y:S01]  /*46130*/  IMAD.MOV.U32 R162, RZ, RZ, R52 ;  /* 0x000000ffffa27224 */ /* 0x000fe200078e0034 */
[----:B------:R-:W-:Y:S06]  /*46140*/  BAR.SYNC.DEFER_BLOCKING 0x0 ;  /* 0x0000000000007b1d */ /* 0x000fec0000010000 */
[----:B------:R-:W-:Y:S02]  /*46150*/  STSM.16.M88.4 [R0], R160 ;  /* 0x000000a000007844 */ /* 0x000fe40000000200 */
[----:B------:R-:W-:Y:S06]  /*46160*/  BAR.SYNC.DEFER_BLOCKING 0x0 ;  /* 0x0000000000007b1d */ /* 0x000fec0000010000 */
[----:B------:R-:W4:Y:S02]  /*46170*/  LDS.128 R160, [R9] ;  /* 0x0000000009a07984 */ /* 0x000f240000000c00 */
[----:B------:R-:W-:Y:S06]  /*46180*/  BAR.SYNC.DEFER_BLOCKING 0x0 ;  /* 0x0000000000007b1d */ /* 0x000fec0000010000 */
[----:B--2---:R2:W-:Y:S04]  /*46190*/  STSM.16.M88.4 [R0], R168 ;  /* 0x000000a800007844 */ /* 0x0045e80000000200 */
[----:B--2---:R-:W2:Y:S04]  /*461a0*/  LDL.LU R168, [R1+0x80] ;  /* 0x0000800001a87983 */ /* 0x004ea80000300800 */
[----:B------:R-:W2:Y:S04]  /*461b0*/  LDL.LU R169, [R1+0x88] ;  /* 0x0000880001a97983 */ /* 0x000ea80000300800 */
[----:B------:R-:W3:Y:S04]  /*461c0*/  LDL.LU R176, [R1+0x84] ;  /* 0x0000840001b07983 */ /* 0x000ee80000300800 */
[----:B------:R-:W3:Y:S01]  /*461d0*/  LDL.LU R177, [R1+0x8c] ;  /* 0x00008c0001b17983 */ /* 0x000ee20000300800 */
[----:B------:R-:W-:Y:S01]  /*461e0*/  MOV R116, R117 ;  /* 0x0000007500747202 */ /* 0x000fe20000000f00 */
[----:B------:R-:W-:Y:S01]  /*461f0*/  IMAD.MOV.U32 R117, RZ, RZ, R119 ;  /* 0x000000ffff757224 */ /* 0x000fe200078e0077 */
[----:B------:R-:W-:Y:S01]  /*46200*/  MOV R119, R55 ;  /* 0x0000003700777202 */ /* 0x000fe20000000f00 */
[----:B------:R-:W-:Y:S01]  /*46210*/  IMAD.MOV.U32 R118, RZ, RZ, R53 ;  /* 0x000000ffff767224 */ /* 0x000fe200078e0035 */
[----:B------:R-:W-:Y:S06]  /*46220*/  BAR.SYNC.DEFER_BLOCKING 0x0 ;  /* 0x0000000000007b1d */ /* 0x000fec0000010000 */
[----:B------:R-:W4:Y:S02]  /*46230*/  LDS.128 R52, [R9] ;  /* 0x0000000009347984 */ /* 0x000f240000000c00 */
[----:B------:R-:W-:Y:S06]  /*46240*/  BAR.SYNC.DEFER_BLOCKING 0x0 ;  /* 0x0000000000007b1d */ /* 0x000fec0000010000 */
[----:B------:R-:W-:Y:S02]  /*46250*/  STSM.16.M88.4 [R0], R116 ;  /* 0x0000007400007844 */ /* 0x000fe40000000200 */
[----:B------:R-:W-:Y:S01]  /*46260*/  BAR.SYNC.DEFER_BLOCKING 0x0 ;  /* 0x0000000000007b1d */ /* 0x000fe20000010000 */
[----:B------:R-:W-:-:S02]  /*46270*/  IMAD.MOV.U32 R170, RZ, RZ, R184 ;  /* 0x000000ffffaa7224 */ /* 0x000fc400078e00b8 */
[----:B------:R-:W-:-:S03]  /*46280*/  IMAD.MOV.U32 R171, RZ, RZ, R186 ;  /* 0x000000ffffab7224 */ /* 0x000fc600078e00ba */
[----:B------:R-:W4:Y:S02]  /*46290*/  LDS.128 R116, [R9] ;  /* 0x0000000009747984 */ /* 0x000f240000000c00 */
[----:B------:R-:W-:Y:S01]  /*462a0*/  BAR.SYNC.DEFER_BLOCKING 0x0 ;  /* 0x0000000000007b1d */ /* 0x000fe20000010000 */
[----:B------:R-:W-:Y:S02]  /*462b0*/  IMAD.MOV.U32 R178, RZ, RZ, R185 ;  /* 0x000000ffffb27224 */ /* 0x000fe400078e00b9 */
[----:B------:R-:W-:-:S03]  /*462c0*/  IMAD.MOV.U32 R179, RZ, RZ, R187 ;  /* 0x000000ffffb37224 */ /* 0x000fc600078e00bb */
[----:B--2---:R2:W-:Y:S02]  /*462d0*/  STSM.16.M88.4 [R0], R168 ;  /* 0x000000a800007844 */ /* 0x0045e40000000200 */
[----:B------:R-:W-:Y:S06]  /*462e0*/  BAR.SYNC.DEFER_BLOCKING 0x0 ;  /* 0x0000000000007b1d */ /* 0x000fec0000010000 */
[----:B------:R-:W4:Y:S01]  /*462f0*/  LDS.128 R180, [R9] ;  /* 0x0000000009b47984 */ /* 0x000f220000000c00 */
        /* <DEDUP_REMOVED lines=46> */
[----:B------:R-:W-:Y:S01]  /*465e0*/  BAR.SYNC.DEFER_BLOCKING 0x0 ;  /* 0x0000000000007b1d */ /* 0x000fe20000010000 */
[----:B------:R-:W-:Y:S01]  /*465f0*/  MOV R124, R125 ;  /* 0x0000007d007c7202 */ /* 0x000fe20000000f00 */
[----:B------:R-:W-:Y:S01]  /*46600*/  IMAD.MOV.U32 R125, RZ, RZ, R127 ;  /* 0x000000ffff7d7224 */ /* 0x000fe200078e007f */
[----:B------:R-:W-:Y:S01]  /*46610*/  MOV R127, R63 ;  /* 0x0000003f007f7202 */ /* 0x000fe20000000f00 */
[----:B------:R-:W-:-:S02]  /*46620*/  IMAD.MOV.U32 R126, RZ, RZ, R61 ;  /* 0x000000ffff7e7224 */ /* 0x000fc400078e003d */
[----:B------:R-:W3:Y:S02]  /*46630*/  LDS.128 R60, [R9] ;  /* 0x00000000093c7984 */ /* 0x000ee40000000c00 */
[----:B------:R-:W-:Y:S06]  /*46640*/  BAR.SYNC.DEFER_BLOCKING 0x0 ;  /* 0x0000000000007b1d */ /* 0x000fec0000010000 */
[----:B------:R-:W-:Y:S02]  /*46650*/  STSM.16.M88.4 [R0], R124 ;  /* 0x0000007c00007844 */ /* 0x000fe40000000200 */
[----:B------:R-:W-:Y:S01]  /*46660*/  BAR.SYNC.DEFER_BLOCKING 0x0 ;  /* 0x0000000000007b1d */ /* 0x000fe20000010000 */
[----:B------:R-:W-:-:S02]  /*46670*/  IMAD.MOV.U32 R186, RZ, RZ, R192 ;  /* 0x000000ffffba7224 */ /* 0x000fc400078e00c0 */
[----:B------:R-:W-:-:S03]  /*46680*/  IMAD.MOV.U32 R187, RZ, RZ, R194 ;  /* 0x000000ffffbb7224 */ /* 0x000fc600078e00c2 */
[----:B------:R-:W3:Y:S02]  /*46690*/  LDS.128 R124, [R9] ;  /* 0x00000000097c7984 */ /* 0x000ee40000000c00 */
[----:B------:R-:W-:Y:S06]  /*466a0*/  BAR.SYNC.DEFER_BLOCKING 0x0 ;  /* 0x0000000000007b1d */ /* 0x000fec0000010000 */
        /* <DEDUP_REMOVED lines=17> */
[----:B------:R-:W-:Y:S01]  /*467c0*/  BAR.SYNC.DEFER_BLOCKING 0x0 ;  /* 0x0000000000007b1d */ /* 0x000fe20000010000 */
[----:B------:R-:W-:Y:S01]  /*467d0*/  MOV R128, R129 ;  /* 0x0000008100807202 */ /* 0x000fe20000000f00 */
[----:B------:R-:W-:Y:S01]  /*467e0*/  IMAD.MOV.U32 R129, RZ, RZ, R131 ;  /* 0x000000ffff817224 */ /* 0x000fe200078e0083 */
[----:B------:R-:W-:Y:S01]  /*467f0*/  MOV R131, R67 ;  /* 0x0000004300837202 */ /* 0x000fe20000000f00 */
[----:B------:R-:W-:-:S02]  /*46800*/  IMAD.MOV.U32 R130, RZ, RZ, R65 ;  /* 0x000000ffff827224 */ /* 0x000fc400078e0041 */
[----:B------:R-:W4:Y:S02]  /*46810*/  LDS.128 R64, [R9] ;  /* 0x0000000009407984 */ /* 0x000f240000000c00 */
[----:B------:R-:W-:Y:S06]  /*46820*/  BAR.SYNC.DEFER_BLOCKING 0x0 ;  /* 0x0000000000007b1d */ /* 0x000fec0000010000 */
[----:B------:R-:W-:Y:S02]  /*46830*/  STSM.16.M88.4 [R0], R128 ;  /* 0x0000008000007844 */ /* 0x000fe40000000200 */
[----:B------:R-:W-:Y:S01]  /*46840*/  BAR.SYNC.DEFER_BLOCKING 0x0 ;  /* 0x0000000000007b1d */ /* 0x000fe20000010000 */
[----:B------:R-:W-:-:S02]  /*46850*/  IMAD.MOV.U32 R218, RZ, RZ, R196 ;  /* 0x000000ffffda7224 */ /* 0x000fc400078e00c4 */
[----:B------:R-:W-:-:S03]  /*46860*/  IMAD.MOV.U32 R219, RZ, RZ, R198 ;  /* 0x000000ffffdb7224 */ /* 0x000fc600078e00c6 */
        /* <DEDUP_REMOVED lines=19> */
[----:B------:R-:W-:Y:S01]  /*469a0*/  BAR.SYNC.DEFER_BLOCKING 0x0 ;  /* 0x0000000000007b1d */ /* 0x000fe20000010000 */
[----:B------:R-:W-:Y:S01]  /*469b0*/  MOV R132, R133 ;  /* 0x0000008500847202 */ /* 0x000fe20000000f00 */
[----:B------:R-:W-:Y:S01]  /*469c0*/  IMAD.MOV.U32 R133, RZ, RZ, R135 ;  /* 0x000000ffff857224 */ /* 0x000fe200078e0087 */
[----:B------:R-:W-:Y:S01]  /*469d0*/  MOV R135, R71 ;  /* 0x0000004700877202 */ /* 0x000fe20000000f00 */
[----:B------:R-:W-:-:S02]  /*469e0*/  IMAD.MOV.U32 R134, RZ, RZ, R69 ;  /* 0x000000ffff867224 */ /* 0x000fc400078e0045 */
[----:B------:R-:W2:Y:S02]  /*469f0*/  LDS.128 R68, [R9] ;  /* 0x0000000009447984 */ /* 0x000ea40000000c00 */
[----:B------:R-:W-:Y:S06]  /*46a00*/  BAR.SYNC.DEFER_BLOCKING 0x0 ;  /* 0x0000000000007b1d */ /* 0x000fec0000010000 */
[----:B------:R-:W-:Y:S02]  /*46a10*/  STSM.16.M88.4 [R0], R132 ;  /* 0x0000008400007844 */ /* 0x000fe40000000200 */
[----:B------:R-:W-:Y:S01]  /*46a20*/  BAR.SYNC.DEFER_BLOCKING 0x0 ;  /* 0x0000000000007b1d */ /* 0x000fe20000010000 */
[----:B------:R-:W-:-:S02]  /*46a30*/  IMAD.MOV.U32 R222, RZ, RZ, R200 ;  /* 0x000000ffffde7224 */ /* 0x000fc400078e00c8 */
[----:B------:R-:W-:-:S03]  /*46a40*/  IMAD.MOV.U32 R223, RZ, RZ, R202 ;  /* 0x000000ffffdf7224 */ /* 0x000fc600078e00ca */
[----:B------:R-:W2:Y:S02]  /*46a50*/  LDS.128 R132, [R9] ;  /* 0x0000000009847984 */ /* 0x000ea40000000c00 */
[----:B------:R-:W-:Y:S06]  /*46a60*/  BAR.SYNC.DEFER_BLOCKING 0x0 ;  /* 0x0000000000007b1d */ /* 0x000fec0000010000 */
        /* <DEDUP_REMOVED lines=65> */
[----:B------:R-:W-:Y:S01]  /*46e80*/  BAR.SYNC.DEFER_BLOCKING 0x0 ;  /* 0x0000000000007b1d */ /* 0x000fe20000010000 */
[----:B------:R-:W-:Y:S01]  /*46e90*/  IMAD.MOV.U32 R230, RZ, RZ, R80 ;  /* 0x000000ffffe67224 */ /* 0x000fe200078e0050 */
[----:B------:R-:W-:-:S05]  /*46ea0*/  MOV R231, R82 ;  /* 0x0000005200e77202 */ /* 0x000fca0000000f00 */
[----:B------:R-:W-:Y:S01]  /*46eb0*/  STSM.16.M88.4 [R0], R228 ;  /* 0x000000e400007844 */ /* 0x000fe20000000200 */
[----:B------:R-:W-:Y:S06]  /*46ec0*/  BAR.SYNC.DEFER_BLOCKING 0x0 ;  /* 0x0000000000007b1d */ /* 0x000fec0000010000 */
[----:B------:R-:W2:Y:S02]  /*46ed0*/  LDS.128 R228, [R9] ;  /* 0x0000000009e47984 */ /* 0x000ea40000000c00 */
[----:B------:R-:W-:Y:S06]  /*46ee0*/  BAR.SYNC.DEFER_BLOCKING 0x0 ;  /* 0x0000000000007b1d */ /* 0x000fec0000010000 */
[----:B---3--:R-:W-:Y:S02]  /*46ef0*/  STSM.16.M88.4 [R0], R232 ;  /* 0x000000e800007844 */ /* 0x008fe40000000200 */
[----:B------:R-:W-:Y:S06]  /*46f00*/  BAR.SYNC.DEFER_BLOCKING 0x0 ;  /* 0x0000000000007b1d */ /* 0x000fec0000010000 */
[----:B------:R-:W3:Y:S02]  /*46f10*/  LDS.128 R144, [R9] ;  /* 0x0000000009907984 */ /* 0x000ee40000000c00 */
[----:B------:R-:W-:Y:S06]  /*46f20*/  BAR.SYNC.DEFER_BLOCKING 0x0 ;  /* 0x0000000000007b1d */ /* 0x000fec0000010000 */
[----:B------:R1:W-:Y:S02]  /*46f30*/  STSM.16.M88.4 [R0], R244 ;  /* 0x000000f400007844 */ /* 0x0003e40000000200 */
[----:B------:R-:W-:Y:S06]  /*46f40*/  BAR.SYNC.DEFER_BLOCKING 0x0 ;  /* 0x0000000000007b1d */ /* 0x000fec0000010000 */
[----:B-1----:R-:W4:Y:S04]  /*46f50*/  LDL.LU R246, [R1+0xc44] ;  /* 0x000c440001f67983 */ /* 0x002f280000300800 */
[----:B------:R-:W2:Y:S04]  /*46f60*/  LDL.LU R236, [R1+0xf0] ;  /* 0x0000f00001ec7983 */ /* 0x000ea80000300800 */
[----:B------:R-:W2:Y:S04]  /*46f70*/  LDL.LU R237, [R1+0xf8] ;  /* 0x0000f80001ed7983 */ /* 0x000ea80000300800 */
[----:B------:R-:W1:Y:S01]  /*46f80*/  LDS.128 R80, [R9] ;  /* 0x0000000009507984 */ /* 0x000e620000000c00 */
[----:B------:R-:W-:Y:S01]  /*46f90*/  BAR.SYNC.DEFER_BLOCKING 0x0 ;  /* 0x0000000000007b1d */ /* 0x000fe20000010000 */
[----:B------:R-:W-:Y:S01]  /*46fa0*/  MOV R232, R148 ;  /* 0x0000009400e87202 */ /* 0x000fe20000000f00 */
[----:B------:R-:W-:Y:S01]  /*46fb0*/  IMAD.MOV.U32 R233, RZ, RZ, R150 ;  /* 0x000000ffffe97224 */ /* 0x000fe200078e0096 */
[----:B------:R-:W-:Y:S01]  /*46fc0*/  MOV R235, R86 ;  /* 0x0000005600eb7202 */ /* 0x000fe20000000f00 */
[----:B------:R-:W-:-:S02]  /*46fd0*/  IMAD.MOV.U32 R234, RZ, RZ, R84 ;  /* 0x000000ffffea7224 */ /* 0x000fc400078e0054 */
[----:B--2---:R-:W-:Y:S02]  /*46fe0*/  STSM.16.M88.4 [R0], R236 ;  /* 0x000000ec00007844 */ /* 0x004fe40000000200 */
[----:B------:R-:W-:Y:S06]  /*46ff0*/  BAR.SYNC.DEFER_BLOCKING 0x0 ;  /* 0x0000000000007b1d */ /* 0x000fec0000010000 */
[----:B------:R-:W2:Y:S02]  /*47000*/  LDS.128 R236, [R9] ;  /* 0x0000000009ec7984 */ /* 0x000ea40000000c00 */
[----:B------:R-:W-:Y:S06]  /*47010*/  BAR.SYNC.DEFER_BLOCKING 0x0 ;  /* 0x0000000000007b1d */ /* 0x000fec0000010000 */
[----:B------:R3:W-:Y:S04]  /*47020*/  STSM.16.M88.4 [R0], R232 ;  /* 0x000000e800007844 */ /* 0x0007e80000000200 */
[----:B---3--:R-:W3:Y:S04]  /*47030*/  LDL.LU R232, [R1+0xf4] ;  /* 0x0000f40001e87983 */ /* 0x008ee80000300800 */
[----:B------:R-:W3:Y:S04]  /*47040*/  LDL.LU R233, [R1+0xfc] ;  /* 0x0000fc0001e97983 */ /* 0x000ee80000300800 */
[----:B------:R-:W4:Y:S01]  /*47050*/  LDL.LU R249, [R1+0x130] ;  /* 0x0001300001f97983 */ /* 0x000f220000300800 */
[----:B------:R-:W-:-:S02]  /*47060*/  IMAD.MOV.U32 R234, RZ, RZ, R213 ;  /* 0x000000ffffea7224 */ /* 0x000fc400078e00d5 */
[----:B------:R-:W-:Y:S01]  /*47070*/  IMAD.MOV.U32 R235, RZ, RZ, R215 ;  /* 0x000000ffffeb7224 */ /* 0x000fe200078e00d7 */
[----:B------:R-:W-:Y:S01]  /*47080*/  BAR.SYNC.DEFER_BLOCKING 0x0 ;  /* 0x0000000000007b1d */ /* 0x000fe20000010000 */
[----:B------:R-:W-:Y:S01]  /*47090*/  IMAD.MOV.U32 R148, RZ, RZ, R149 ;  /* 0x000000ffff947224 */ /* 0x000fe200078e0095 */
[----:B------:R-:W-:Y:S02]  /*470a0*/  MOV R150, R85 ;  /* 0x0000005500967202 */ /* 0x000fe40000000f00 */
[----:B------:R-:W-:Y:S02]  /*470b0*/  LEA R4, P0, R2, UR4, 0x2 ;  /* 0x0000000402047c11 */ /* 0x000fe4000f8010ff */
[----:B------:R-:W-:Y:S01]  /*470c0*/  LEA R6, R6, R2, 0x7 ;  /* 0x0000000206067211 */ /* 0x000fe200078e38ff */
[----:B------:R-:W2:Y:S04]  /*470d0*/  LDL.LU R250, [R1+0x120] ;  /* 0x0001200001fa7983 */ /* 0x000ea80000300800 */
[----:B------:R-:W1:Y:S01]  /*470e0*/  LDS.128 R212, [R9] ;  /* 0x0000000009d47984 */ /* 0x000e620000000c00 */
[----:B------:R-:W-:Y:S01]  /*470f0*/  BAR.SYNC.DEFER_BLOCKING 0x0 ;  /* 0x0000000000007b1d */ /* 0x000fe20000010000 */
[----:B------:R-:W-:-:S02]  /*47100*/  IMAD.MOV.U32 R149, RZ, RZ, R151 ;  /* 0x000000ffff957224 */ /* 0x000fc400078e0097 */
[----:B------:R-:W-:Y:S01]  /*47110*/  IMAD.MOV.U32 R151, RZ, RZ, R87 ;  /* 0x000000ffff977224 */ /* 0x000fe200078e0057 */
[----:B------:R-:W-:Y:S02]  /*47120*/  LEA.HI.X.SX32 R5, R2, UR5, 0x2, P0 ;  /* 0x0000000502057c11 */ /* 0x000fe400080f16ff */
[----:B------:R-:W-:Y:S01]  /*47130*/  LEA R10, P5, R6, UR4, 0x2 ;  /* 0x00000004060a7c11 */ /* 0x000fe2000f8a10ff */
[----:B------:R-:W2:Y:S04]  /*47140*/  LDL.LU R251, [R1+0x138] ;  /* 0x0001380001fb7983 */ /* 0x000ea80000300800 */
[----:B------:R-:W2:Y:S01]  /*47150*/  LDL.LU R252, [R1+0x13c] ;  /* 0x00013c0001fc7983 */ /* 0x000ea20000300800 */
[----:B------:R-:W-:-:S03]  /*47160*/  VIADD R2, R3, 0x5 ;  /* 0x0000000503027836 */ /* 0x000fc60000000000 */
[----:B------:R-:W2:Y:S01]  /*47170*/  LDL.LU R244, [R1+0x12c] ;  /* 0x00012c0001f47983 */ /* 0x000ea20000300800 */
[----:B------:R-:W-:Y:S01]  /*47180*/  LEA.HI.X.SX32 R11, R6, UR5, 0x2, P5 ;  /* 0x00000005060b7c11 */ /* 0x000fe2000a8f16ff */
[----:B------:R-:W-:Y:S02]  /*47190*/  ULDC.64 UR4, c[0x0][0x228] ;  /* 0x00008a0000047ab9 */ /* 0x000fe40000000a00 */
[----:B------:R-:W2:Y:S04]  /*471a0*/  LDL.LU R245, [R1+0x11c] ;  /* 0x00011c0001f57983 */ /* 0x000ea80000300800 */
[----:B------:R-:W2:Y:S04]  /*471b0*/  LDL.LU R247, [R1+0x10c] ;  /* 0x00010c0001f77983 */ /* 0x000ea80000300800 */
[----:B---3--:R3:W-:Y:S01]  /*471c0*/  STSM.16.M88.4 [R0], R232 ;  /* 0x000000e800007844 */ /* 0x0087e20000000200 */
[----:B------:R-:W-:Y:S06]  /*471d0*/  BAR.SYNC.DEFER_BLOCKING 0x0 ;  /* 0x0000000000007b1d */ /* 0x000fec0000010000 */
[----:B---3--:R-:W3:Y:S04]  /*471e0*/  LDL.LU R234, [R1+0x114] ;  /* 0x0001140001ea7983 */ /* 0x008ee80000300800 */
[----:B------:R-:W3:Y:S04]  /*471f0*/  LDL.LU R235, [R1+0x104] ;  /* 0x0001040001eb7983 */ /* 0x000ee80000300800 */
[----:B------:R-:W3:Y:S04]  /*47200*/  LDL.LU R6, [R1+0x124] ;  /* 0x0001240001067983 */ /* 0x000ee80000300800 */
[----:B------:R-:W1:Y:S01]  /*47210*/  LDS.128 R84, [R9] ;  /* 0x0000000009547984 */ /* 0x000e620000000c00 */
[----:B------:R-:W-:Y:S06]  /*47220*/  BAR.SYNC.DEFER_BLOCKING 0x0 ;  /* 0x0000000000007b1d */ /* 0x000fec0000010000 */
[----:B------:R4:W-:Y:S02]  /*47230*/  STSM.16.M88.4 [R0], R148 ;  /* 0x0000009400007844 */ /* 0x0009e40000000200 */
[----:B----4-:R-:W-:-:S04]  /*47240*/  IMAD R150, R3, UR26, RZ ;  /* 0x0000001a03967c24 */ /* 0x010fc8000f8e02ff */
[----:B------:R-:W-:Y:S01]  /*47250*/  IMAD.WIDE R232, R150, 0x4, R4 ;  /* 0x0000000496e87825 */ /* 0x000fe200078e0204 */
[----:B------:R-:W-:Y:S06]  /*47260*/  BAR.SYNC.DEFER_BLOCKING 0x0 ;  /* 0x0000000000007b1d */ /* 0x000fec0000010000 */
[----:B------:R4:W-:Y:S01]  /*47270*/  @P3 STG.E desc[UR8][R232.64], R249 ;  /* 0x000000f9e8003986 */ /* 0x0009e2000c101908 */
[----:B------:R-:W-:-:S03]  /*47280*/  ISETP.GE.AND P3, PT, R2, R246, PT ;  /* 0x000000f60200720c */ /* 0x000fc60003f66270 */
[----:B----4-:R-:W4:Y:S04]  /*47290*/  LDL.LU R249, [R1+0xdb0] ;  /* 0x000db00001f97983 */ /* 0x010f280000300800 */
[----:B------:R-:W3:Y:S04]  /*472a0*/  LDL.LU R232, [R1+0x100] ;  /* 0x0001000001e87983 */ /* 0x000ee80000300800 */
[----:B------:R-:W4:Y:S04]  /*472b0*/  LDL.LU R233, [R1+0x134] ;  /* 0x0001340001e97983 */ /* 0x000f280000300800 */
[----:B------:R-:W3:Y:S01]  /*472c0*/  LDL.LU R2, [R1+0x110] ;  /* 0x0001100001027983 */ /* 0x000ee20000300800 */
[----:B------:R-:W-:-:S02]  /*472d0*/  ISETP.GE.AND P0, PT, R3, R246, PT ;  /* 0x000000f60300720c */ /* 0x000fc40003f06270 */
[----:B------:R-:W-:Y:S02]  /*472e0*/  ISETP.LT.AND P5, PT, R7, UR22, !P4 ;  /* 0x0000001607007c0c */ /* 0x000fe4000e7a1270 */
[----:B------:R-:W-:Y:S02]  /*472f0*/  ISETP.LT.AND P0, PT, R8, UR24, !P0 ;  /* 0x0000001808007c0c */ /* 0x000fe4000c701270 */
[C---:B------:R-:W-:Y:S01]  /*47300*/  IADD3 R0, R150.reuse, UR26, RZ ;  /* 0x0000001a96007c10 */ /* 0x040fe2000fffe0ff */
[----:B------:R-:W-:Y:S01]  /*47310*/  IMAD.WIDE R150, R150, 0x4, R10 ;  /* 0x0000000496967825 */ /* 0x000fe200078e020a */
[----:B------:R-:W-:-:S03]  /*47320*/  ISETP.LT.AND P4, PT, R8, UR20, !P4 ;  /* 0x0000001408007c0c */ /* 0x000fc6000e781270 */
[----:B------:R-:W-:-:S06]  /*47330*/  IMAD.WIDE R148, R0, 0x4, R4 ;  /* 0x0000000400947825 */ /* 0x000fcc00078e0204 */
[----:B--2---:R2:W-:Y:S01]  /*47340*/  @P0 STG.E desc[UR8][R150.64], R250 ;  /* 0x000000fa96000986 */ /* 0x0045e2000c101908 */
[----:B------:R-:W-:Y:S01]  /*47350*/  ISETP.LT.AND P0, PT, R7, UR14, !P2 ;  /* 0x0000000e07007c0c */ /* 0x000fe2000d701270 */
[----:B--2---:R-:W-:Y:S01]  /*47360*/  VIADD R150, R0, UR26 ;  /* 0x0000001a00967c36 */ /* 0x004fe20008000000 */
[----:B------:R-:W-:Y:S01]  /*47370*/  ISETP.LT.AND P2, PT, R8, UR12, !P2 ;  /* 0x0000000c08007c0c */ /* 0x000fe2000d741270 */
[----:B------:R-:W2:Y:S01]  /*47380*/  LDL.LU R250, [R1+0xdac] ;  /* 0x000dac0001fa7983 */ /* 0x000ea20000300800 */
[----:B------:R-:W-:-:S03]  /*47390*/  ULDC UR12, c[0x0][0x228] ;  /* 0x00008a00000c7ab9 */ /* 0x000fc60000000800 */
[----:B---3--:R3:W-:Y:S01]  /*473a0*/  @P5 STG.E desc[UR8][R148.64], R2 ;  /* 0x0000000294005986 */ /* 0x0087e2000c101908 */
[----:B------:R-:W-:Y:S02]  /*473b0*/  ISETP.LT.AND P5, PT, R7, UR18, !P6 ;  /* 0x0000001207007c0c */ /* 0x000fe4000f7a1270 */
[----:B------:R-:W-:Y:S01]  /*473c0*/  ISETP.LT.AND P6, PT, R8, UR16, !P6 ;  /* 0x0000001008007c0c */ /* 0x000fe2000f7c1270 */
[----:B---3--:R-:W-:Y:S01]  /*473d0*/  IMAD.WIDE R148, R0, 0x4, R10 ;  /* 0x0000000400947825 */ /* 0x008fe200078e020a */
[----:B------:R-:W-:-:S04]  /*473e0*/  IADD3 R2, R150, UR26, RZ ;  /* 0x0000001a96027c10 */ /* 0x000fc8000fffe0ff */
[----:B------:R3:W-:Y:S02]  /*473f0*/  @P4 STG.E desc[UR8][R148.64], R232 ;  /* 0x000000e894004986 */ /* 0x0007e4000c101908 */
[----:B---3--:R-:W-:-:S04]  /*47400*/  IMAD.WIDE R148, R150, 0x4, R4 ;  /* 0x0000000496947825 */ /* 0x008fc800078e0204 */
[----:B------:R-:W-:Y:S01]  /*47410*/  IMAD.WIDE R150, R150, 0x4, R10 ;  /* 0x0000000496967825 */ /* 0x000fe200078e020a */
[----:B----4-:R3:W-:Y:S04]  /*47420*/  @P5 STG.E desc[UR8][R148.64], R233 ;  /* 0x000000e994005986 */ /* 0x0107e8000c101908 */
[----:B------:R4:W-:Y:S01]  /*47430*/  @P6 STG.E desc[UR8][R150.64], R6 ;  /* 0x0000000696006986 */ /* 0x0009e2000c101908 */
[----:B------:R-:W-:Y:S02]  /*47440*/  VIADD R0, R3, 0x6 ;  /* 0x0000000603007836 */ /* 0x000fe40000000000 */
[----:B---3--:R-:W-:-:S05]  /*47450*/  IMAD.WIDE R148, R2, 0x4, R4 ;  /* 0x0000000402947825 */ /* 0x008fca00078e0204 */
[----:B------:R3:W-:Y:S01]  /*47460*/  @P0 STG.E desc[UR8][R148.64], R234 ;  /* 0x000000ea94000986 */ /* 0x0007e2000c101908 */
[----:B------:R-:W-:Y:S01]  /*47470*/  ISETP.LT.AND P0, PT, R7, UR10, !P1 ;  /* 0x0000000a07007c0c */ /* 0x000fe2000cf01270 */
[C---:B----4-:R-:W-:Y:S01]  /*47480*/  VIADD R6, R3.reuse, 0x8 ;  /* 0x0000000803067836 */ /* 0x050fe20000000000 */
[----:B------:R-:W-:Y:S01]  /*47490*/  ISETP.GE.AND P4, PT, R0, R246, PT ;  /* 0x000000f60000720c */ /* 0x000fe20003f86270 */
[----:B------:R-:W-:Y:S01]  /*474a0*/  VIADD R0, R3, 0x7 ;  /* 0x0000000703007836 */ /* 0x000fe20000000000 */
[----:B------:R-:W-:Y:S01]  /*474b0*/  ISETP.LT.AND P6, PT, R7, UR4, !P3 ;  /* 0x0000000407007c0c */ /* 0x000fe2000dfc1270 */
[----:B------:R-:W-:Y:S01]  /*474c0*/  ULDC UR4, c[0x0][0x228] ;  /* 0x00008a0000047ab9 */ /* 0x000fe20000000800 */
[----:B------:R-:W-:Y:S01]  /*474d0*/  ULDC UR10, c[0x0][0x228] ;  /* 0x00008a00000a7ab9 */ /* 0x000fe20000000800 */
[C---:B---3--:R-:W-:Y:S01]  /*474e0*/  IMAD.WIDE R148, R2.reuse, 0x4, R10 ;  /* 0x0000000402947825 */ /* 0x048fe200078e020a */
[----:B------:R-:W-:-:S04]  /*474f0*/  IADD3 R2, R2, UR26, RZ ;  /* 0x0000001a02027c10 */ /* 0x000fc8000fffe0ff */
[----:B------:R3:W-:Y:S01]  /*47500*/  @P2 STG.E desc[UR8][R148.64], R235 ;  /* 0x000000eb94002986 */ /* 0x0007e2000c101908 */
[-C--:B------:R-:W-:Y:S01]  /*47510*/  ISETP.GE.AND P2, PT, R6, R246.reuse, PT ;  /* 0x000000f60600720c */ /* 0x080fe20003f46270 */
[----:B------:R-:W-:Y:S01]  /*47520*/  VIADD R6, R3, 0x9 ;  /* 0x0000000903067836 */ /* 0x000fe20000000000 */
[----:B------:R-:W-:Y:S01]  /*47530*/  ISETP.GE.AND P5, PT, R0, R246, PT ;  /* 0x000000f60000720c */ /* 0x000fe20003fa6270 */
[C---:B------:R-:W-:Y:S02]  /*47540*/  VIADD R0, R2.reuse, UR26 ;  /* 0x0000001a02007c36 */ /* 0x040fe40008000000 */
[----:B------:R-:W-:-:S04]  /*47550*/  IMAD.WIDE R232, R2, 0x4, R10 ;  /* 0x0000000402e87825 */ /* 0x000fc800078e020a */
[----:B---3--:R-:W-:Y:S02]  /*47560*/  IMAD.WIDE R234, R2, 0x4, R4 ;  /* 0x0000000402ea7825 */ /* 0x008fe400078e0204 */
[----:B------:R-:W3:Y:S04]  /*47570*/  LDL.LU R2, [R1+0x108] ;  /* 0x0001080001027983 */ /* 0x000ee80000300800 */
[----:B------:R4:W-:Y:S01]  /*47580*/  @P0 STG.E desc[UR8][R234.64], R251 ;  /* 0x000000fbea000986 */ /* 0x0009e2000c101908 */
[----:B------:R-:W-:-:S03]  /*47590*/  ISETP.GE.AND P0, PT, R6, R246, PT ;  /* 0x000000f60600720c */ /* 0x000fc60003f06270 */
[----:B----4-:R-:W4:Y:S04]  /*475a0*/  LDL.LU R251, [R1+0xda8] ;  /* 0x000da80001fb7983 */ /* 0x010f280000300800 */
[----:B------:R-:W2:Y:S04]  /*475b0*/  LDL.LU R235, [R1+0x118] ;  /* 0x0001180001eb7983 */ /* 0x000ea80000300800 */
[----:B------:R-:W4:Y:S04]  /*475c0*/  LDL.LU R234, [R1+0x10] ;  /* 0x0000100001ea7983 */ /* 0x000f280000300800 */
[----:B------:R-:W3:Y:S01]  /*475d0*/  LDL.LU R6, [R1+0x128] ;  /* 0x0001280001067983 */ /* 0x000ee20000300800 */
[----:B------:R-:W-:-:S02]  /*475e0*/  ISETP.LT.AND P1, PT, R8, UR6, !P1 ;  /* 0x0000000608007c0c */ /* 0x000fc4000cf21270 */
[----:B------:R-:W-:Y:S01]  /*475f0*/  ISETP.LT.AND P3, PT, R8, UR28, !P3 ;  /* 0x0000001c08007c0c */ /* 0x000fe2000df61270 */
[----:B------:R-:W-:Y:S01]  /*47600*/  IMAD.WIDE R150, R0, 0x4, R4 ;  /* 0x0000000400967825 */ /* 0x000fe200078e0204 */
[----:B------:R-:W-:-:S03]  /*47610*/  ULDC UR6, c[0x0][0x228] ;  /* 0x00008a0000067ab9 */ /* 0x000fc60000000800 */
[----:B------:R-:W-:-:S06]  /*47620*/  IMAD.WIDE R148, R0, 0x4, R10 ;  /* 0x0000000400947825 */ /* 0x000fcc00078e020a */
[----:B---3--:R3:W-:Y:S01]  /*47630*/  @P1 STG.E desc[UR8][R232.64], R6 ;  /* 0x00000006e8001986 */ /* 0x0087e2000c101908 */
[----:B------:R-:W-:-:S03]  /*47640*/  ISETP.LT.AND P1, PT, R7, UR30, !P4 ;  /* 0x0000001e07007c0c */ /* 0x000fc6000e721270 */
[----:B--2---:R-:W-:Y:S04]  /*47650*/  @P6 STG.E desc[UR8][R150.64], R235 ;  /* 0x000000eb96006986 */ /* 0x004fe8000c101908 */
[----:B------:R2:W-:Y:S01]  /*47660*/  @P3 STG.E desc[UR8][R148.64], R2 ;  /* 0x0000000294003986 */ /* 0x0005e2000c101908 */
[----:B---3--:R-:W-:-:S05]  /*47670*/  IADD3 R232, R0, UR26, RZ ;  /* 0x0000001a00e87c10 */ /* 0x008fca000fffe0ff */
[----:B--2---:R-:W-:-:S05]  /*47680*/  IMAD.WIDE R148, R232, 0x4, R4 ;  /* 0x00000004e8947825 */ /* 0x004fca00078e0204 */
[----:B------:R2:W-:Y:S04]  /*47690*/  @P1 STG.E desc[UR8][R148.64], R252 ;  /* 0x000000fc94001986 */ /* 0x0005e8000c101908 */
[----:B--2---:R-:W2:Y:S01]  /*476a0*/  LDL.LU R252, [R1] ;  /* 0x0000000001fc7983 */ /* 0x004ea20000300800 */
[----:B------:R-:W-:Y:S01]  /*476b0*/  ISETP.LT.AND P4, PT, R8, UR4, !P4 ;  /* 0x0000000408007c0c */ /* 0x000fe2000e781270 */
[C---:B------:R-:W-:Y:S01]  /*476c0*/  VIADD R0, R232.reuse, UR26 ;  /* 0x0000001ae8007c36 */ /* 0x040fe20008000000 */
[----:B------:R-:W-:Y:S01]  /*476d0*/  ISETP.LT.AND P6, PT, R7, UR6, !P5 ;  /* 0x0000000607007c0c */ /* 0x000fe2000efc1270 */
[----:B------:R-:W-:Y:S01]  /*476e0*/  IMAD.WIDE R232, R232, 0x4, R10 ;  /* 0x00000004e8e87825 */ /* 0x000fe200078e020a */
[----:B------:R-:W-:Y:S01]  /*476f0*/  ULDC UR4, c[0x0][0x228] ;  /* 0x00008a0000047ab9 */ /* 0x000fe20000000800 */
[----:B------:R-:W-:Y:S01]  /*47700*/  ISETP.LT.AND P5, PT, R8, UR10, !P5 ;  /* 0x0000000a08007c0c */ /* 0x000fe2000efa1270 */
[----:B------:R-:W3:Y:S01]  /*47710*/  LDL.LU R6, [R1+0x4] ;  /* 0x0000040001067983 */ /* 0x000ee20000300800 */
[----:B------:R-:W-:Y:S01]  /*47720*/  IMAD.WIDE R150, R0, 0x4, R4 ;  /* 0x0000000400967825 */ /* 0x000fe200078e0204 */
[----:B------:R-:W-:Y:S01]  /*47730*/  ULDC UR6, c[0x0][0x228] ;  /* 0x00008a0000067ab9 */ /* 0x000fe20000000800 */
[----:B------:R-:W-:-:S04]  /*47740*/  ULDC UR10, c[0x0][0x228] ;  /* 0x00008a00000a7ab9 */ /* 0x000fc80000000800 */
[----:B------:R-:W-:Y:S01]  /*47750*/  @P4 STG.E desc[UR8][R232.64], R244 ;  /* 0x000000f4e8004986 */ /* 0x000fe2000c101908 */
[----:B------:R-:W-:Y:S01]  /*47760*/  ISETP.LT.AND P4, PT, R7, UR4, !P2 ;  /* 0x0000000407007c0c */ /* 0x000fe2000d781270 */
[----:B------:R-:W-:Y:S01]  /*47770*/  ULDC UR4, c[0x0][0x228] ;  /* 0x00008a0000047ab9 */ /* 0x000fe20000000800 */
[----:B------:R-:W-:Y:S01]  /*47780*/  VIADD R235, R0, UR26 ;  /* 0x0000001a00eb7c36 */ /* 0x000fe20008000000 */
[----:B------:R-:W-:Y:S01]  /*47790*/  ISETP.LT.AND P2, PT, R8, UR4, !P2 ;  /* 0x0000000408007c0c */ /* 0x000fe2000d741270 */
[----:B------:R-:W-:Y:S01]  /*477a0*/  IMAD.WIDE R148, R0, 0x4, R10 ;  /* 0x0000000400947825 */ /* 0x000fe200078e020a */
[----:B------:R1:W-:Y:S01]  /*477b0*/  @P6 STG.E desc[UR8][R150.64], R245 ;  /* 0x000000f596006986 */ /* 0x0003e2000c101908 */
[----:B------:R-:W-:-:S03]  /*477c0*/  ULDC UR4, c[0x0][0x228] ;  /* 0x00008a0000047ab9 */ /* 0x000fc60000000800 */
[----:B------:R4:W-:Y:S01]  /*477d0*/  @P5 STG.E desc[UR8][R148.64], R247 ;  /* 0x000000f794005986 */ /* 0x0009e2000c101908 */
[----:B-1----:R-:W-:-:S03]  /*477e0*/  IMAD.WIDE R150, R235, 0x4, R4 ;  /* 0x00000004eb967825 */ /* 0x002fc600078e0204 */
[----:B------:R-:W3:Y:S01]  /*477f0*/  LDL.LU R245, [R1+0x18] ;  /* 0x0000180001f57983 */ /* 0x000ee20000300800 */
[----:B----4-:R-:W-:-:S03]  /*47800*/  IADD3 R148, R235, UR26, RZ ;  /* 0x0000001aeb947c10 */ /* 0x010fc6000fffe0ff */
[----:B------:R1:W-:Y:S04]  /*47810*/  @P4 STG.E desc[UR8][R150.64], R234 ;  /* 0x000000ea96004986 */ /* 0x0003e8000c101908 */
[----:B------:R-:W4:Y:S04]  /*47820*/  LDL.LU R244, [R1+0x8] ;  /* 0x0000080001f47983 */ /* 0x000f280000300800 */
[----:B------:R-:W4:Y:S01]  /*47830*/  LDL.LU R247, [R1+0x1c] ;  /* 0x00001c0001f77983 */ /* 0x000f220000300800 */
[----:B-1----:R-:W-:-:S05]  /*47840*/  IMAD.WIDE R234, R235, 0x4, R10 ;  /* 0x00000004ebea7825 */ /* 0x002fca00078e020a */
[----:B--2---:R1:W-:Y:S04]  /*47850*/  @P2 STG.E desc[UR8][R234.64], R252 ;  /* 0x000000fcea002986 */ /* 0x0043e8000c101908 */
[----:B-1----:R-:W2:Y:S04]  /*47860*/  LDL.LU R252, [R1+0xda4] ;  /* 0x000da40001fc7983 */ /* 0x002ea80000300800 */
[----:B------:R-:W3:Y:S01]  /*47870*/  LDL.LU R235, [R1+0x14] ;  /* 0x0000140001eb7983 */ /* 0x000ee20000300800 */
[----:B------:R-:W-:Y:S01]  /*47880*/  VIADD R2, R3, 0xa ;  /* 0x0000000a03027836 */ /* 0x000fe20000000000 */
[----:B------:R-:W-:Y:S01]  /*47890*/  ISETP.LT.AND P5, PT, R7, UR6, !P0 ;  /* 0x0000000607007c0c */ /* 0x000fe2000c7a1270 */
[----:B------:R-:W-:-:S03]  /*478a0*/  IMAD.WIDE R232, R148, 0x4, R4 ;  /* 0x0000000494e87825 */ /* 0x000fc600078e0204 */
[-C--:B------:R-:W-:Y:S01]  /*478b0*/  ISETP.GE.AND P3, PT, R2, R246.reuse, PT ;  /* 0x000000f60200720c */ /* 0x080fe20003f66270 */
[----:B------:R-:W-:Y:S01]  /*478c0*/  VIADD R0, R148, UR26 ;  /* 0x0000001a94007c36 */ /* 0x000fe20008000000 */
[----:B------:R-:W-:Y:S01]  /*478d0*/  ISETP.LT.AND P0, PT, R8, UR10, !P0 ;  /* 0x0000000a08007c0c */ /* 0x000fe2000c701270 */
[----:B------:R-:W-:Y:S01]  /*478e0*/  ULDC UR6, c[0x0][0x228] ;  /* 0x00008a0000067ab9 */ /* 0x000fe20000000800 */
[----:B------:R-:W-:Y:S02]  /*478f0*/  IADD3 R2, R3, 0xb, RZ ;  /* 0x0000000b03027810 */ /* 0x000fe40007ffe0ff */
[----:B------:R-:W-:Y:S01]  /*47900*/  ISETP.LT.AND P6, PT, R7, UR12, !P3 ;  /* 0x0000000c07007c0c */ /* 0x000fe2000dfc1270 */
[----:B------:R-:W-:Y:S01]  /*47910*/  IMAD.WIDE R148, R148, 0x4, R10 ;  /* 0x0000000494947825 */ /* 0x000fe200078e020a */
[-C--:B------:R-:W-:Y:S01]  /*47920*/  ISETP.GE.AND P1, PT, R2, R246.reuse, PT ;  /* 0x000000f60200720c */ /* 0x080fe20003f26270 */
[----:B------:R1:W-:Y:S01]  /*47930*/  @P5 STG.E desc[UR8][R232.64], R248 ;  /* 0x000000f8e8005986 */ /* 0x0003e2000c101908 */
[----:B------:R-:W-:Y:S01]  /*47940*/  ISETP.LT.AND P3, PT, R8, UR4, !P3 ;  /* 0x0000000408007c0c */ /* 0x000fe2000df61270 */
[----:B------:R-:W-:Y:S01]  /*47950*/  VIADD R2, R3, 0xc ;  /* 0x0000000c03027836 */ /* 0x000fe20000000000 */
[----:B------:R-:W-:Y:S01]  /*47960*/  ULDC UR4, c[0x0][0x228] ;  /* 0x00008a0000047ab9 */ /* 0x000fe20000000800 */
[----:B------:R-:W-:Y:S01]  /*47970*/  IMAD.WIDE R150, R0, 0x4, R4 ;  /* 0x0000000400967825 */ /* 0x000fe200078e0204 */
[----:B------:R-:W-:Y:S01]  /*47980*/  ISETP.LT.AND P5, PT, R7, UR6, !P1 ;  /* 0x0000000607007c0c */ /* 0x000fe2000cfa1270 */
[----:B------:R4:W-:Y:S01]  /*47990*/  @P0 STG.E desc[UR8][R148.64], R240 ;  /* 0x000000f094000986 */ /* 0x0009e2000c101908 */
[----:B------:R-:W-:Y:S01]  /*479a0*/  ISETP.LT.AND P1, PT, R8, UR4, !P1 ;  /* 0x0000000408007c0c */ /* 0x000fe2000cf21270 */
[----:B------:R-:W-:Y:S01]  /*479b0*/  ULDC UR10, c[0x0][0x228] ;  /* 0x00008a00000a7ab9 */ /* 0x000fe20000000800 */
[-C--:B------:R-:W-:Y:S01]  /*479c0*/  ISETP.GE.AND P4, PT, R2, R246.reuse, PT ;  /* 0x000000f60200720c */ /* 0x080fe20003f86270 */
[----:B------:R-:W-:Y:S01]  /*479d0*/  VIADD R2, R3, 0xd ;  /* 0x0000000d03027836 */ /* 0x000fe20000000000 */
[----:B------:R-:W-:Y:S01]  /*479e0*/  ULDC UR4, c[0x0][0x228] ;  /* 0x00008a0000047ab9 */ /* 0x000fe20000000800 */
[C---:B-1----:R-:W-:Y:S01]  /*479f0*/  VIADD R233, R0.reuse, UR26 ;  /* 0x0000001a00e97c36 */ /* 0x042fe20008000000 */
[----:B------:R-:W-:Y:S01]  /*47a00*/  ULDC UR6, c[0x0][0x228] ;  /* 0x00008a0000067ab9 */ /* 0x000fe20000000800 */
[----:B------:R-:W-:Y:S01]  /*47a10*/  ULDC UR12, c[0x0][0x228] ;  /* 0x00008a00000c7ab9 */ /* 0x000fe20000000800 */
[----:B----4-:R-:W-:Y:S01]  /*47a20*/  IMAD.WIDE R148, R0, 0x4, R10 ;  /* 0x0000000400947825 */ /* 0x010fe200078e020a */
[----:B------:R-:W-:-:S02]  /*47a30*/  ISETP.GE.AND P2, PT, R2, R246, PT ;  /* 0x000000f60200720c */ /* 0x000fc40003f46270 */
[C---:B------:R-:W-:Y:S02]  /*47a40*/  IADD3 R2, R3.reuse, 0xe, RZ ;  /* 0x0000000e03027810 */ /* 0x040fe40007ffe0ff */
[C---:B------:R-:W-:Y:S02]  /*47a50*/  IADD3 R0, R3.reuse, 0xf, RZ ;  /* 0x0000000f03007810 */ /* 0x040fe40007ffe0ff */
[----:B------:R-:W-:Y:S01]  /*47a60*/  ISETP.GE.AND P0, PT, R2, R246, PT ;  /* 0x000000f60200720c */ /* 0x000fe20003f06270 */
[----:B------:R-:W-:Y:S01]  /*47a70*/  VIADD R2, R3, 0x11 ;  /* 0x0000001103027836 */ /* 0x000fe20000000000 */
[----:B---3--:R1:W-:Y:S01]  /*47a80*/  @P6 STG.E desc[UR8][R150.64], R235 ;  /* 0x000000eb96006986 */ /* 0x0083e2000c101908 */
[----:B------:R-:W-:Y:S01]  /*47a90*/  ISETP.LT.AND P6, PT, R7, UR10, !P4 ;  /* 0x0000000a07007c0c */ /* 0x000fe2000e7c1270 */
[----:B------:R-:W-:Y:S01]  /*47aa0*/  ULDC UR10, c[0x0][0x228] ;  /* 0x00008a00000a7ab9 */ /* 0x000fe20000000800 */
[----:B------:R-:W-:Y:S01]  /*47ab0*/  ISETP.LT.AND P4, PT, R8, UR4, !P4 ;  /* 0x0000000408007c0c */ /* 0x000fe2000e781270 */
[----:B------:R3:W-:Y:S01]  /*47ac0*/  @P3 STG.E desc[UR8][R148.64], R6 ;  /* 0x0000000694003986 */ /* 0x0007e2000c101908 */
[----:B------:R-:W-:Y:S01]  /*47ad0*/  ULDC UR4, c[0x0][0x228] ;  /* 0x00008a0000047ab9 */ /* 0x000fe20000000800 */
[----:B-1----:R-:W-:-:S02]  /*47ae0*/  VIADD R235, R233, UR26 ;  /* 0x0000001ae9eb7c36 */ /* 0x002fc40008000000 */
[----:B------:R-:W-:-:S04]  /*47af0*/  IMAD.WIDE R150, R233, 0x4, R4 ;  /* 0x00000004e9967825 */ /* 0x000fc800078e0204 */
[----:B------:R-:W-:Y:S01]  /*47b00*/  IMAD.WIDE R232, R233, 0x4, R10 ;  /* 0x00000004e9e87825 */ /* 0x000fe200078e020a */
[----:B------:R1:W-:Y:S03]  /*47b10*/  @P5 STG.E desc[UR8][R150.64], R249 ;  /* 0x000000f996005986 */ /* 0x0003e6000c101908 */
[----:B---3--:R-:W-:Y:S01]  /*47b20*/  IMAD.WIDE R148, R235, 0x4, R4 ;  /* 0x00000004eb947825 */ /* 0x008fe200078e0204 */
[----:B------:R-:W-:Y:S01]  /*47b30*/  @P1 STG.E desc[UR8][R232.64], R241 ;  /* 0x000000f1e8001986 */ /* 0x000fe2000c101908 */
[----:B------:R-:W-:Y:S01]  /*47b40*/  ISETP.LT.AND P1, PT, R7, UR4, !P2 ;  /* 0x0000000407007c0c */ /* 0x000fe2000d721270 */
[----:B------:R-:W-:Y:S02]  /*47b50*/  ULDC UR4, c[0x0][0x228] ;  /* 0x00008a0000047ab9 */ /* 0x000fe40000000800 */
[----:B------:R-:W-:Y:S01]  /*47b60*/  ISETP.LT.AND P2, PT, R8, UR4, !P2 ;  /* 0x0000000408007c0c */ /* 0x000fe2000d741270 */
[----:B------:R3:W-:Y:S01]  /*47b70*/  @P6 STG.E desc[UR8][R148.64], R245 ;  /* 0x000000f594006986 */ /* 0x0007e2000c101908 */
[----:B------:R-:W-:Y:S01]  /*47b80*/  ISETP.GE.AND P3, PT, R0, R246, PT ;  /* 0x000000f60000720c */ /* 0x000fe20003f66270 */
[----:B------:R-:W-:Y:S01]  /*47b90*/  VIADD R0, R3, 0x10 ;  /* 0x0000001003007836 */ /* 0x000fe20000000000 */
[----:B------:R-:W-:Y:S01]  /*47ba0*/  ISETP.LT.AND P6, PT, R7, UR6, !P0 ;  /* 0x0000000607007c0c */ /* 0x000fe2000c7c1270 */
[C---:B-1----:R-:W-:Y:S01]  /*47bb0*/  IMAD.WIDE R150, R235.reuse, 0x4, R10 ;  /* 0x00000004eb967825 */ /* 0x042fe200078e020a */
[----:B------:R-:W-:Y:S01]  /*47bc0*/  ULDC UR4, c[0x0][0x228] ;  /* 0x00008a0000047ab9 */ /* 0x000fe20000000800 */
[----:B------:R-:W-:Y:S01]  /*47bd0*/  ULDC UR6, c[0x0][0x228] ;  /* 0x00008a0000067ab9 */ /* 0x000fe20000000800 */
[----:B---3--:R-:W-:-:S02]  /*47be0*/  IADD3 R245, R235, UR26, RZ ;  /* 0x0000001aebf57c10 */ /* 0x008fc4000fffe0ff */
[----:B------:R-:W-:Y:S01]  /*47bf0*/  ISETP.LT.AND P0, PT, R8, UR4, !P0 ;  /* 0x0000000408007c0c */ /* 0x000fe2000c701270 */
[----:B------:R-:W-:Y:S01]  /*47c00*/  @P4 STG.E desc[UR8][R150.64], R244 ;  /* 0x000000f496004986 */ /* 0x000fe2000c101908 */
[----:B------:R-:W-:Y:S01]  /*47c10*/  ISETP.GE.AND P5, PT, R0, R246, PT ;  /* 0x000000f60000720c */ /* 0x000fe20003fa6270 */
[----:B------:R-:W-:Y:S01]  /*47c20*/  IMAD.WIDE R148, R245, 0x4, R4 ;  /* 0x00000004f5947825 */ /* 0x000fe200078e0204 */
[----:B------:R-:W-:-:S03]  /*47c30*/  ULDC UR4, c[0x0][0x228] ;  /* 0x00008a0000047ab9 */ /* 0x000fc60000000800 */
[C---:B------:R-:W-:Y:S01]  /*47c40*/  IMAD.WIDE R232, R245.reuse, 0x4, R10 ;  /* 0x00000004f5e87825 */ /* 0x040fe200078e020a */
[----:B------:R1:W-:Y:S03]  /*47c50*/  @P1 STG.E desc[UR8][R148.64], R250 ;  /* 0x000000fa94001986 */ /* 0x0003e6000c101908 */
[----:B------:R-:W-:Y:S01]  /*47c60*/  VIADD R241, R245, UR26 ;  /* 0x0000001af5f17c36 */ /* 0x000fe20008000000 */
[----:B------:R3:W-:Y:S01]  /*47c70*/  @P2 STG.E desc[UR8][R232.64], R242 ;  /* 0x000000f2e8002986 */ /* 0x0007e2000c101908 */
[----:B------:R-:W-:Y:S01]  /*47c80*/  VIADD R0, R3, 0x7f ;  /* 0x0000007f03007836 */ /* 0x000fe20000000000 */
[----:B------:R-:W-:Y:S01]  /*47c90*/  ISETP.LT.AND P2, PT, R7, UR4, !P3 ;  /* 0x0000000407007c0c */ /* 0x000fe2000df41270 */
[C---:B------:R-:W-:Y:S01]  /*47ca0*/  IMAD.WIDE R234, R241.reuse, 0x4, R4 ;  /* 0x00000004f1ea7825 */ /* 0x040fe200078e0204 */
[----:B------:R-:W-:Y:S01]  /*47cb0*/  ISETP.LT.AND P3, PT, R8, UR6, !P3 ;  /* 0x0000000608007c0c */ /* 0x000fe2000df61270 */
[----:B------:R-:W-:Y:S01]  /*47cc0*/  ULDC UR4, c[0x0][0x22c] ;  /* 0x00008b0000047ab9 */ /* 0x000fe20000000800 */
[----:B------:R-:W-:Y:S01]  /*47cd0*/  ISETP.GE.AND P1, PT, R0, UR29, PT ;  /* 0x0000001d00007c0c */ /* 0x000fe2000bf26270 */
[----:B------:R-:W-:Y:S01]  /*47ce0*/  ULDC UR6, c[0x0][0x228] ;  /* 0x00008a0000067ab9 */ /* 0x000fe20000000800 */
[----:B-1----:R-:W-:Y:S01]  /*47cf0*/  IMAD.WIDE R148, R241, 0x4, R10 ;  /* 0x00000004f1947825 */ /* 0x002fe200078e020a */
[----:B------:R1:W-:Y:S01]  /*47d00*/  @P6 STG.E desc[UR8][R234.64], R247 ;  /* 0x000000f7ea006986 */ /* 0x0003e2000c101908 */
[----:B------:R-:W-:-:S02]  /*47d10*/  IADD3 R0, R3, 0x12, RZ ;  /* 0x0000001203007810 */ /* 0x000fc40007ffe0ff */
[----:B------:R-:W-:Y:S01]  /*47d20*/  VIADD R241, R241, UR26 ;  /* 0x0000001af1f17c36 */ /* 0x000fe20008000000 */
[----:B------:R-:W-:Y:S01]  /*47d30*/  ISETP.LT.AND P6, PT, R7, UR10, !P5 ;  /* 0x0000000a07007c0c */ /* 0x000fe2000efc1270 */
[----:B--2---:R2:W-:Y:S01]  /*47d40*/  @P0 STG.E desc[UR8][R148.64], R252 ;  /* 0x000000fc94000986 */ /* 0x0045e2000c101908 */
[----:B------:R-:W-:Y:S01]  /*47d50*/  ISETP.GE.AND P0, PT, R0, UR4, PT ;  /* 0x0000000400007c0c */ /* 0x000fe2000bf06270 */
[----:B------:R-:W-:Y:S01]  /*47d60*/  IMAD.WIDE R150, R241, 0x4, R4 ;  /* 0x00000004f1967825 */ /* 0x000fe200078e0204 */
[----:B------:R-:W-:Y:S01]  /*47d70*/  IADD3 R0, R3, 0x13, RZ ;  /* 0x0000001303007810 */ /* 0x000fe20007ffe0ff */
[----:B------:R-:W-:Y:S01]  /*47d80*/  ULDC UR4, c[0x0][0x22c] ;  /* 0x00008b0000047ab9 */ /* 0x000fe20000000800 */
[----:B------:R-:W-:Y:S01]  /*47d90*/  ISETP.GE.AND P4, PT, R2, R246, PT ;  /* 0x000000f60200720c */ /* 0x000fe20003f86270 */
[C---:B------:R-:W-:Y:S01]  /*47da0*/  VIADD R245, R241.reuse, UR26 ;  /* 0x0000001af1f57c36 */ /* 0x040fe20008000000 */
[----:B------:R4:W-:Y:S01]  /*47db0*/  @P2 STG.E desc[UR8][R150.64], R251 ;  /* 0x000000fb96002986 */ /* 0x0009e2000c101908 */
[----:B---3--:R-:W-:Y:S01]  /*47dc0*/  IMAD.WIDE R232, R241, 0x4, R10 ;  /* 0x00000004f1e87825 */ /* 0x008fe200078e020a */
[----:B------:R-:W-:Y:S01]  /*47dd0*/  ISETP.GE.AND P2, PT, R0, UR4, PT ;  /* 0x0000000400007c0c */ /* 0x000fe2000bf46270 */
[----:B------:R-:W-:Y:S01]  /*47de0*/  ULDC UR4, c[0x0][0x228] ;  /* 0x00008a0000047ab9 */ /* 0x000fe20000000800 */
[----:B------:R-:W-:Y:S01]  /*47df0*/  ULDC UR10, c[0x0][0x228] ;  /* 0x00008a00000a7ab9 */ /* 0x000fe20000000800 */
[----:B-1----:R-:W-:Y:S01]  /*47e00*/  IMAD.WIDE R234, R245, 0x4, R4 ;  /* 0x00000004f5ea7825 */ /* 0x002fe200078e0204 */
[----:B------:R-:W-:Y:S01]  /*47e10*/  ISETP.LT.AND P5, PT, R8, UR4, !P5 ;  /* 0x0000000408007c0c */ /* 0x000fe2000efa1270 */
[----:B------:R1:W-:Y:S01]  /*47e20*/  @P3 STG.E desc[UR8][R232.64], R243 ;  /* 0x000000f3e8003986 */ /* 0x0003e2000c101908 */
[----:B------:R-:W-:Y:S01]  /*47e30*/  ULDC UR4, c[0x0][0x228] ;  /* 0x00008a0000047ab9 */ /* 0x000fe20000000800 */
[----:B------:R-:W-:-:S02]  /*47e40*/  VIADD R0, R3, 0x14 ;  /* 0x0000001403007836 */ /* 0x000fc40000000000 */
[----:B------:R-:W-:Y:S01]  /*47e50*/  @P6 STG.E desc[UR8][R234.64], R20 ;  /* 0x00000014ea006986 */ /* 0x000fe2000c101908 */
[----:B------:R-:W-:Y:S01]  /*47e60*/  ISETP.LT.AND P6, PT, R7, UR4, !P4 ;  /* 0x0000000407007c0c */ /* 0x000fe2000e7c1270 */
[----:B------:R-:W-:Y:S01]  /*47e70*/  ULDC UR4, c[0x0][0x22c] ;  /* 0x00008b0000047ab9 */ /* 0x000fe20000000800 */
[C---:B------:R-:W-:Y:S01]  /*47e80*/  VIADD R241, R245.reuse, UR26 ;  /* 0x0000001af5f17c36 */ /* 0x040fe20008000000 */
[----:B------:R-:W-:Y:S01]  /*47e90*/  ISETP.LT.AND P4, PT, R8, UR6, !P4 ;  /* 0x0000000608007c0c */ /* 0x000fe2000e781270 */
[----:B--2---:R-:W-:Y:S01]  /*47ea0*/  IMAD.WIDE R148, R245, 0x4, R10 ;  /* 0x00000004f5947825 */ /* 0x004fe200078e020a */
[----:B------:R-:W-:Y:S01]  /*47eb0*/  ISETP.GE.AND P3, PT, R0, UR4, PT ;  /* 0x0000000400007c0c */ /* 0x000fe2000bf66270 */
[----:B------:R-:W-:Y:S01]  /*47ec0*/  ULDC UR4, c[0x0][0x22c] ;  /* 0x00008b0000047ab9 */ /* 0x000fe20000000800 */
[----:B------:R-:W-:Y:S01]  /*47ed0*/  IADD3 R0, R3, 0x15, RZ ;  /* 0x0000001503007810 */ /* 0x000fe20007ffe0ff */
[C---:B----4-:R-:W-:Y:S01]  /*47ee0*/  IMAD.WIDE R150, R241.reuse, 0x4, R4 ;  /* 0x00000004f1967825 */ /* 0x050fe200078e0204 */
[----:B------:R2:W-:Y:S01]  /*47ef0*/  @P5 STG.E desc[UR8][R148.64], R12 ;  /* 0x0000000c94005986 */ /* 0x0005e2000c101908 */
[----:B------:R-:W-:Y:S01]  /*47f00*/  ULDC UR6, c[0x0][0x228] ;  /* 0x00008a0000067ab9 */ /* 0x000fe20000000800 */
[----:B------:R-:W-:Y:S01]  /*47f10*/  ISETP.GE.AND P5, PT, R0, UR4, PT ;  /* 0x0000000400007c0c */ /* 0x000fe2000bfa6270 */
[----:B------:R-:W-:Y:S01]  /*47f20*/  ULDC UR4, c[0x0][0x228] ;  /* 0x00008a0000047ab9 */ /* 0x000fe20000000800 */
[----:B------:R3:W-:Y:S01]  /*47f30*/  @P6 STG.E desc[UR8][R150.64], R24 ;  /* 0x0000001896006986 */ /* 0x0007e2000c101908 */
[----:B-1----:R-:W-:Y:S01]  /*47f40*/  IMAD.WIDE R232, R241, 0x4, R10 ;  /* 0x00000004f1e87825 */ /* 0x002fe200078e020a */
[----:B------:R-:W-:Y:S01]  /*47f50*/  ISETP.LT.AND P6, PT, R7, UR4, !P0 ;  /* 0x0000000407007c0c */ /* 0x000fe2000c7c1270 */
[----:B------:R-:W-:Y:S01]  /*47f60*/  ULDC UR4, c[0x0][0x228] ;  /* 0x00008a0000047ab9 */ /* 0x000fe20000000800 */
[----:B------:R-:W-:Y:S01]  /*47f70*/  ISETP.LT.AND P0, PT, R8, UR6, !P0 ;  /* 0x0000000608007c0c */ /* 0x000fe2000c701270 */
[----:B------:R-:W-:Y:S01]  /*47f80*/  VIADD R241, R241, UR26 ;  /* 0x0000001af1f17c36 */ /* 0x000fe20008000000 */
[----:B------:R1:W-:Y:S01]  /*47f90*/  @P4 STG.E desc[UR8][R232.64], R16 ;  /* 0x00000010e8004986 */ /* 0x0003e2000c101908 */
[----:B------:R-:W-:Y:S01]  /*47fa0*/  ISETP.LT.AND P4, PT, R7, UR4, !P2 ;  /* 0x0000000407007c0c */ /* 0x000fe2000d781270 */
[----:B------:R-:W-:Y:S01]  /*47fb0*/  VIADD R0, R3, 0x16 ;  /* 0x0000001603007836 */ /* 0x000fe20000000000 */
[----:B------:R-:W-:Y:S01]  /*47fc0*/  ULDC UR6, c[0x0][0x228] ;  /* 0x00008a0000067ab9 */ /* 0x000fe20000000800 */
[----:B--2---:R-:W-:Y:S01]  /*47fd0*/  IMAD.WIDE R148, R241, 0x4, R4 ;  /* 0x00000004f1947825 */ /* 0x004fe200078e0204 */
[----:B------:R-:W-:-:S03]  /*47fe0*/  ULDC UR4, c[0x0][0x22c] ;  /* 0x00008b0000047ab9 */ /* 0x000fc60000000800 */
[C---:B---3--:R-:W-:Y:S01]  /*47ff0*/  IMAD.WIDE R150, R241.reuse, 0x4, R10 ;  /* 0x00000004f1967825 */ /* 0x048fe200078e020a */
[----:B------:R-:W-:Y:S01]  /*48000*/  IADD3 R241, R241, UR26, RZ ;  /* 0x0000001af1f17c10 */ /* 0x000fe2000fffe0ff */
[----:B------:R-:W-:Y:S01]  /*48010*/  @P6 STG.E desc[UR8][R148.64], R21 ;  /* 0x0000001594006986 */ /* 0x000fe2000c101908 */
[----:B------:R-:W-:Y:S01]  /*48020*/  ISETP.LT.AND P2, PT, R8, UR6, !P2 ;  /* 0x0000000608007c0c */ /* 0x000fe2000d741270 */
[----:B------:R-:W-:Y:S01]  /*48030*/  ULDC UR6, c[0x0][0x228] ;  /* 0x00008a0000067ab9 */ /* 0x000fe20000000800 */
[----:B------:R-:W-:Y:S01]  /*48040*/  ISETP.GE.AND P6, PT, R0, UR4, PT ;  /* 0x0000000400007c0c */ /* 0x000fe2000bfc6270 */
[----:B-1----:R-:W-:Y:S01]  /*48050*/  IMAD.WIDE R232, R241, 0x4, R4 ;  /* 0x00000004f1e87825 */ /* 0x002fe200078e0204 */
[----:B------:R-:W-:Y:S01]  /*48060*/  ULDC UR4, c[0x0][0x228] ;  /* 0x00008a0000047ab9 */ /* 0x000fe20000000800 */
[----:B------:R1:W-:Y:S02]  /*48070*/  @P0 STG.E desc[UR8][R150.64], R13 ;  /* 0x0000000d96000986 */ /* 0x0003e4000c101908 */
[----:B------:R-:W-:Y:S01]  /*48080*/  VIADD R0, R3, 0x17 ;  /* 0x0000001703007836 */ /* 0x000fe20000000000 */
[----:B------:R-:W-:Y:S01]  /*48090*/  ISETP.LT.AND P0, PT, R7, UR4, !P3 ;  /* 0x0000000407007c0c */ /* 0x000fe2000df01270 */
[----:B------:R-:W-:Y:S01]  /*480a0*/  ULDC UR4, c[0x0][0x22c] ;  /* 0x00008b0000047ab9 */ /* 0x000fe20000000800 */
[----:B------:R2:W-:Y:S01]  /*480b0*/  @P4 STG.E desc[UR8][R232.64], R25 ;  /* 0x00000019e8004986 */ /* 0x0005e2000c101908 */
[----:B------:R-:W-:Y:S01]  /*480c0*/  IMAD.WIDE R234, R241, 0x4, R10 ;  /* 0x00000004f1ea7825 */ /* 0x000fe200078e020a */
[----:B------:R-:W-:Y:S01]  /*480d0*/  ISETP.GE.AND P4, PT, R0, UR4, PT ;  /* 0x0000000400007c0c */ /* 0x000fe2000bf86270 */
[----:B------:R-:W-:-:S02]  /*480e0*/  ULDC UR4, c[0x0][0x228] ;  /* 0x00008a0000047ab9 */ /* 0x000fc40000000800 */
[----:B------:R-:W-:Y:S01]  /*480f0*/  VIADD R241, R241, UR26 ;  /* 0x0000001af1f17c36 */ /* 0x000fe20008000000 */
[----:B------:R-:W-:Y:S01]  /*48100*/  ISETP.LT.AND P3, PT, R8, UR4, !P3 ;  /* 0x0000000408007c0c */ /* 0x000fe2000df61270 */
[----:B------:R3:W-:Y:S01]  /*48110*/  @P2 STG.E desc[UR8][R234.64], R17 ;  /* 0x00000011ea002986 */ /* 0x0007e2000c101908 */
[----:B------:R-:W-:Y:S01]  /*48120*/  ISETP.LT.AND P2, PT, R7, UR6, !P5 ;  /* 0x0000000607007c0c */ /* 0x000fe2000ef41270 */
[----:B-1----:R-:W-:Y:S01]  /*48130*/  IMAD.WIDE R12, R241, 0x4, R4 ;  /* 0x00000004f10c7825 */ /* 0x002fe200078e0204 */
[----:B------:R-:W-:Y:S01]  /*48140*/  IADD3 R0, R3, 0x18, RZ ;  /* 0x0000001803007810 */ /* 0x000fe20007ffe0ff */
[----:B------:R-:W-:Y:S01]  /*48150*/  ULDC UR4, c[0x0][0x22c] ;  /* 0x00008b0000047ab9 */ /* 0x000fe20000000800 */
[----:B------:R-:W-:Y:S01]  /*48160*/  ULDC UR6, c[0x0][0x228] ;  /* 0x00008a0000067ab9 */ /* 0x000fe20000000800 */
[----:B--2---:R-:W-:Y:S01]  /*48170*/  VIADD R25, R241, UR26 ;  /* 0x0000001af1197c36 */ /* 0x004fe20008000000 */
[----:B------:R1:W-:Y:S01]  /*48180*/  @P0 STG.E desc[UR8][R12.64], R22 ;  /* 0x000000160c000986 */ /* 0x0003e2000c101908 */
[----:B------:R-:W-:Y:S01]  /*48190*/  ISETP.GE.AND P0, PT, R0, UR4, PT ;  /* 0x0000000400007c0c */ /* 0x000fe2000bf06270 */
[----:B------:R-:W-:Y:S01]  /*481a0*/  ULDC UR4, c[0x0][0x228] ;  /* 0x00008a0000047ab9 */ /* 0x000fe20000000800 */
[----:B------:R-:W-:-:S02]  /*481b0*/  VIADD R0, R3, 0x19 ;  /* 0x0000001903007836 */ /* 0x000fc40000000000 */
[----:B---3--:R-:W-:Y:S01]  /*481c0*/  IMAD.WIDE R16, R241, 0x4, R10 ;  /* 0x00000004f1107825 */ /* 0x008fe200078e020a */
[----:B------:R-:W-:Y:S01]  /*481d0*/  ISETP.LT.AND P5, PT, R8, UR4, !P5 ;  /* 0x0000000408007c0c */ /* 0x000fe2000efa1270 */
[----:B------:R-:W-:Y:S02]  /*481e0*/  ULDC UR4, c[0x0][0x22c] ;  /* 0x00008b0000047ab9 */ /* 0x000fe40000000800 */
[----:B------:R-:W-:Y:S01]  /*481f0*/  IMAD.WIDE R20, R25, 0x4, R4 ;  /* 0x0000000419147825 */ /* 0x000fe200078e0204 */
[----:B------:R2:W-:Y:S01]  /*48200*/  @P3 STG.E desc[UR8][R16.64], R14 ;  /* 0x0000000e10003986 */ /* 0x0005e2000c101908 */
[----:B------:R-:W-:Y:S01]  /*48210*/  ISETP.GE.AND P3, PT, R0, UR4, PT ;  /* 0x0000000400007c0c */ /* 0x000fe2000bf66270 */
[----:B------:R-:W-:Y:S02]  /*48220*/  ULDC UR4, c[0x0][0x228] ;  /* 0x00008a0000047ab9 */ /* 0x000fe40000000800 */
[----:B------:R3:W-:Y:S01]  /*48230*/  @P2 STG.E desc[UR8][R20.64], R26 ;  /* 0x0000001a14002986 */ /* 0x0007e2000c101908 */
[----:B------:R-:W-:Y:S01]  /*48240*/  ISETP.LT.AND P2, PT, R7, UR4, !P6 ;  /* 0x0000000407007c0c */ /* 0x000fe2000f741270 */
[C---:B-1----:R-:W-:Y:S01]  /*48250*/  IMAD.WIDE R12, R25.reuse, 0x4, R10 ;  /* 0x00000004190c7825 */ /* 0x042fe200078e020a */
[----:B------:R-:W-:Y:S01]  /*48260*/  ULDC UR4, c[0x0][0x228] ;  /* 0x00008a0000047ab9 */ /* 0x000fe20000000800 */
[----:B------:R-:W-:-:S02]  /*48270*/  IADD3 R25, R25, UR26, RZ ;  /* 0x0000001a19197c10 */ /* 0x000fc4000fffe0ff */
[----:B------:R-:W-:Y:S01]  /*48280*/  ISETP.LT.AND P6, PT, R8, UR4, !P6 ;  /* 0x0000000408007c0c */ /* 0x000fe2000f7c1270 */
[----:B------:R-:W-:Y:S01]  /*48290*/  ULDC UR4, c[0x0][0x228] ;  /* 0x00008a0000047ab9 */ /* 0x000fe20000000800 */
[----:B------:R1:W-:Y:S01]  /*482a0*/  @P5 STG.E desc[UR8][R12.64], R18 ;  /* 0x000000120c005986 */ /* 0x0003e2000c101908 */
[----:B------:R-:W-:Y:S01]  /*482b0*/  ISETP.LT.AND P5, PT, R7, UR4, !P4 ;  /* 0x0000000407007c0c */ /* 0x000fe2000e7a1270 */
[----:B--2---:R-:W-:Y:S01]  /*482c0*/  IMAD.WIDE R16, R25, 0x4, R4 ;  /* 0x0000000419107825 */ /* 0x004fe200078e0204 */
[----:B------:R-:W-:-:S03]  /*482d0*/  ULDC UR4, c[0x0][0x22c] ;  /* 0x00008b0000047ab9 */ /* 0x000fc60000000800 */
[----:B------:R-:W-:Y:S01]  /*482e0*/  VIADD R0, R3, 0x1a ;  /* 0x0000001a03007836 */ /* 0x000fe20000000000 */
[----:B------:R2:W-:Y:S01]  /*482f0*/  @P2 STG.E desc[UR8][R16.64], R23 ;  /* 0x0000001710002986 */ /* 0x0005e2000c101908 */
[C---:B------:R-:W-:Y:S02]  /*48300*/  VIADD R149, R25.reuse, UR26 ;  /* 0x0000001a19957c36 */ /* 0x040fe40008000000 */
[----:B---3--:R-:W-:Y:S01]  /*48310*/  IMAD.WIDE R20, R25, 0x4, R10 ;  /* 0x0000000419147825 */ /* 0x008fe200078e020a */
[----:B------:R-:W-:Y:S01]  /*48320*/  ISETP.GE.AND P2, PT, R0, UR4, PT ;  /* 0x0000000400007c0c */ /* 0x000fe2000bf46270 */
[----:B------:R-:W-:Y:S02]  /*48330*/  ULDC UR4, c[0x0][0x228] ;  /* 0x00008a0000047ab9 */ /* 0x000fe40000000800 */
[----:B------:R-:W-:Y:S01]  /*48340*/  IMAD.WIDE R24, R149, 0x4, R4 ;  /* 0x0000000495187825 */ /* 0x000fe200078e0204 */
[----:B------:R-:W-:Y:S01]  /*48350*/  ISETP.LT.AND P4, PT, R8, UR4, !P4 ;  /* 0x0000000408007c0c */ /* 0x000fe2000e781270 */
[----:B------:R3:W-:Y:S01]  /*48360*/  @P6 STG.E desc[UR8][R20.64], R15 ;  /* 0x0000000f14006986 */ /* 0x0007e2000c101908 */
[----:B------:R-:W-:-:S03]  /*48370*/  ULDC UR4, c[0x0][0x228] ;  /* 0x00008a0000047ab9 */ /* 0x000fc60000000800 */
[----:B------:R-:W-:Y:S01]  /*48380*/  @P5 STG.E desc[UR8][R24.64], R27 ;  /* 0x0000001b18005986 */ /* 0x000fe2000c101908 */
[----:B------:R-:W-:Y:S01]  /*48390*/  ISETP.LT.AND P5, PT, R7, UR4, !P0 ;  /* 0x0000000407007c0c */ /* 0x000fe2000c7a1270 */
[----:B-1----:R-:W-:Y:S01]  /*483a0*/  IMAD.WIDE R12, R149, 0x4, R10 ;  /* 0x00000004950c7825 */ /* 0x002fe200078e020a */
[----:B------:R-:W-:Y:S01]  /*483b0*/  ISETP.LT.AND P0, PT, R8, UR6, !P0 ;  /* 0x0000000608007c0c */ /* 0x000fe2000c701270 */
[----:B------:R-:W-:Y:S01]  /*483c0*/  ULDC UR4, c[0x0][0x22c] ;  /* 0x00008b0000047ab9 */ /* 0x000fe20000000800 */
[----:B------:R-:W-:Y:S01]  /*483d0*/  IADD3 R0, R3, 0x1b, RZ ;  /* 0x0000001b03007810 */ /* 0x000fe20007ffe0ff */
[----:B--2---:R-:W-:Y:S01]  /*483e0*/  VIADD R17, R149, UR26 ;  /* 0x0000001a95117c36 */ /* 0x004fe20008000000 */
[----:B------:R-:W-:Y:S01]  /*483f0*/  ISETP.LT.AND P6, PT, R7, UR10, !P3 ;  /* 0x0000000a07007c0c */ /* 0x000fe2000dfc1270 */
[----:B------:R1:W-:Y:S01]  /*48400*/  @P4 STG.E desc[UR8][R12.64], R19 ;  /* 0x000000130c004986 */ /* 0x0003e2000c101908 */
[----:B------:R-:W-:Y:S01]  /*48410*/  ISETP.GE.AND P4, PT, R0, UR4, PT ;  /* 0x0000000400007c0c */ /* 0x000fe2000bf86270 */
[----:B---3--:R-:W-:Y:S01]  /*48420*/  IMAD.WIDE R14, R17, 0x4, R4 ;  /* 0x00000004110e7825 */ /* 0x008fe200078e0204 */
[----:B------:R-:W-:Y:S01]  /*48430*/  ULDC UR6, c[0x0][0x228] ;  /* 0x00008a0000067ab9 */ /* 0x000fe20000000800 */
[----:B------:R-:W-:Y:S01]  /*48440*/  IADD3 R0, R3, 0x1c, RZ ;  /* 0x0000001c03007810 */ /* 0x000fe20007ffe0ff */
[----:B------:R-:W-:Y:S01]  /*48450*/  ULDC UR4, c[0x0][0x22c] ;  /* 0x00008b0000047ab9 */ /* 0x000fe20000000800 */
[C---:B------:R-:W-:Y:S01]  /*48460*/  VIADD R23, R17.reuse, UR26 ;  /* 0x0000001a11177c36 */ /* 0x040fe20008000000 */
[----:B------:R-:W-:Y:S01]  /*48470*/  ISETP.LT.AND P3, PT, R8, UR6, !P3 ;  /* 0x0000000608007c0c */ /* 0x000fe2000df61270 */
[----:B------:R-:W-:Y:S01]  /*48480*/  IMAD.WIDE R16, R17, 0x4, R10 ;  /* 0x0000000411107825 */ /* 0x000fe200078e020a */
[----:B------:R2:W-:Y:S01]  /*48490*/  @P5 STG.E desc[UR8][R14.64], R88 ;  /* 0x000000580e005986 */ /* 0x0005e2000c101908 */
[----:B------:R-:W-:Y:S01]  /*484a0*/  ISETP.GE.AND P5, PT, R0, UR4, PT ;  /* 0x0000000400007c0c */ /* 0x000fe2000bfa6270 */
[----:B------:R-:W-:Y:S01]  /*484b0*/  ULDC UR4, c[0x0][0x228] ;  /* 0x00008a0000047ab9 */ /* 0x000fe20000000800 */
[----:B------:R-:W-:Y:S01]  /*484c0*/  IMAD.WIDE R20, R23, 0x4, R4 ;  /* 0x0000000417147825 */ /* 0x000fe200078e0204 */
[----:B------:R-:W-:Y:S01]  /*484d0*/  @P0 STG.E desc[UR8][R16.64], R28 ;  /* 0x0000001c10000986 */ /* 0x000fe2000c101908 */
[----:B------:R-:W-:Y:S01]  /*484e0*/  ISETP.LT.AND P0, PT, R7, UR4, !P2 ;  /* 0x0000000407007c0c */ /* 0x000fe2000d701270 */
[----:B------:R-:W-:Y:S01]  /*484f0*/  ULDC UR6, c[0x0][0x228] ;  /* 0x00008a0000067ab9 */ /* 0x000fe20000000800 */
[----:B-1----:R-:W-:Y:S01]  /*48500*/  IMAD.WIDE R12, R23, 0x4, R10 ;  /* 0x00000004170c7825 */ /* 0x002fe200078e020a */
[----:B------:R-:W-:Y:S01]  /*48510*/  ULDC UR10, c[0x0][0x228] ;  /* 0x00008a00000a7ab9 */ /* 0x000fe20000000800 */
[----:B------:R1:W-:Y:S02]  /*48520*/  @P6 STG.E desc[UR8][R20.64], R36 ;  /* 0x0000002414006986 */ /* 0x0003e4000c101908 */
[----:B------:R-:W-:Y:S01]  /*48530*/  VIADD R0, R3, 0x1d ;  /* 0x0000001d03007836 */ /* 0x000fe20000000000 */
[----:B------:R-:W-:Y:S01]  /*48540*/  ISETP.LT.AND P2, PT, R8, UR6, !P2 ;  /* 0x0000000608007c0c */ /* 0x000fe2000d741270 */
[----:B------:R-:W-:Y:S01]  /*48550*/  VIADD R23, R23, UR26 ;  /* 0x0000001a17177c36 */ /* 0x000fe20008000000 */
[----:B------:R-:W-:Y:S01]  /*48560*/  ULDC UR4, c[0x0][0x22c] ;  /* 0x00008b0000047ab9 */ /* 0x000fe20000000800 */
[----:B------:R-:W-:Y:S01]  /*48570*/  ISETP.LT.AND P6, PT, R7, UR10, !P4 ;  /* 0x0000000a07007c0c */ /* 0x000fe2000e7c1270 */
[----:B------:R3:W-:Y:S01]  /*48580*/  @P3 STG.E desc[UR8][R12.64], R32 ;  /* 0x000000200c003986 */ /* 0x0007e2000c101908 */
[----:B------:R-:W-:Y:S01]  /*48590*/  ISETP.GE.AND P3, PT, R0, UR4, PT ;  /* 0x0000000400007c0c */ /* 0x000fe2000bf66270 */
[C---:B--2---:R-:W-:Y:S01]  /*485a0*/  IMAD.WIDE R14, R23.reuse, 0x4, R4 ;  /* 0x00000004170e7825 */ /* 0x044fe200078e0204 */
[----:B------:R-:W-:Y:S01]  /*485b0*/  ULDC UR4, c[0x0][0x22c] ;  /* 0x00008b0000047ab9 */ /* 0x000fe20000000800 */
[----:B------:R-:W-:Y:S01]  /*485c0*/  ULDC UR6, c[0x0][0x228] ;  /* 0x00008a0000067ab9 */ /* 0x000fe20000000800 */
[----:B-1----:R-:W-:Y:S01]  /*485d0*/  IADD3 R21, R23, UR26, RZ ;  /* 0x0000001a17157c10 */ /* 0x002fe2000fffe0ff */
[----:B------:R-:W-:Y:S01]  /*485e0*/  VIADD R0, R3, 0x1e ;  /* 0x0000001e03007836 */ /* 0x000fe20000000000 */
[----:B------:R1:W-:Y:S01]  /*485f0*/  @P0 STG.E desc[UR8][R14.64], R89 ;  /* 0x000000590e000986 */ /* 0x0003e2000c101908 */
[----:B------:R-:W-:Y:S01]  /*48600*/  IMAD.WIDE R16, R23, 0x4, R10 ;  /* 0x0000000417107825 */ /* 0x000fe200078e020a */
[----:B------:R-:W-:-:S02]  /*48610*/  ULDC UR10, c[0x0][0x228] ;  /* 0x00008a00000a7ab9 */ /* 0x000fc40000000800 */
[----:B------:R-:W-:Y:S01]  /*48620*/  ISETP.GE.AND P0, PT, R0, UR4, PT ;  /* 0x0000000400007c0c */ /* 0x000fe2000bf06270 */
[----:B------:R-:W-:Y:S01]  /*48630*/  IMAD.WIDE R18, R21, 0x4, R4 ;  /* 0x0000000415127825 */ /* 0x000fe200078e0204 */
[----:B------:R-:W-:Y:S01]  /*48640*/  ULDC UR4, c[0x0][0x228] ;  /* 0x00008a0000047ab9 */ /* 0x000fe20000000800 */
[----:B------:R2:W-:Y:S01]  /*48650*/  @P2 STG.E desc[UR8][R16.64], R29 ;  /* 0x0000001d10002986 */ /* 0x0005e2000c101908 */
[----:B------:R-:W-:Y:S01]  /*48660*/  ISETP.LT.AND P4, PT, R8, UR4, !P4 ;  /* 0x0000000408007c0c */ /* 0x000fe2000e781270 */
[----:B------:R-:W-:Y:S01]  /*48670*/  ULDC UR4, c[0x0][0x228] ;  /* 0x00008a0000047ab9 */ /* 0x000fe20000000800 */
[----:B------:R-:W-:Y:S01]  /*48680*/  VIADD R0, R3, 0x1f ;  /* 0x0000001f03007836 */ /* 0x000fe20000000000 */
[----:B------:R-:W-:Y:S01]  /*48690*/  @P6 STG.E desc[UR8][R18.64], R37 ;  /* 0x0000002512006986 */ /* 0x000fe2000c101908 */
[----:B------:R-:W-:Y:S01]  /*486a0*/  ISETP.LT.AND P6, PT, R7, UR4, !P5 ;  /* 0x0000000407007c0c */ /* 0x000fe2000efc1270 */
[----:B------:R-:W-:Y:S01]  /*486b0*/  ULDC UR4, c[0x0][0x22c] ;  /* 0x00008b0000047ab9 */ /* 0x000fe20000000800 */
[C---:B------:R-:W-:Y:S01]  /*486c0*/  IADD3 R23, R21.reuse, UR26, RZ ;  /* 0x0000001a15177c10 */ /* 0x040fe2000fffe0ff */
[----:B---3--:R-:W-:Y:S01]  /*486d0*/  IMAD.WIDE R12, R21, 0x4, R10 ;  /* 0x00000004150c7825 */ /* 0x008fe200078e020a */
[----:B------:R-:W-:Y:S01]  /*486e0*/  ISETP.GE.AND P2, PT, R0, UR4, PT ;  /* 0x0000000400007c0c */ /* 0x000fe2000bf46270 */
[----:B------:R-:W-:Y:S01]  /*486f0*/  ULDC UR4, c[0x0][0x22c] ;  /* 0x00008b0000047ab9 */ /* 0x000fe20000000800 */
[----:B------:R-:W-:Y:S01]  /*48700*/  ISETP.LT.AND P5, PT, R8, UR6, !P5 ;  /* 0x0000000608007c0c */ /* 0x000fe2000efa1270 */
[----:B------:R-:W-:Y:S01]  /*48710*/  VIADD R0, R3, 0x20 ;  /* 0x0000002003007836 */ /* 0x000fe20000000000 */
[----:B------:R-:W-:Y:S01]  /*48720*/  ULDC UR6, c[0x0][0x228] ;  /* 0x00008a0000067ab9 */ /* 0x000fe20000000800 */
[C---:B-1----:R-:W-:Y:S01]  /*48730*/  IMAD.WIDE R14, R23.reuse, 0x4, R4 ;  /* 0x00000004170e7825 */ /* 0x042fe200078e0204 */
[----:B------:R1:W-:Y:S02]  /*48740*/  @P4 STG.E desc[UR8][R12.64], R33 ;  /* 0x000000210c004986 */ /* 0x0003e4000c101908 */
[----:B------:R-:W-:Y:S01]  /*48750*/  ISETP.GE.AND P4, PT, R0, UR4, PT ;  /* 0x0000000400007c0c */ /* 0x000fe2000bf86270 */
[----:B------:R-:W-:Y:S01]  /*48760*/  ULDC UR4, c[0x0][0x228] ;  /* 0x00008a0000047ab9 */ /* 0x000fe20000000800 */
[----:B------:R3:W-:Y:S01]  /*48770*/  @P6 STG.E desc[UR8][R14.64], R90 ;  /* 0x0000005a0e006986 */ /* 0x0007e2000c101908 */
[----:B--2---:R-:W-:Y:S01]  /*48780*/  IMAD.WIDE R16, R23, 0x4, R10 ;  /* 0x0000000417107825 */ /* 0x004fe200078e020a */
[----:B------:R-:W-:Y:S01]  /*48790*/  ISETP.LT.AND P6, PT, R7, UR4, !P3 ;  /* 0x0000000407007c0c */ /* 0x000fe2000dfc1270 */
[----:B------:R-:W-:Y:S01]  /*487a0*/  ULDC UR4, c[0x0][0x228] ;  /* 0x00008a0000047ab9 */ /* 0x000fe20000000800 */
[C---:B------:R-:W-:Y:S01]  /*487b0*/  ISETP.LT.AND P3, PT, R8.reuse, UR6, !P3 ;  /* 0x0000000608007c0c */ /* 0x040fe2000df61270 */
[----:B------:R-:W-:Y:S01]  /*487c0*/  VIADD R23, R23, UR26 ;  /* 0x0000001a17177c36 */ /* 0x000fe20008000000 */
[----:B------:R2:W-:Y:S01]  /*487d0*/  @P5 STG.E desc[UR8][R16.64], R30 ;  /* 0x0000001e10005986 */ /* 0x0005e2000c101908 */
[----:B------:R-:W-:Y:S01]  /*487e0*/  ISETP.LT.AND P5, PT, R7, UR4, !P0 ;  /* 0x0000000407007c0c */ /* 0x000fe2000c7a1270 */
[----:B------:R-:W-:Y:S01]  /*487f0*/  ULDC UR6, c[0x0][0x228] ;  /* 0x00008a0000067ab9 */ /* 0x000fe20000000800 */
[----:B-1----:R-:W-:Y:S01]  /*48800*/  IMAD.WIDE R12, R23, 0x4, R4 ;  /* 0x00000004170c7825 */ /* 0x002fe200078e0204 */
[----:B------:R-:W-:Y:S01]  /*48810*/  IADD3 R0, R3, 0x21, RZ ;  /* 0x0000002103007810 */ /* 0x000fe20007ffe0ff */
[----:B------:R-:W-:Y:S01]  /*48820*/  ULDC UR4, c[0x0][0x22c] ;  /* 0x00008b0000047ab9 */ /* 0x000fe20000000800 */
[----:B------:R-:W1:Y:S01]  /*48830*/  LDS.128 R24, [R9] ;  /* 0x0000000009187984 */ /* 0x000e620000000c00 */
[----:B---3--:R-:W-:Y:S01]  /*48840*/  IMAD.WIDE R14, R23, 0x4, R10 ;  /* 0x00000004170e7825 */ /* 0x008fe200078e020a */
[----:B------:R-:W-:Y:S01]  /*48850*/  ISETP.LT.AND P0, PT, R8, UR6, !P0 ;  /* 0x0000000608007c0c */ /* 0x000fe2000c701270 */
[----:B------:R-:W-:-:S02]  /*48860*/  ULDC UR6, c[0x0][0x228] ;  /* 0x00008a0000067ab9 */ /* 0x000fc40000000800 */
[----:B------:R-:W-:Y:S01]  /*48870*/  VIADD R23, R23, UR26 ;  /* 0x0000001a17177c36 */ /* 0x000fe20008000000 */
[----:B------:R3:W-:Y:S01]  /*48880*/  @P6 STG.E desc[UR8][R12.64], R38 ;  /* 0x000000260c006986 */ /* 0x0007e2000c101908 */
[----:B------:R-:W-:Y:S01]  /*48890*/  ISETP.GE.AND P6, PT, R0, UR4, PT ;  /* 0x0000000400007c0c */ /* 0x000fe2000bfc6270 */
[----:B------:R-:W-:Y:S01]  /*488a0*/  ULDC UR4, c[0x0][0x228] ;  /* 0x00008a0000047ab9 */ /* 0x000fe20000000800 */
[----:B--2---:R-:W-:Y:S01]  /*488b0*/  IMAD.WIDE R16, R23, 0x4, R4 ;  /* 0x0000000417107825 */ /* 0x004fe200078e0204 */
[----:B------:R2:W-:Y:S01]  /*488c0*/  @P3 STG.E desc[UR8][R14.64], R34 ;  /* 0x000000220e003986 */ /* 0x0005e2000c101908 */
[----:B------:R-:W-:Y:S01]  /*488d0*/  ISETP.LT.AND P3, PT, R7, UR4, !P2 ;  /* 0x0000000407007c0c */ /* 0x000fe2000d761270 */
[----:B------:R-:W-:Y:S01]  /*488e0*/  ULDC UR4, c[0x0][0x22c] ;  /* 0x00008b0000047ab9 */ /* 0x000fe20000000800 */
[----:B------:R-:W-:Y:S01]  /*488f0*/  VIADD R0, R3, 0x22 ;  /* 0x0000002203007836 */ /* 0x000fe20000000000 */
[----:B------:R4:W-:Y:S01]  /*48900*/  @P5 STG.E desc[UR8][R16.64], R91 ;  /* 0x0000005b10005986 */ /* 0x0009e2000c101908 */
[C---:B------:R-:W-:Y:S01]  /*48910*/  IMAD.WIDE R18, R23.reuse, 0x4, R10 ;  /* 0x0000000417127825 */ /* 0x040fe200078e020a */
[----:B------:R-:W-:-:S02]  /*48920*/  IADD3 R23, R23, UR26, RZ ;  /* 0x0000001a17177c10 */ /* 0x000fc4000fffe0ff */
[----:B------:R-:W-:Y:S01]  /*48930*/  ISETP.GE.AND P5, PT, R0, UR4, PT ;  /* 0x0000000400007c0c */ /* 0x000fe2000bfa6270 */
[----:B------:R-:W-:Y:S02]  /*48940*/  ULDC UR4, c[0x0][0x228] ;  /* 0x00008a0000047ab9 */ /* 0x000fe40000000800 */
[----:B------:R-:W-:Y:S01]  /*48950*/  ISETP.LT.AND P2, PT, R8, UR4, !P2 ;  /* 0x0000000408007c0c */ /* 0x000fe2000d741270 */
[----:B------:R-:W-:Y:S01]  /*48960*/  @P0 STG.E desc[UR8][R18.64], R31 ;  /* 0x0000001f12000986 */ /* 0x000fe2000c101908 */
[----:B---3--:R-:W-:Y:S01]  /*48970*/  IMAD.WIDE R12, R23, 0x4, R4 ;  /* 0x00000004170c7825 */ /* 0x008fe200078e0204 */
[----:B------:R-:W-:Y:S01]  /*48980*/  ISETP.LT.AND P0, PT, R7, UR6, !P4 ;  /* 0x0000000607007c0c */ /* 0x000fe2000e701270 */
[----:B------:R-:W-:Y:S01]  /*48990*/  ULDC UR4, c[0x0][0x22c] ;  /* 0x00008b0000047ab9 */ /* 0x000fe20000000800 */
[----:B------:R-:W-:Y:S01]  /*489a0*/  ULDC UR6, c[0x0][0x228] ;  /* 0x00008a0000067ab9 */ /* 0x000fe20000000800 */
[----:B------:R-:W-:Y:S01]  /*489b0*/  VIADD R0, R3, 0x23 ;  /* 0x0000002303007836 */ /* 0x000fe20000000000 */
[----:B------:R3:W-:Y:S01]  /*489c0*/  @P3 STG.E desc[UR8][R12.64], R39 ;  /* 0x000000270c003986 */ /* 0x0007e2000c101908 */
[----:B------:R-:W-:-:S02]  /*489d0*/  VIADD R21, R23, UR26 ;  /* 0x0000001a17157c36 */ /* 0x000fc40008000000 */
[----:B--2---:R-:W-:Y:S01]  /*489e0*/  IMAD.WIDE R14, R23, 0x4, R10 ;  /* 0x00000004170e7825 */ /* 0x004fe200078e020a */
[----:B------:R-:W-:Y:S01]  /*489f0*/  ISETP.GE.AND P3, PT, R0, UR4, PT ;  /* 0x0000000400007c0c */ /* 0x000fe2000bf66270 */
[----:B------:R-:W-:Y:S01]  /*48a00*/  ULDC UR4, c[0x0][0x228] ;  /* 0x00008a0000047ab9 */ /* 0x000fe20000000800 */
[----:B------:R-:W-:Y:S01]  /*48a10*/  IADD3 R0, R3, 0x24, RZ ;  /* 0x0000002403007810 */ /* 0x000fe20007ffe0ff */
[----:B----4-:R-:W-:Y:S01]  /*48a20*/  IMAD.WIDE R16, R21, 0x4, R4 ;  /* 0x0000000415107825 */ /* 0x010fe200078e0204 */
[----:B------:R-:W-:Y:S01]  /*48a30*/  ISETP.LT.AND P4, PT, R8, UR4, !P4 ;  /* 0x0000000408007c0c */ /* 0x000fe2000e781270 */
[----:B------:R-:W-:Y:S01]  /*48a40*/  ULDC UR4, c[0x0][0x22c] ;  /* 0x00008b0000047ab9 */ /* 0x000fe20000000800 */
[----:B------:R2:W-:Y:S01]  /*48a50*/  @P2 STG.E desc[UR8][R14.64], R35 ;  /* 0x000000230e002986 */ /* 0x0005e2000c101908 */
[----:B------:R-:W-:Y:S01]  /*48a60*/  ISETP.GE.AND P2, PT, R0, UR4, PT ;  /* 0x0000000400007c0c */ /* 0x000fe2000bf46270 */
[----:B------:R-:W-:Y:S02]  /*48a70*/  ULDC UR4, c[0x0][0x228] ;  /* 0x00008a0000047ab9 */ /* 0x000fe40000000800 */
[----:B------:R4:W-:Y:S01]  /*48a80*/  @P0 STG.E desc[UR8][R16.64], R100 ;  /* 0x0000006410000986 */ /* 0x0009e2000c101908 */
[----:B------:R-:W-:Y:S01]  /*48a90*/  ISETP.LT.AND P0, PT, R7, UR4, !P6 ;  /* 0x0000000407007c0c */ /* 0x000fe2000f701270 */
[----:B---3--:R-:W-:Y:S01]  /*48aa0*/  IMAD.WIDE R12, R21, 0x4, R10 ;  /* 0x00000004150c7825 */ /* 0x008fe200078e020a */
[----:B------:R-:W-:-:S03]  /*48ab0*/  ULDC UR4, c[0x0][0x228] ;  /* 0x00008a0000047ab9 */ /* 0x000fc60000000800 */
[----:B------:R-:W-:Y:S01]  /*48ac0*/  VIADD R21, R21, UR26 ;  /* 0x0000001a15157c36 */ /* 0x000fe20008000000 */
[----:B------:R-:W-:Y:S01]  /*48ad0*/  ISETP.LT.AND P6, PT, R8, UR4, !P6 ;  /* 0x0000000408007c0c */ /* 0x000fe2000f7c1270 */
[----:B------:R-:W-:Y:S01]  /*48ae0*/  ULDC UR4, c[0x0][0x228] ;  /* 0x00008a0000047ab9 */ /* 0x000fe20000000800 */
[----:B------:R3:W-:Y:S01]  /*48af0*/  @P4 STG.E desc[UR8][R12.64], R92 ;  /* 0x0000005c0c004986 */ /* 0x0007e2000c101908 */
[----:B--2---:R-:W-:Y:S01]  /*48b00*/  IMAD.WIDE R14, R21, 0x4, R4 ;  /* 0x00000004150e7825 */ /* 0x004fe200078e0204 */
[----:B------:R-:W-:Y:S01]  /*48b10*/  ISETP.LT.AND P4, PT, R7, UR4, !P5 ;  /* 0x0000000407007c0c */ /* 0x000fe2000ef81270 */
[----:B------:R-:W-:Y:S02]  /*48b20*/  ULDC UR4, c[0x0][0x22c] ;  /* 0x00008b0000047ab9 */ /* 0x000fe40000000800 */
[----:B------:R-:W-:Y:S01]  /*48b30*/  VIADD R0, R3, 0x25 ;  /* 0x0000002503007836 */ /* 0x000fe20000000000 */
[C---:B------:R-:W-:Y:S01]  /*48b40*/  IADD3 R23, R21.reuse, UR26, RZ ;  /* 0x0000001a15177c10 */ /* 0x040fe2000fffe0ff */
[----:B------:R2:W-:Y:S01]  /*48b50*/  @P0 STG.E desc[UR8][R14.64], R40 ;  /* 0x000000280e000986 */ /* 0x0005e2000c101908 */
[----:B----4-:R-:W-:-:S02]  /*48b60*/  IMAD.WIDE R16, R21, 0x4, R10 ;  /* 0x0000000415107825 */ /* 0x010fc400078e020a */
[----:B------:R-:W-:Y:S01]  /*48b70*/  ISETP.GE.AND P0, PT, R0, UR4, PT ;  /* 0x0000000400007c0c */ /* 0x000fe2000bf06270 */
[----:B------:R-:W-:Y:S01]  /*48b80*/  ULDC UR4, c[0x0][0x228] ;  /* 0x00008a0000047ab9 */ /* 0x000fe20000000800 */
[----:B------:R-:W-:Y:S01]  /*48b90*/  IMAD.WIDE R18, R23, 0x4, R4 ;  /* 0x0000000417127825 */ /* 0x000fe200078e0204 */
[----:B------:R-:W-:Y:S01]  /*48ba0*/  ISETP.LT.AND P5, PT, R8, UR4, !P5 ;  /* 0x0000000408007c0c */ /* 0x000fe2000efa1270 */
[----:B------:R4:W-:Y:S01]  /*48bb0*/  @P6 STG.E desc[UR8][R16.64], R96 ;  /* 0x0000006010006986 */ /* 0x0009e2000c101908 */
[----:B------:R-:W-:-:S03]  /*48bc0*/  ULDC UR4, c[0x0][0x228] ;  /* 0x00008a0000047ab9 */ /* 0x000fc60000000800 */
[----:B------:R1:W-:Y:S01]  /*48bd0*/  @P4 STG.E desc[UR8][R18.64], R101 ;  /* 0x0000006512004986 */ /* 0x0003e2000c101908 */
[----:B------:R-:W-:Y:S01]  /*48be0*/  ISETP.LT.AND P4, PT, R7, UR4, !P3 ;  /* 0x0000000407007c0c */ /* 0x000fe2000df81270 */
[----:B---3--:R-:W-:Y:S01]  /*48bf0*/  IMAD.WIDE R12, R23, 0x4, R10 ;  /* 0x00000004170c7825 */ /* 0x008fe200078e020a */
[----:B------:R-:W-:Y:S01]  /*48c00*/  ISETP.LT.AND P3, PT, R8, UR6, !P3 ;  /* 0x0000000608007c0c */ /* 0x000fe2000df61270 */
[----:B------:R-:W-:Y:S02]  /*48c10*/  ULDC UR4, c[0x0][0x22c] ;  /* 0x00008b0000047ab9 */ /* 0x000fe40000000800 */
[----:B------:R-:W-:Y:S02]  /*48c20*/  VIADD R0, R3, 0x26 ;  /* 0x0000002603007836 */ /* 0x000fe40000000000 */
[----:B------:R-:W-:Y:S01]  /*48c30*/  VIADD R21, R23, UR26 ;  /* 0x0000001a17157c36 */ /* 0x000fe20008000000 */
[----:B------:R3:W-:Y:S01]  /*48c40*/  @P5 STG.E desc[UR8][R12.64], R93 ;  /* 0x0000005d0c005986 */ /* 0x0007e2000c101908 */
[----:B------:R-:W-:Y:S01]  /*48c50*/  ISETP.LT.AND P6, PT, R7, UR10, !P2 ;  /* 0x0000000a07007c0c */ /* 0x000fe2000d7c1270 */
[----:B------:R-:W-:Y:S01]  /*48c60*/  ULDC UR6, c[0x0][0x228] ;  /* 0x00008a0000067ab9 */ /* 0x000fe20000000800 */
[C---:B--2---:R-:W-:Y:S01]  /*48c70*/  IMAD.WIDE R14, R21.reuse, 0x4, R4 ;  /* 0x00000004150e7825 */ /* 0x044fe200078e0204 */
[----:B------:R-:W-:Y:S01]  /*48c80*/  ISETP.GE.AND P5, PT, R0, UR4, PT ;  /* 0x0000000400007c0c */ /* 0x000fe2000bfa6270 */
[----:B------:R-:W-:Y:S01]  /*48c90*/  ULDC UR4, c[0x0][0x22c] ;  /* 0x00008b0000047ab9 */ /* 0x000fe20000000800 */
[----:B------:R-:W-:Y:S01]  /*48ca0*/  IADD3 R23, R21, UR26, RZ ;  /* 0x0000001a15177c10 */ /* 0x000fe2000fffe0ff */
[----:B------:R-:W-:Y:S01]  /*48cb0*/  VIADD R0, R3, 0x27 ;  /* 0x0000002703007836 */ /* 0x000fe20000000000 */
[----:B------:R-:W-:Y:S01]  /*48cc0*/  ISETP.LT.AND P2, PT, R8, UR6, !P2 ;  /* 0x0000000608007c0c */ /* 0x000fe2000d741270 */
[----:B----4-:R-:W-:Y:S01]  /*48cd0*/  IMAD.WIDE R16, R21, 0x4, R10 ;  /* 0x0000000415107825 */ /* 0x010fe200078e020a */
[----:B------:R2:W-:Y:S01]  /*48ce0*/  @P4 STG.E desc[UR8][R14.64], R41 ;  /* 0x000000290e004986 */ /* 0x0005e2000c101908 */
[----:B------:R-:W-:Y:S01]  /*48cf0*/  ULDC UR6, c[0x0][0x228] ;  /* 0x00008a0000067ab9 */ /* 0x000fe20000000800 */
[----:B------:R-:W-:Y:S01]  /*48d00*/  ISETP.GE.AND P4, PT, R0, UR4, PT ;  /* 0x0000000400007c0c */ /* 0x000fe2000bf86270 */
[----:B------:R-:W-:Y:S01]  /*48d10*/  ULDC UR4, c[0x0][0x228] ;  /* 0x00008a0000047ab9 */ /* 0x000fe20000000800 */
[----:B------:R4:W-:Y:S01]  /*48d20*/  @P3 STG.E desc[UR8][R16.64], R97 ;  /* 0x0000006110003986 */ /* 0x0009e2000c101908 */
[----:B-1----:R-:W-:Y:S01]  /*48d30*/  IMAD.WIDE R18, R23, 0x4, R4 ;  /* 0x0000000417127825 */ /* 0x002fe200078e0204 */
[----:B------:R-:W-:Y:S01]  /*48d40*/  ISETP.LT.AND P3, PT, R7, UR4, !P0 ;  /* 0x0000000407007c0c */ /* 0x000fe2000c761270 */
[----:B------:R-:W-:-:S02]  /*48d50*/  ULDC UR10, c[0x0][0x228] ;  /* 0x00008a00000a7ab9 */ /* 0x000fc40000000800 */
[C---:B---3--:R-:W-:Y:S01]  /*48d60*/  IMAD.WIDE R12, R23.reuse, 0x4, R10 ;  /* 0x00000004170c7825 */ /* 0x048fe200078e020a */
[----:B------:R-:W-:Y:S01]  /*48d70*/  IADD3 R23, R23, UR26, RZ ;  /* 0x0000001a17177c10 */ /* 0x000fe2000fffe0ff */
[----:B------:R1:W-:Y:S02]  /*48d80*/  @P6 STG.E desc[UR8][R18.64], R102 ;  /* 0x0000006612006986 */ /* 0x0003e4000c101908 */
[----:B------:R-:W-:Y:S01]  /*48d90*/  VIADD R0, R3, 0x28 ;  /* 0x0000002803007836 */ /* 0x000fe20000000000 */
[----:B------:R-:W-:Y:S01]  /*48da0*/  ISETP.LT.AND P0, PT, R8, UR6, !P0 ;  /* 0x0000000608007c0c */ /* 0x000fe2000c701270 */
[----:B------:R-:W-:Y:S01]  /*48db0*/  ULDC UR4, c[0x0][0x22c] ;  /* 0x00008b0000047ab9 */ /* 0x000fe20000000800 */
[----:B------:R-:W-:Y:S01]  /*48dc0*/  ISETP.LT.AND P6, PT, R7, UR10, !P5 ;  /* 0x0000000a07007c0c */ /* 0x000fe2000efc1270 */
[----:B------:R3:W-:Y:S01]  /*48dd0*/  @P2 STG.E desc[UR8][R12.64], R94 ;  /* 0x0000005e0c002986 */ /* 0x0007e2000c101908 */
[----:B------:R-:W-:Y:S01]  /*48de0*/  ISETP.GE.AND P2, PT, R0, UR4, PT ;  /* 0x0000000400007c0c */ /* 0x000fe2000bf46270 */
[----:B--2---:R-:W-:Y:S01]  /*48df0*/  IMAD.WIDE R14, R23, 0x4, R4 ;  /* 0x00000004170e7825 */ /* 0x004fe200078e0204 */
[----:B------:R-:W-:Y:S01]  /*48e00*/  ULDC UR4, c[0x0][0x22c] ;  /* 0x00008b0000047ab9 */ /* 0x000fe20000000800 */
[----:B------:R-:W-:Y:S01]  /*48e10*/  ULDC UR6, c[0x0][0x228] ;  /* 0x00008a0000067ab9 */ /* 0x000fe20000000800 */
[----:B------:R-:W-:Y:S01]  /*48e20*/  ULDC UR10, c[0x0][0x228] ;  /* 0x00008a00000a7ab9 */ /* 0x000fe20000000800 */
[----:B------:R-:W-:-:S02]  /*48e30*/  VIADD R0, R3, 0x29 ;  /* 0x0000002903007836 */ /* 0x000fc40000000000 */
[C---:B------:R-:W-:Y:S01]  /*48e40*/  VIADD R21, R23.reuse, UR26 ;  /* 0x0000001a17157c36 */ /* 0x040fe20008000000 */
[----:B------:R2:W-:Y:S01]  /*48e50*/  @P3 STG.E desc[UR8][R14.64], R42 ;  /* 0x0000002a0e003986 */ /* 0x0005e2000c101908 */
[----:B----4-:R-:W-:Y:S01]  /*48e60*/  IMAD.WIDE R16, R23, 0x4, R10 ;  /* 0x0000000417107825 */ /* 0x010fe200078e020a */
[----:B------:R-:W-:Y:S01]  /*48e70*/  ISETP.GE.AND P3, PT, R0, UR4, PT ;  /* 0x0000000400007c0c */ /* 0x000fe2000bf66270 */
[----:B------:R-:W-:Y:S02]  /*48e80*/  ULDC UR4, c[0x0][0x228] ;  /* 0x00008a0000047ab9 */ /* 0x000fe40000000800 */
[----:B-1----:R-:W-:Y:S01]  /*48e90*/  IMAD.WIDE R18, R21, 0x4, R4 ;  /* 0x0000000415127825 */ /* 0x002fe200078e0204 */
[----:B------:R-:W-:Y:S01]  /*48ea0*/  ISETP.LT.AND P5, PT, R8, UR4, !P5 ;  /* 0x0000000408007c0c */ /* 0x000fe2000efa1270 */
[----:B------:R1:W-:Y:S01]  /*48eb0*/  @P0 STG.E desc[UR8][R16.64], R98 ;  /* 0x0000006210000986 */ /* 0x0003e2000c101908 */
[----:B------:R-:W-:Y:S01]  /*48ec0*/  ULDC UR4, c[0x0][0x228] ;  /* 0x00008a0000047ab9 */ /* 0x000fe20000000800 */
[----:B------:R-:W-:-:S02]  /*48ed0*/  IADD3 R0, R3, 0x2a, RZ ;  /* 0x0000002a03007810 */ /* 0x000fc40007ffe0ff */
[----:B------:R-:W-:Y:S01]  /*48ee0*/  @P6 STG.E desc[UR8][R18.64], R103 ;  /* 0x0000006712006986 */ /* 0x000fe2000c101908 */
[----:B------:R-:W-:Y:S01]  /*48ef0*/  ISETP.LT.AND P6, PT, R7, UR4, !P4 ;  /* 0x0000000407007c0c */ /* 0x000fe2000e7c1270 */
[----:B------:R-:W-:Y:S01]  /*48f00*/  ULDC UR4, c[0x0][0x22c] ;  /* 0x00008b0000047ab9 */ /* 0x000fe20000000800 */
[C---:B------:R-:W-:Y:S01]  /*48f10*/  VIADD R23, R21.reuse, UR26 ;  /* 0x0000001a15177c36 */ /* 0x040fe20008000000 */
[----:B------:R-:W-:Y:S01]  /*48f20*/  ISETP.GE.AND P0, PT, R0, UR4, PT ;  /* 0x0000000400007c0c */ /* 0x000fe2000bf06270 */
[----:B---3--:R-:W-:Y:S01]  /*48f30*/  IMAD.WIDE R12, R21, 0x4, R10 ;  /* 0x00000004150c7825 */ /* 0x008fe200078e020a */
[----:B------:R-:W-:Y:S01]  /*48f40*/  ISETP.LT.AND P4, PT, R8, UR6, !P4 ;  /* 0x0000000608007c0c */ /* 0x000fe2000e781270 */
[----:B------:R-:W-:Y:S01]  /*48f50*/  ULDC UR4, c[0x0][0x22c] ;  /* 0x00008b0000047ab9 */ /* 0x000fe20000000800 */
[----:B------:R-:W-:Y:S01]  /*48f60*/  ULDC UR6, c[0x0][0x228] ;  /* 0x00008a0000067ab9 */ /* 0x000fe20000000800 */
[----:B------:R-:W-:Y:S02]  /*48f70*/  VIADD R0, R3, 0x2b ;  /* 0x0000002b03007836 */ /* 0x000fe40000000000 */
[C---:B--2---:R-:W-:Y:S01]  /*48f80*/  IMAD.WIDE R14, R23.reuse, 0x4, R4 ;  /* 0x00000004170e7825 */ /* 0x044fe200078e0204 */
[----:B------:R2:W-:Y:S02]  /*48f90*/  @P5 STG.E desc[UR8][R12.64], R95 ;  /* 0x0000005f0c005986 */ /* 0x0005e4000c101908 */
[----:B------:R-:W-:Y:S01]  /*48fa0*/  ISETP.GE.AND P5, PT, R0, UR4, PT ;  /* 0x0000000400007c0c */ /* 0x000fe2000bfa6270 */
[----:B------:R-:W-:Y:S01]  /*48fb0*/  ULDC UR4, c[0x0][0x228] ;  /* 0x00008a0000047ab9 */ /* 0x000fe20000000800 */
[----:B------:R3:W-:Y:S01]  /*48fc0*/  @P6 STG.E desc[UR8][R14.64], R43 ;  /* 0x0000002b0e006986 */ /* 0x0007e2000c101908 */
[----:B-1----:R-:W-:Y:S01]  /*48fd0*/  IMAD.WIDE R16, R23, 0x4, R10 ;  /* 0x0000000417107825 */ /* 0x002fe200078e020a */
[----:B------:R-:W-:Y:S01]  /*48fe0*/  ISETP.LT.AND P6, PT, R7, UR4, !P2 ;  /* 0x0000000407007c0c */ /* 0x000fe2000d7c1270 */
[----:B------:R-:W-:Y:S01]  /*48ff0*/  ULDC UR4, c[0x0][0x228] ;  /* 0x00008a0000047ab9 */ /* 0x000fe20000000800 */
[C---:B------:R-:W-:Y:S01]  /*49000*/  ISETP.LT.AND P2, PT, R8.reuse, UR6, !P2 ;  /* 0x0000000608007c0c */ /* 0x040fe2000d741270 */
[----:B------:R-:W-:Y:S01]  /*49010*/  VIADD R0, R3, 0x2c ;  /* 0x0000002c03007836 */ /* 0x000fe20000000000 */
[----:B------:R-:W-:Y:S01]  /*49020*/  IADD3 R23, R23, UR26, RZ ;  /* 0x0000001a17177c10 */ /* 0x000fe2000fffe0ff */
[----:B------:R1:W-:Y:S01]  /*49030*/  @P4 STG.E desc[UR8][R16.64], R99 ;  /* 0x0000006310004986 */ /* 0x0003e2000c101908 */
[----:B------:R-:W-:Y:S01]  /*49040*/  ISETP.LT.AND P4, PT, R7, UR4, !P3 ;  /* 0x0000000407007c0c */ /* 0x000fe2000df81270 */
[----:B------:R-:W-:Y:S01]  /*49050*/  ULDC UR6, c[0x0][0x228] ;  /* 0x00008a0000067ab9 */ /* 0x000fe20000000800 */
[----:B------:R-:W-:Y:S01]  /*49060*/  ULDC UR4, c[0x0][0x22c] ;  /* 0x00008b0000047ab9 */ /* 0x000fe20000000800 */
[----:B--2---:R-:W-:Y:S01]  /*49070*/  IMAD.WIDE R12, R23, 0x4, R4 ;  /* 0x00000004170c7825 */ /* 0x004fe200078e0204 */
[----:B------:R-:W-:Y:S01]  /*49080*/  ISETP.LT.AND P3, PT, R8, UR6, !P3 ;  /* 0x0000000608007c0c */ /* 0x000fe2000df61270 */
[----:B------:R-:W-:-:S02]  /*49090*/  ULDC UR6, c[0x0][0x228] ;  /* 0x00008a0000067ab9 */ /* 0x000fc40000000800 */
[C---:B---3--:R-:W-:Y:S01]  /*490a0*/  IMAD.WIDE R14, R23.reuse, 0x4, R10 ;  /* 0x00000004170e7825 */ /* 0x048fe200078e020a */
[----:B------:R2:W-:Y:S03]  /*490b0*/  @P6 STG.E desc[UR8][R12.64], R156 ;  /* 0x0000009c0c006986 */ /* 0x0005e6000c101908 */
[----:B------:R-:W-:Y:S01]  /*490c0*/  VIADD R23, R23, UR26 ;  /* 0x0000001a17177c36 */ /* 0x000fe20008000000 */
[----:B------:R-:W-:Y:S01]  /*490d0*/  ISETP.GE.AND P6, PT, R0, UR4, PT ;  /* 0x0000000400007c0c */ /* 0x000fe2000bfc6270 */
[----:B------:R-:W-:Y:S02]  /*490e0*/  ULDC UR4, c[0x0][0x228] ;  /* 0x00008a0000047ab9 */ /* 0x000fe40000000800 */
[----:B-1----:R-:W-:Y:S01]  /*490f0*/  IMAD.WIDE R16, R23, 0x4, R4 ;  /* 0x0000000417107825 */ /* 0x002fe200078e0204 */
[----:B------:R1:W-:Y:S01]  /*49100*/  @P2 STG.E desc[UR8][R14.64], R104 ;  /* 0x000000680e002986 */ /* 0x0003e2000c101908 */
[----:B------:R-:W-:-:S02]  /*49110*/  IADD3 R0, R3, 0x2d, RZ ;  /* 0x0000002d03007810 */ /* 0x000fc40007ffe0ff */
[----:B------:R-:W-:Y:S01]  /*49120*/  ISETP.LT.AND P2, PT, R7, UR4, !P0 ;  /* 0x0000000407007c0c */ /* 0x000fe2000c741270 */
[----:B------:R-:W-:Y:S01]  /*49130*/  ULDC UR4, c[0x0][0x22c] ;  /* 0x00008b0000047ab9 */ /* 0x000fe20000000800 */
[----:B------:R3:W-:Y:S01]  /*49140*/  @P4 STG.E desc[UR8][R16.64], R44 ;  /* 0x0000002c10004986 */ /* 0x0007e2000c101908 */
[C---:B------:R-:W-:Y:S01]  /*49150*/  IMAD.WIDE R18, R23.reuse, 0x4, R10 ;  /* 0x0000000417127825 */ /* 0x040fe200078e020a */
[----:B------:R-:W-:Y:S01]  /*49160*/  ISETP.GE.AND P4, PT, R0, UR4, PT ;  /* 0x0000000400007c0c */ /* 0x000fe2000bf86270 */
[----:B------:R-:W-:Y:S02]  /*49170*/  ULDC UR4, c[0x0][0x228] ;  /* 0x00008a0000047ab9 */ /* 0x000fe40000000800 */
[----:B------:R-:W-:Y:S01]  /*49180*/  VIADD R23, R23, UR26 ;  /* 0x0000001a17177c36 */ /* 0x000fe20008000000 */
[----:B------:R-:W-:Y:S01]  /*49190*/  ISETP.LT.AND P0, PT, R8, UR4, !P0 ;  /* 0x0000000408007c0c */ /* 0x000fe2000c701270 */
[----:B------:R-:W-:Y:S01]  /*491a0*/  @P3 STG.E desc[UR8][R18.64], R108 ;  /* 0x0000006c12003986 */ /* 0x000fe2000c101908 */
[----:B------:R-:W-:Y:S01]  /*491b0*/  VIADD R0, R3, 0x2e ;  /* 0x0000002e03007836 */ /* 0x000fe20000000000 */
[----:B------:R-:W-:Y:S01]  /*491c0*/  ISETP.LT.AND P3, PT, R7, UR6, !P5 ;  /* 0x0000000607007c0c */ /* 0x000fe2000ef61270 */
[C---:B--2---:R-:W-:Y:S01]  /*491d0*/  IMAD.WIDE R12, R23.reuse, 0x4, R4 ;  /* 0x00000004170c7825 */ /* 0x044fe200078e0204 */
[----:B------:R-:W-:Y:S01]  /*491e0*/  ULDC UR4, c[0x0][0x22c] ;  /* 0x00008b0000047ab9 */ /* 0x000fe20000000800 */
[C---:B------:R-:W-:Y:S01]  /*491f0*/  IADD3 R21, R23.reuse, UR26, RZ ;  /* 0x0000001a17157c10 */ /* 0x040fe2000fffe0ff */
[----:B------:R-:W-:Y:S01]  /*49200*/  ULDC UR6, c[0x0][0x228] ;  /* 0x00008a0000067ab9 */ /* 0x000fe20000000800 */
[----:B-1----:R-:W-:Y:S01]  /*49210*/  IMAD.WIDE R14, R23, 0x4, R10 ;  /* 0x00000004170e7825 */ /* 0x002fe200078e020a */
[----:B------:R1:W-:Y:S01]  /*49220*/  @P2 STG.E desc[UR8][R12.64], R157 ;  /* 0x0000009d0c002986 */ /* 0x0003e2000c101908 */
[----:B------:R-:W-:Y:S01]  /*49230*/  ISETP.GE.AND P2, PT, R0, UR4, PT ;  /* 0x0000000400007c0c */ /* 0x000fe2000bf46270 */
[----:B------:R-:W-:Y:S01]  /*49240*/  ULDC UR4, c[0x0][0x228] ;  /* 0x00008a0000047ab9 */ /* 0x000fe20000000800 */
[----:B------:R-:W-:Y:S01]  /*49250*/  VIADD R0, R3, 0x2f ;  /* 0x0000002f03007836 */ /* 0x000fe20000000000 */
[----:B------:R-:W-:Y:S01]  /*49260*/  ISETP.LT.AND P5, PT, R8, UR4, !P5 ;  /* 0x0000000408007c0c */ /* 0x000fe2000efa1270 */
[----:B---3--:R-:W-:Y:S01]  /*49270*/  IMAD.WIDE R16, R21, 0x4, R4 ;  /* 0x0000000415107825 */ /* 0x008fe200078e0204 */
[----:B------:R-:W-:Y:S01]  /*49280*/  ULDC UR4, c[0x0][0x22c] ;  /* 0x00008b0000047ab9 */ /* 0x000fe20000000800 */
[----:B------:R2:W-:Y:S01]  /*49290*/  @P0 STG.E desc[UR8][R14.64], R105 ;  /* 0x000000690e000986 */ /* 0x0005e2000c101908 */
[----:B------:R-:W-:Y:S01]  /*492a0*/  ISETP.GE.AND P0, PT, R0, UR4, PT ;  /* 0x0000000400007c0c */ /* 0x000fe2000bf06270 */
[----:B------:R-:W-:-:S02]  /*492b0*/  ULDC UR4, c[0x0][0x228] ;  /* 0x00008a0000047ab9 */ /* 0x000fc40000000800 */
[----:B------:R3:W-:Y:S01]  /*492c0*/  @P3 STG.E desc[UR8][R16.64], R45 ;  /* 0x0000002d10003986 */ /* 0x0007e2000c101908 */
[----:B------:R-:W-:Y:S01]  /*492d0*/  ISETP.LT.AND P3, PT, R7, UR4, !P6 ;  /* 0x0000000407007c0c */ /* 0x000fe2000f761270 */
[----:B-1----:R-:W-:Y:S01]  /*492e0*/  IMAD.WIDE R12, R21, 0x4, R10 ;  /* 0x00000004150c7825 */ /* 0x002fe200078e020a */
[----:B------:R-:W-:-:S03]  /*492f0*/  ULDC UR4, c[0x0][0x228] ;  /* 0x00008a0000047ab9 */ /* 0x000fc60000000800 */
[----:B------:R-:W-:Y:S01]  /*49300*/  VIADD R21, R21, UR26 ;  /* 0x0000001a15157c36 */ /* 0x000fe20008000000 */
[----:B------:R-:W-:Y:S01]  /*49310*/  ISETP.LT.AND P6, PT, R8, UR4, !P6 ;  /* 0x0000000408007c0c */ /* 0x000fe2000f7c1270 */
[----:B------:R-:W-:Y:S01]  /*49320*/  ULDC UR4, c[0x0][0x228] ;  /* 0x00008a0000047ab9 */ /* 0x000fe20000000800 */
[----:B------:R1:W-:Y:S01]  /*49330*/  @P5 STG.E desc[UR8][R12.64], R109 ;  /* 0x0000006d0c005986 */ /* 0x0003e2000c101908 */
[----:B--2---:R-:W-:Y:S01]  /*49340*/  IMAD.WIDE R14, R21, 0x4, R4 ;  /* 0x00000004150e7825 */ /* 0x004fe200078e0204 */
[----:B------:R-:W-:Y:S01]  /*49350*/  ISETP.LT.AND P5, PT, R7, UR4, !P4 ;  /* 0x0000000407007c0c */ /* 0x000fe2000e7a1270 */
[----:B------:R-:W-:Y:S01]  /*49360*/  ULDC UR4, c[0x0][0x22c] ;  /* 0x00008b0000047ab9 */ /* 0x000fe20000000800 */
[----:B------:R-:W-:Y:S01]  /*49370*/  IADD3 R0, R3, 0x30, RZ ;  /* 0x0000003003007810 */ /* 0x000fe20007ffe0ff */
[C---:B------:R-:W-:Y:S01]  /*49380*/  VIADD R23, R21.reuse, UR26 ;  /* 0x0000001a15177c36 */ /* 0x040fe20008000000 */
[----:B------:R2:W-:Y:S02]  /*49390*/  @P3 STG.E desc[UR8][R14.64], R158 ;  /* 0x0000009e0e003986 */ /* 0x0005e4000c101908 */
[----:B------:R-:W-:Y:S01]  /*493a0*/  ISETP.GE.AND P3, PT, R0, UR4, PT ;  /* 0x0000000400007c0c */ /* 0x000fe2000bf66270 */
[----:B------:R-:W-:Y:S01]  /*493b0*/  ULDC UR4, c[0x0][0x228] ;  /* 0x00008a0000047ab9 */ /* 0x000fe20000000800 */
[----:B---3--:R-:W-:Y:S01]  /*493c0*/  IMAD.WIDE R16, R21, 0x4, R10 ;  /* 0x0000000415107825 */ /* 0x008fe200078e020a */
[----:B------:R-:W-:Y:S01]  /*493d0*/  ISETP.LT.AND P4, PT, R8, UR4, !P4 ;  /* 0x0000000408007c0c */ /* 0x000fe2000e781270 */
[----:B------:R-:W-:-:S02]  /*493e0*/  ULDC UR4, c[0x0][0x228] ;  /* 0x00008a0000047ab9 */ /* 0x000fc40000000800 */
[----:B------:R-:W-:Y:S01]  /*493f0*/  IMAD.WIDE R18, R23, 0x4, R4 ;  /* 0x0000000417127825 */ /* 0x000fe200078e0204 */
[----:B------:R3:W-:Y:S04]  /*49400*/  @P6 STG.E desc[UR8][R16.64], R106 ;  /* 0x0000006a10006986 */ /* 0x0007e8000c101908 */
[----:B------:R4:W-:Y:S01]  /*49410*/  @P5 STG.E desc[UR8][R18.64], R46 ;  /* 0x0000002e12005986 */ /* 0x0009e2000c101908 */
[----:B------:R-:W-:Y:S01]  /*49420*/  ISETP.LT.AND P5, PT, R7, UR4, !P2 ;  /* 0x0000000407007c0c */ /* 0x000fe2000d7a1270 */
[C---:B-1----:R-:W-:Y:S01]  /*49430*/  IMAD.WIDE R12, R23.reuse, 0x4, R10 ;  /* 0x00000004170c7825 */ /* 0x042fe200078e020a */
[----:B------:R-:W-:Y:S01]  /*49440*/  IADD3 R21, R23, UR26, RZ ;  /* 0x0000001a17157c10 */ /* 0x000fe2000fffe0ff */
[----:B------:R-:W-:Y:S01]  /*49450*/  ULDC UR4, c[0x0][0x22c] ;  /* 0x00008b0000047ab9 */ /* 0x000fe20000000800 */
[----:B------:R-:W-:Y:S01]  /*49460*/  ISETP.LT.AND P2, PT, R8, UR6, !P2 ;  /* 0x0000000608007c0c */ /* 0x000fe2000d741270 */
[----:B------:R-:W-:Y:S01]  /*49470*/  VIADD R0, R3, 0x31 ;  /* 0x0000003103007836 */ /* 0x000fe20000000000 */
[----:B------:R1:W-:Y:S01]  /*49480*/  @P4 STG.E desc[UR8][R12.64], R110 ;  /* 0x0000006e0c004986 */ /* 0x0003e2000c101908 */
[----:B--2---:R-:W-:Y:S01]  /*49490*/  IMAD.WIDE R14, R21, 0x4, R4 ;  /* 0x00000004150e7825 */ /* 0x004fe200078e0204 */
[----:B------:R-:W-:Y:S01]  /*494a0*/  ISETP.LT.AND P6, PT, R7, UR10, !P0 ;  /* 0x0000000a07007c0c */ /* 0x000fe2000c7c1270 */
[----:B------:R-:W-:Y:S01]  /*494b0*/  ULDC UR6, c[0x0][0x228] ;  /* 0x00008a0000067ab9 */ /* 0x000fe20000000800 */
[----:B------:R-:W-:Y:S01]  /*494c0*/  ISETP.GE.AND P4, PT, R0, UR4, PT ;  /* 0x0000000400007c0c */ /* 0x000fe2000bf86270 */
[----:B------:R-:W-:Y:S01]  /*494d0*/  VIADD R0, R3, 0x32 ;  /* 0x0000003203007836 */ /* 0x000fe20000000000 */
[----:B------:R-:W-:Y:S01]  /*494e0*/  ULDC UR4, c[0x0][0x22c] ;  /* 0x00008b0000047ab9 */ /* 0x000fe20000000800 */
[C---:B---3--:R-:W-:Y:S01]  /*494f0*/  IMAD.WIDE R16, R21.reuse, 0x4, R10 ;  /* 0x0000000415107825 */ /* 0x048fe200078e020a */
[----:B------:R-:W-:Y:S01]  /*49500*/  ISETP.LT.AND P0, PT, R8, UR6, !P0 ;  /* 0x0000000608007c0c */ /* 0x000fe2000c701270 */
[----:B------:R2:W-:Y:S01]  /*49510*/  @P5 STG.E desc[UR8][R14.64], R159 ;  /* 0x0000009f0e005986 */ /* 0x0005e2000c101908 */
[----:B------:R-:W-:Y:S01]  /*49520*/  ISETP.GE.AND P5, PT, R0, UR4, PT ;  /* 0x0000000400007c0c */ /* 0x000fe2000bfa6270 */
[----:B------:R-:W-:Y:S01]  /*49530*/  VIADD R23, R21, UR26 ;  /* 0x0000001a15177c36 */ /* 0x000fe20008000000 */
[----:B------:R-:W-:Y:S01]  /*49540*/  ULDC UR4, c[0x0][0x228] ;  /* 0x00008a0000047ab9 */ /* 0x000fe20000000800 */
[----:B------:R3:W-:Y:S01]  /*49550*/  @P2 STG.E desc[UR8][R16.64], R107 ;  /* 0x0000006b10002986 */ /* 0x0007e2000c101908 */
[----:B------:R-:W-:Y:S01]  /*49560*/  ISETP.LT.AND P2, PT, R7, UR4, !P3 ;  /* 0x0000000407007c0c */ /* 0x000fe2000df41270 */
[----:B----4-:R-:W-:Y:S01]  /*49570*/  IMAD.WIDE R18, R23, 0x4, R4 ;  /* 0x0000000417127825 */ /* 0x010fe200078e0204 */
[----:B------:R-:W-:Y:S01]  /*49580*/  ULDC UR6, c[0x0][0x228] ;  /* 0x00008a0000067ab9 */ /* 0x000fe20000000800 */
[----:B------:R-:W-:-:S02]  /*49590*/  ULDC UR10, c[0x0][0x228] ;  /* 0x00008a00000a7ab9 */ /* 0x000fc40000000800 */
[----:B-1----:R-:W-:Y:S01]  /*495a0*/  IMAD.WIDE R12, R23, 0x4, R10 ;  /* 0x00000004170c7825 */ /* 0x002fe200078e020a */
[----:B------:R1:W-:Y:S01]  /*495b0*/  @P6 STG.E desc[UR8][R18.64], R47 ;  /* 0x0000002f12006986 */ /* 0x0003e2000c101908 */
[----:B------:R-:W-:Y:S01]  /*495c0*/  IADD3 R0, R3, 0x33, RZ ;  /* 0x0000003303007810 */ /* 0x000fe20007ffe0ff */
[----:B------:R-:W-:Y:S01]  /*495d0*/  ULDC UR4, c[0x0][0x22c] ;  /* 0x00008b0000047ab9 */ /* 0x000fe20000000800 */
[----:B------:R-:W-:Y:S01]  /*495e0*/  VIADD R23, R23, UR26 ;  /* 0x0000001a17177c36 */ /* 0x000fe20008000000 */
[----:B------:R-:W-:Y:S02]  /*495f0*/  ISETP.LT.AND P3, PT, R8, UR6, !P3 ;  /* 0x0000000608007c0c */ /* 0x000fe4000df61270 */
[----:B------:R-:W-:Y:S01]  /*49600*/  ISETP.LT.AND P6, PT, R7, UR10, !P4 ;  /* 0x0000000a07007c0c */ /* 0x000fe2000e7c1270 */
[----:B------:R4:W-:Y:S01]  /*49610*/  @P0 STG.E desc[UR8][R12.64], R111 ;  /* 0x0000006f0c000986 */ /* 0x0009e2000c101908 */
[----:B--2---:R-:W-:Y:S01]  /*49620*/  IMAD.WIDE R14, R23, 0x4, R4 ;  /* 0x00000004170e7825 */ /* 0x004fe200078e0204 */
[----:B------:R-:W-:Y:S01]  /*49630*/  ISETP.GE.AND P0, PT, R0, UR4, PT ;  /* 0x0000000400007c0c */ /* 0x000fe2000bf06270 */
[----:B------:R-:W-:Y:S01]  /*49640*/  ULDC UR4, c[0x0][0x22c] ;  /* 0x00008b0000047ab9 */ /* 0x000fe20000000800 */
[----:B------:R-:W-:Y:S01]  /*49650*/  IADD3 R0, R3, 0x34, RZ ;  /* 0x0000003403007810 */ /* 0x000fe20007ffe0ff */
[C---:B------:R-:W-:Y:S01]  /*49660*/  VIADD R21, R23.reuse, UR26 ;  /* 0x0000001a17157c36 */ /* 0x040fe20008000000 */
[----:B------:R2:W-:Y:S01]  /*49670*/  @P2 STG.E desc[UR8][R14.64], R164 ;  /* 0x000000a40e002986 */ /* 0x0005e2000c101908 */
[----:B---3--:R-:W-:Y:S01]  /*49680*/  IMAD.WIDE R16, R23, 0x4, R10 ;  /* 0x0000000417107825 */ /* 0x008fe200078e020a */
[----:B------:R-:W-:Y:S01]  /*49690*/  ISETP.GE.AND P2, PT, R0, UR4, PT ;  /* 0x0000000400007c0c */ /* 0x000fe2000bf46270 */
[----:B------:R-:W-:Y:S01]  /*496a0*/  ULDC UR4, c[0x0][0x228] ;  /* 0x00008a0000047ab9 */ /* 0x000fe20000000800 */
[----:B------:R-:W-:Y:S01]  /*496b0*/  ULDC UR6, c[0x0][0x228] ;  /* 0x00008a0000067ab9 */ /* 0x000fe20000000800 */
[----:B-1----:R-:W-:Y:S01]  /*496c0*/  IMAD.WIDE R18, R21, 0x4, R4 ;  /* 0x0000000415127825 */ /* 0x002fe200078e0204 */
[C---:B------:R-:W-:Y:S01]  /*496d0*/  ISETP.LT.AND P4, PT, R8.reuse, UR4, !P4 ;  /* 0x0000000408007c0c */ /* 0x040fe2000e781270 */
[----:B------:R1:W-:Y:S01]  /*496e0*/  @P3 STG.E desc[UR8][R16.64], R152 ;  /* 0x0000009810003986 */ /* 0x0003e2000c101908 */
[----:B------:R-:W-:Y:S01]  /*496f0*/  ULDC UR4, c[0x0][0x228] ;  /* 0x00008a0000047ab9 */ /* 0x000fe20000000800 */
[----:B------:R-:W-:Y:S01]  /*49700*/  VIADD R0, R3, 0x35 ;  /* 0x0000003503007836 */ /* 0x000fe20000000000 */
[----:B------:R-:W-:Y:S01]  /*49710*/  ULDC UR10, c[0x0][0x228] ;  /* 0x00008a00000a7ab9 */ /* 0x000fe20000000800 */
[----:B------:R-:W-:Y:S01]  /*49720*/  @P6 STG.E desc[UR8][R18.64], R48 ;  /* 0x0000003012006986 */ /* 0x000fe2000c101908 */
[----:B------:R-:W-:Y:S01]  /*49730*/  ISETP.LT.AND P6, PT, R7, UR4, !P5 ;  /* 0x0000000407007c0c */ /* 0x000fe2000efc1270 */
[----:B------:R-:W-:Y:S01]  /*49740*/  ULDC UR4, c[0x0][0x22c] ;  /* 0x00008b0000047ab9 */ /* 0x000fe20000000800 */
[C---:B------:R-:W-:Y:S01]  /*49750*/  VIADD R23, R21.reuse, UR26 ;  /* 0x0000001a15177c36 */ /* 0x040fe20008000000 */
[----:B------:R-:W-:Y:S01]  /*49760*/  ISETP.LT.AND P5, PT, R8, UR6, !P5 ;  /* 0x0000000608007c0c */ /* 0x000fe2000efa1270 */
[----:B----4-:R-:W-:Y:S01]  /*49770*/  IMAD.WIDE R12, R21, 0x4, R10 ;  /* 0x00000004150c7825 */ /* 0x010fe200078e020a */
[----:B------:R-:W-:Y:S01]  /*49780*/  ISETP.GE.AND P3, PT, R0, UR4, PT ;  /* 0x0000000400007c0c */ /* 0x000fe2000bf66270 */
[----:B------:R-:W-:Y:S01]  /*49790*/  ULDC UR4, c[0x0][0x22c] ;  /* 0x00008b0000047ab9 */ /* 0x000fe20000000800 */
[----:B------:R-:W-:Y:S01]  /*497a0*/  IADD3 R0, R3, 0x36, RZ ;  /* 0x0000003603007810 */ /* 0x000fe20007ffe0ff */
[C---:B--2---:R-:W-:Y:S01]  /*497b0*/  IMAD.WIDE R14, R23.reuse, 0x4, R4 ;  /* 0x00000004170e7825 */ /* 0x044fe200078e0204 */
        /* <DEDUP_REMOVED lines=18> */
[----:B------:R2:W-:Y:S01]  /*498e0*/  @P6 STG.E desc[UR8][R12.64], R49 ;  /* 0x000000310c006986 */ /* 0x0005e2000c101908 */
        /* <DEDUP_REMOVED lines=15> */
[----:B------:R-:W-:Y:S01]  /*499e0*/  @P2 STG.E desc[UR8][R18.64], R154 ;  /* 0x0000009a12002986 */ /* 0x000fe2000c101908 */
[----:B------:R-:W-:Y:S01]  /*499f0*/  ISETP.LT.AND P2, PT, R7, UR6, !P4 ;  /* 0x0000000607007c0c */ /* 0x000fe2000e741270 */
[----:B--2---:R-:W-:Y:S01]  /*49a00*/  IMAD.WIDE R12, R23, 0x4, R4 ;  /* 0x00000004170c7825 */ /* 0x004fe200078e0204 */
[----:B------:R-:W-:Y:S01]  /*49a10*/  IADD3 R0, R3, 0x39, RZ ;  /* 0x0000003903007810 */ /* 0x000fe20007ffe0ff */
[----:B------:R-:W-:Y:S01]  /*49a20*/  ULDC UR4, c[0x0][0x22c] ;  /* 0x00008b0000047ab9 */ /* 0x000fe20000000800 */
[----:B------:R-:W-:Y:S01]  /*49a30*/  ULDC UR6, c[0x0][0x228] ;  /* 0x00008a0000067ab9 */ /* 0x000fe20000000800 */
[C---:B------:R-:W-:Y:S01]  /*49a40*/  VIADD R21, R23.reuse, UR26 ;  /* 0x0000001a17157c36 */ /* 0x040fe20008000000 */
[----:B------:R2:W-:Y:S01]  /*49a50*/  @P0 STG.E desc[UR8][R12.64], R50 ;  /* 0x000000320c000986 */ /* 0x0005e2000c101908 */
[----:B------:R-:W-:Y:S01]  /*49a60*/  ISETP.GE.AND P0, PT, R0, UR4, PT ;  /* 0x0000000400007c0c */ /* 0x000fe2000bf06270 */
[----:B-1----:R-:W-:Y:S01]  /*49a70*/  IMAD.WIDE R14, R23, 0x4, R10 ;  /* 0x00000004170e7825 */ /* 0x002fe200078e020a */
[----:B------:R-:W-:-:S03]  /*49a80*/  ULDC UR4, c[0x0][0x228] ;  /* 0x00008a0000047ab9 */ /* 0x000fc60000000800 */
[----:B------:R-:W-:Y:S01]  /*49a90*/  VIADD R0, R3, 0x3a ;  /* 0x0000003a03007836 */ /* 0x000fe20000000000 */
[----:B------:R-:W-:Y:S01]  /*49aa0*/  ISETP.LT.AND P4, PT, R8, UR4, !P4 ;  /* 0x0000000408007c0c */ /* 0x000fe2000e781270 */
[----:B---3--:R-:W-:Y:S01]  /*49ab0*/  IMAD.WIDE R16, R21, 0x4, R4 ;  /* 0x0000000415107825 */ /* 0x008fe200078e0204 */
[----:B------:R-:W-:Y:S01]  /*49ac0*/  ULDC UR4, c[0x0][0x22c] ;  /* 0x00008b0000047ab9 */ /* 0x000fe20000000800 */
[----:B------:R1:W-:Y:S01]  /*49ad0*/  @P3 STG.E desc[UR8][R14.64], R114 ;  /* 0x000000720e003986 */ /* 0x0003e2000c101908 */
[----:B------:R-:W-:Y:S01]  /*49ae0*/  ISETP.GE.AND P3, PT, R0, UR4, PT ;  /* 0x0000000400007c0c */ /* 0x000fe2000bf66270 */
[----:B------:R-:W-:Y:S02]  /*49af0*/  ULDC UR4, c[0x0][0x228] ;  /* 0x00008a0000047ab9 */ /* 0x000fe40000000800 */
[----:B------:R3:W-:Y:S01]  /*49b00*/  @P2 STG.E desc[UR8][R16.64], R167 ;  /* 0x000000a710002986 */ /* 0x0007e2000c101908 */
[----:B------:R-:W-:Y:S01]  /*49b10*/  ISETP.LT.AND P2, PT, R7, UR4, !P6 ;  /* 0x0000000407007c0c */ /* 0x000fe2000f741270 */
[C---:B--2---:R-:W-:Y:S01]  /*49b20*/  IMAD.WIDE R12, R21.reuse, 0x4, R10 ;  /* 0x00000004150c7825 */ /* 0x044fe200078e020a */
[----:B------:R-:W-:Y:S01]  /*49b30*/  ULDC UR4, c[0x0][0x228] ;  /* 0x00008a0000047ab9 */ /* 0x000fe20000000800 */
[----:B------:R-:W-:-:S02]  /*49b40*/  IADD3 R21, R21, UR26, RZ ;  /* 0x0000001a15157c10 */ /* 0x000fc4000fffe0ff */
[----:B------:R-:W-:Y:S01]  /*49b50*/  ISETP.LT.AND P6, PT, R8, UR4, !P6 ;  /* 0x0000000408007c0c */ /* 0x000fe2000f7c1270 */
[----:B------:R-:W-:Y:S01]  /*49b60*/  ULDC UR4, c[0x0][0x228] ;  /* 0x00008a0000047ab9 */ /* 0x000fe20000000800 */
[----:B------:R2:W-:Y:S01]  /*49b70*/  @P4 STG.E desc[UR8][R12.64], R155 ;  /* 0x0000009b0c004986 */ /* 0x0005e2000c101908 */
[----:B------:R-:W-:Y:S01]  /*49b80*/  ISETP.LT.AND P4, PT, R7, UR4, !P5 ;  /* 0x0000000407007c0c */ /* 0x000fe2000ef81270 */
[----:B-1----:R-:W-:Y:S01]  /*49b90*/  IMAD.WIDE R14, R21, 0x4, R4 ;  /* 0x00000004150e7825 */ /* 0x002fe200078e0204 */
        /* <DEDUP_REMOVED lines=11> */
[----:B------:R4:W-:Y:S01]  /*49c50*/  @P4 STG.E desc[UR8][R18.64], R172 ;  /* 0x000000ac12004986 */ /* 0x0009e2000c101908 */
[----:B------:R-:W-:Y:S01]  /*49c60*/  ISETP.LT.AND P4, PT, R7, UR4, !P0 ;  /* 0x0000000407007c0c */ /* 0x000fe2000c781270 */
[----:B--2---:R-:W-:Y:S01]  /*49c70*/  IMAD.WIDE R12, R23, 0x4, R10 ;  /* 0x00000004170c7825 */ /* 0x004fe200078e020a */
[----:B------:R-:W-:Y:S01]  /*49c80*/  ISETP.LT.AND P0, PT, R8, UR6, !P0 ;  /* 0x0000000608007c0c */ /* 0x000fe2000c701270 */
[----:B------:R-:W-:Y:S01]  /*49c90*/  ULDC UR4, c[0x0][0x22c] ;  /* 0x00008b0000047ab9 */ /* 0x000fe20000000800 */
[----:B------:R-:W-:Y:S01]  /*49ca0*/  IADD3 R0, R3, 0x3c, RZ ;  /* 0x0000003c03007810 */ /* 0x000fe20007ffe0ff */
[----:B------:R-:W-:Y:S01]  /*49cb0*/  VIADD R21, R23, UR26 ;  /* 0x0000001a17157c36 */ /* 0x000fe20008000000 */
[----:B------:R-:W-:Y:S01]  /*49cc0*/  ISETP.LT.AND P6, PT, R7, UR10, !P3 ;  /* 0x0000000a07007c0c */ /* 0x000fe2000dfc1270 */
[----:B------:R2:W-:Y:S01]  /*49cd0*/  @P5 STG.E desc[UR8][R12.64], R160 ;  /* 0x000000a00c005986 */ /* 0x0005e2000c101908 */
[----:B------:R-:W-:Y:S01]  /*49ce0*/  ISETP.GE.AND P5, PT, R0, UR4, PT ;  /* 0x0000000400007c0c */ /* 0x000fe2000bfa6270 */
[----:B-1----:R-:W-:Y:S01]  /*49cf0*/  IMAD.WIDE R14, R21, 0x4, R4 ;  /* 0x00000004150e7825 */ /* 0x002fe200078e0204 */
[----:B------:R-:W-:Y:S01]  /*49d00*/  ULDC UR6, c[0x0][0x228] ;  /* 0x00008a0000067ab9 */ /* 0x000fe20000000800 */
[----:B------:R-:W-:Y:S01]  /*49d10*/  IADD3 R0, R3, 0x3d, RZ ;  /* 0x0000003d03007810 */ /* 0x000fe20007ffe0ff */
        /* <DEDUP_REMOVED lines=12> */
[----:B--2---:R-:W-:Y:S01]  /*49de0*/  IMAD.WIDE R12, R23, 0x4, R10 ;  /* 0x00000004170c7825 */ /* 0x004fe200078e020a */
[----:B------:R2:W-:Y:S01]  /*49df0*/  @P6 STG.E desc[UR8][R18.64], R173 ;  /* 0x000000ad12006986 */ /* 0x0005e2000c101908 */
[----:B------:R-:W-:Y:S01]  /*49e00*/  ISETP.LT.AND P2, PT, R8, UR6, !P2 ;  /* 0x0000000608007c0c */ /* 0x000fe2000d741270 */
[----:B------:R-:W-:Y:S01]  /*49e10*/  ULDC UR4, c[0x0][0x22c] ;  /* 0x00008b0000047ab9 */ /* 0x000fe20000000800 */
[----:B------:R-:W-:Y:S02]  /*49e20*/  VIADD R0, R3, 0x3e ;  /* 0x0000003e03007836 */ /* 0x000fe40000000000 */
[----:B------:R-:W-:Y:S01]  /*49e30*/  VIADD R23, R23, UR26 ;  /* 0x0000001a17177c36 */ /* 0x000fe20008000000 */
[----:B------:R-:W-:Y:S01]  /*49e40*/  ISETP.LT.AND P6, PT, R7, UR10, !P5 ;  /* 0x0000000a07007c0c */ /* 0x000fe2000efc1270 */
[----:B------:R4:W-:Y:S01]  /*49e50*/  @P3 STG.E desc[UR8][R12.64], R161 ;  /* 0x000000a10c003986 */ /* 0x0009e2000c101908 */
[----:B------:R-:W-:Y:S01]  /*49e60*/  ISETP.GE.AND P3, PT, R0, UR4, PT ;  /* 0x0000000400007c0c */ /* 0x000fe2000bf66270 */
[C---:B-1----:R-:W-:Y:S01]  /*49e70*/  IMAD.WIDE R14, R23.reuse, 0x4, R4 ;  /* 0x00000004170e7825 */ /* 0x042fe200078e0204 */
[----:B------:R-:W-:Y:S01]  /*49e80*/  IADD3 R21, R23, UR26, RZ ;  /* 0x0000001a17157c10 */ /* 0x000fe2000fffe0ff */
[----:B------:R-:W-:Y:S01]  /*49e90*/  ULDC UR4, c[0x0][0x22c] ;  /* 0x00008b0000047ab9 */ /* 0x000fe20000000800 */
[----:B------:R-:W-:Y:S01]  /*49ea0*/  ULDC UR6, c[0x0][0x228] ;  /* 0x00008a0000067ab9 */ /* 0x000fe20000000800 */
[----:B------:R-:W-:Y:S01]  /*49eb0*/  VIADD R0, R3, 0x3f ;  /* 0x0000003f03007836 */ /* 0x000fe20000000000 */
[----:B------:R1:W-:Y:S01]  /*49ec0*/  @P0 STG.E desc[UR8][R14.64], R53 ;  /* 0x000000350e000986 */ /* 0x0003e2000c101908 */
[----:B---3--:R-:W-:Y:S01]  /*49ed0*/  IMAD.WIDE R16, R23, 0x4, R10 ;  /* 0x0000000417107825 */ /* 0x008fe200078e020a */
[----:B------:R-:W-:-:S02]  /*49ee0*/  ULDC UR10, c[0x0][0x228] ;  /* 0x00008a00000a7ab9 */ /* 0x000fc40000000800 */
[----:B------:R-:W-:Y:S01]  /*49ef0*/  ISETP.GE.AND P0, PT, R0, UR4, PT ;  /* 0x0000000400007c0c */ /* 0x000fe2000bf06270 */
[----:B--2---:R-:W-:Y:S01]  /*49f00*/  IMAD.WIDE R18, R21, 0x4, R4 ;  /* 0x0000000415127825 */ /* 0x004fe200078e0204 */
        /* <DEDUP_REMOVED lines=9> */
[----:B----4-:R-:W-:Y:S01]  /*49fa0*/  IMAD.WIDE R12, R21, 0x4, R10 ;  /* 0x00000004150c7825 */ /* 0x010fe200078e020a */
        /* <DEDUP_REMOVED lines=13> */
[----:B------:R-:W-:Y:S01]  /*4a080*/  ISETP.LT.AND P3, PT, R8, UR6, !P3 ;  /* 0x0000000608007c0c */ /* 0x000fe2000df61270 */
[----:B------:R-:W-:Y:S01]  /*4a090*/  VIADD R23, R23, UR26 ;  /* 0x0000001a17177c36 */ /* 0x000fe20008000000 */
[----:B------:R2:W-:Y:S01]  /*4a0a0*/  @P4 STG.E desc[UR8][R16.64], R118 ;  /* 0x0000007610004986 */ /* 0x0005e2000c101908 */
[----:B------:R-:W-:Y:S01]  /*4a0b0*/  ISETP.LT.AND P4, PT, R7, UR4, !P0 ;  /* 0x0000000407007c0c */ /* 0x000fe2000c781270 */
[----:B------:R-:W-:Y:S01]  /*4a0c0*/  ULDC UR6, c[0x0][0x228] ;  /* 0x00008a0000067ab9 */ /* 0x000fe20000000800 */
[----:B-1----:R-:W-:Y:S01]  /*4a0d0*/  IMAD.WIDE R12, R23, 0x4, R4 ;  /* 0x00000004170c7825 */ /* 0x002fe200078e0204 */
[----:B------:R-:W-:Y:S01]  /*4a0e0*/  IADD3 R0, R3, 0x42, RZ ;  /* 0x0000004203007810 */ /* 0x000fe20007ffe0ff */
[----:B------:R-:W-:-:S02]  /*4a0f0*/  ULDC UR4, c[0x0][0x22c] ;  /* 0x00008b0000047ab9 */ /* 0x000fc40000000800 */
[C---:B---3--:R-:W-:Y:S01]  /*4a100*/  IMAD.WIDE R14, R23.reuse, 0x4, R10 ;  /* 0x00000004170e7825 */ /* 0x048fe200078e020a */
[----:B------:R-:W-:Y:S01]  /*4a110*/  ISETP.LT.AND P0, PT, R8, UR6, !P0 ;  /* 0x0000000608007c0c */ /* 0x000fe2000c701270 */
[----:B------:R1:W-:Y:S02]  /*4a120*/  @P6 STG.E desc[UR8][R12.64], R175 ;  /* 0x000000af0c006986 */ /* 0x0003e4000c101908 */
[----:B------:R-:W-:Y:S01]  /*4a130*/  VIADD R23, R23, UR26 ;  /* 0x0000001a17177c36 */ /* 0x000fe20008000000 */
[----:B------:R-:W-:Y:S01]  /*4a140*/  ISETP.GE.AND P6, PT, R0, UR4, PT ;  /* 0x0000000400007c0c */ /* 0x000fe2000bfc6270 */
[----:B------:R-:W-:Y:S01]  /*4a150*/  ULDC UR4, c[0x0][0x228] ;  /* 0x00008a0000047ab9 */ /* 0x000fe20000000800 */
[----:B------:R-:W-:Y:S01]  /*4a160*/  VIADD R0, R3, 0x43 ;  /* 0x0000004303007836 */ /* 0x000fe20000000000 */
[----:B------:R-:W-:Y:S01]  /*4a170*/  ULDC UR6, c[0x0][0x228] ;  /* 0x00008a0000067ab9 */ /* 0x000fe20000000800 */
[----:B--2---:R-:W-:Y:S01]  /*4a180*/  IMAD.WIDE R16, R23, 0x4, R4 ;  /* 0x0000000417107825 */ /* 0x004fe200078e0204 */
[----:B------:R2:W-:Y:S01]  /*4a190*/  @P3 STG.E desc[UR8][R14.64], R163 ;  /* 0x000000a30e003986 */ /* 0x0005e2000c101908 */
[----:B------:R-:W-:Y:S01]  /*4a1a0*/  ISETP.LT.AND P3, PT, R7, UR4, !P2 ;  /* 0x0000000407007c0c */ /* 0x000fe2000d761270 */
[----:B------:R-:W-:Y:S01]  /*4a1b0*/  ULDC UR4, c[0x0][0x22c] ;  /* 0x00008b0000047ab9 */ /* 0x000fe20000000800 */
[C---:B------:R-:W-:Y:S01]  /*4a1c0*/  IMAD.WIDE R18, R23.reuse, 0x4, R10 ;  /* 0x0000000417127825 */ /* 0x040fe200078e020a */
[----:B------:R3:W-:Y:S01]  /*4a1d0*/  @P4 STG.E desc[UR8][R16.64], R55 ;  /* 0x0000003710004986 */ /* 0x0007e2000c101908 */
[----:B------:R-:W-:-:S02]  /*4a1e0*/  IADD3 R23, R23, UR26, RZ ;  /* 0x0000001a17177c10 */ /* 0x000fc4000fffe0ff */
[----:B------:R-:W-:Y:S01]  /*4a1f0*/  ISETP.GE.AND P4, PT, R0, UR4, PT ;  /* 0x0000000400007c0c */ /* 0x000fe2000bf86270 */
[----:B------:R-:W-:Y:S02]  /*4a200*/  ULDC UR4, c[0x0][0x228] ;  /* 0x00008a0000047ab9 */ /* 0x000fe40000000800 */
[----:B------:R-:W-:Y:S01]  /*4a210*/  ISETP.LT.AND P2, PT, R8, UR4, !P2 ;  /* 0x0000000408007c0c */ /* 0x000fe2000d741270 */
[----:B------:R-:W-:Y:S01]  /*4a220*/  @P0 STG.E desc[UR8][R18.64], R119 ;  /* 0x0000007712000986 */ /* 0x000fe2000c101908 */
[----:B-1----:R-:W-:Y:S01]  /*4a230*/  IMAD.WIDE R12, R23, 0x4, R4 ;  /* 0x00000004170c7825 */ /* 0x002fe200078e0204 */
        /* <DEDUP_REMOVED lines=10> */
[----:B---3--:R-:W-:Y:S01]  /*4a2e0*/  IMAD.WIDE R16, R21, 0x4, R4 ;  /* 0x0000000415107825 */ /* 0x008fe200078e0204 */
[----:B------:R-:W-:Y:S01]  /*4a2f0*/  ISETP.LT.AND P5, PT, R8, UR4, !P5 ;  /* 0x0000000408007c0c */ /* 0x000fe2000efa1270 */
[----:B------:R-:W-:Y:S01]  /*4a300*/  ULDC UR4, c[0x0][0x22c] ;  /* 0x00008b0000047ab9 */ /* 0x000fe20000000800 */
[----:B------:R2:W-:Y:S01]  /*4a310*/  @P2 STG.E desc[UR8][R14.64], R168 ;  /* 0x000000a80e002986 */ /* 0x0005e2000c101908 */
[----:B------:R-:W-:Y:S01]  /*4a320*/  ISETP.GE.AND P2, PT, R0, UR4, PT ;  /* 0x0000000400007c0c */ /* 0x000fe2000bf46270 */
[----:B------:R-:W-:Y:S02]  /*4a330*/  ULDC UR4, c[0x0][0x228] ;  /* 0x00008a0000047ab9 */ /* 0x000fe40000000800 */
[----:B------:R3:W-:Y:S01]  /*4a340*/  @P0 STG.E desc[UR8][R16.64], R56 ;  /* 0x0000003810000986 */ /* 0x0007e2000c101908 */
[----:B------:R-:W-:Y:S01]  /*4a350*/  ISETP.LT.AND P0, PT, R7, UR4, !P6 ;  /* 0x0000000407007c0c */ /* 0x000fe2000f701270 */
[----:B-1----:R-:W-:Y:S01]  /*4a360*/  IMAD.WIDE R12, R21, 0x4, R10 ;  /* 0x00000004150c7825 */ /* 0x002fe200078e020a */
[----:B------:R-:W-:-:S02]  /*4a370*/  ULDC UR4, c[0x0][0x228] ;  /* 0x00008a0000047ab9 */ /* 0x000fc40000000800 */
[----:B------:R-:W-:Y:S01]  /*4a380*/  ISETP.LT.AND P6, PT, R8, UR4, !P6 ;  /* 0x0000000408007c0c */ /* 0x000fe2000f7c1270 */
[----:B------:R-:W-:Y:S01]  /*4a390*/  VIADD R21, R21, UR26 ;  /* 0x0000001a15157c36 */ /* 0x000fe20008000000 */
[----:B------:R-:W-:Y:S01]  /*4a3a0*/  ULDC UR4, c[0x0][0x228] ;  /* 0x00008a0000047ab9 */ /* 0x000fe20000000800 */
[----:B------:R1:W-:Y:S01]  /*4a3b0*/  @P5 STG.E desc[UR8][R12.64], R120 ;  /* 0x000000780c005986 */ /* 0x0003e2000c101908 */
[----:B------:R-:W-:Y:S01]  /*4a3c0*/  ISETP.LT.AND P5, PT, R7, UR4, !P4 ;  /* 0x0000000407007c0c */ /* 0x000fe2000e7a1270 */
[C---:B--2---:R-:W-:Y:S01]  /*4a3d0*/  IMAD.WIDE R14, R21.reuse, 0x4, R4 ;  /* 0x00000004150e7825 */ /* 0x044fe200078e0204 */
[----:B------:R-:W-:Y:S01]  /*4a3e0*/  IADD3 R23, R21, UR26, RZ ;  /* 0x0000001a15177c10 */ /* 0x000fe2000fffe0ff */
[----:B------:R-:W-:Y:S02]  /*4a3f0*/  ULDC UR4, c[0x0][0x22c] ;  /* 0x00008b0000047ab9 */ /* 0x000fe40000000800 */
[----:B------:R-:W-:Y:S01]  /*4a400*/  VIADD R0, R3, 0x46 ;  /* 0x0000004603007836 */ /* 0x000fe20000000000 */
[----:B------:R2:W-:Y:S01]  /*4a410*/  @P0 STG.E desc[UR8][R14.64], R181 ;  /* 0x000000b50e000986 */ /* 0x0005e2000c101908 */
[----:B---3--:R-:W-:-:S03]  /*4a420*/  IMAD.WIDE R16, R21, 0x4, R10 ;  /* 0x0000000415107825 */ /* 0x008fc600078e020a */
        /* <DEDUP_REMOVED lines=8> */
[C---:B-1----:R-:W-:Y:S01]  /*4a4b0*/  IMAD.WIDE R12, R23.reuse, 0x4, R10 ;  /* 0x00000004170c7825 */ /* 0x042fe200078e020a */
[----:B------:R-:W-:Y:S01]  /*4a4c0*/  IADD3 R21, R23, UR26, RZ ;  /* 0x0000001a17157c10 */ /* 0x000fe2000fffe0ff */
[----:B------:R-:W-:Y:S01]  /*4a4d0*/  ULDC UR4, c[0x0][0x22c] ;  /* 0x00008b0000047ab9 */ /* 0x000fe20000000800 */
[----:B------:R-:W-:Y:S01]  /*4a4e0*/  ISETP.LT.AND P3, PT, R8, UR6, !P3 ;  /* 0x0000000608007c0c */ /* 0x000fe2000df61270 */
[----:B------:R-:W-:Y:S01]  /*4a4f0*/  VIADD R0, R3, 0x47 ;  /* 0x0000004703007836 */ /* 0x000fe20000000000 */
[----:B------:R-:W-:Y:S01]  /*4a500*/  ULDC UR6, c[0x0][0x228] ;  /* 0x00008a0000067ab9 */ /* 0x000fe20000000800 */
[C---:B--2---:R-:W-:Y:S01]  /*4a510*/  IMAD.WIDE R14, R21.reuse, 0x4, R4 ;  /* 0x00000004150e7825 */ /* 0x044fe200078e0204 */
[----:B------:R1:W-:Y:S02]  /*4a520*/  @P4 STG.E desc[UR8][R12.64], R121 ;  /* 0x000000790c004986 */ /* 0x0003e4000c101908 */
[----:B------:R-:W-:Y:S01]  /*4a530*/  ISETP.GE.AND P4, PT, R0, UR4, PT ;  /* 0x0000000400007c0c */ /* 0x000fe2000bf86270 */
[----:B---3--:R-:W-:Y:S01]  /*4a540*/  IMAD.WIDE R16, R21, 0x4, R10 ;  /* 0x0000000415107825 */ /* 0x008fe200078e020a */
[----:B------:R-:W-:Y:S01]  /*4a550*/  IADD3 R0, R3, 0x48, RZ ;  /* 0x0000004803007810 */ /* 0x000fe20007ffe0ff */
[----:B------:R-:W-:Y:S01]  /*4a560*/  ULDC UR4, c[0x0][0x22c] ;  /* 0x00008b0000047ab9 */ /* 0x000fe20000000800 */
[----:B------:R-:W-:Y:S01]  /*4a570*/  ISETP.LT.AND P6, PT, R7, UR10, !P2 ;  /* 0x0000000a07007c0c */ /* 0x000fe2000d7c1270 */
[----:B------:R2:W-:Y:S01]  /*4a580*/  @P5 STG.E desc[UR8][R14.64], R182 ;  /* 0x000000b60e005986 */ /* 0x0005e2000c101908 */
[----:B------:R-:W-:Y:S01]  /*4a590*/  ISETP.LT.AND P2, PT, R8, UR6, !P2 ;  /* 0x0000000608007c0c */ /* 0x000fe2000d741270 */
[----:B------:R-:W-:Y:S01]  /*4a5a0*/  VIADD R23, R21, UR26 ;  /* 0x0000001a15177c36 */ /* 0x000fe20008000000 */
[----:B------:R-:W-:Y:S01]  /*4a5b0*/  ISETP.GE.AND P5, PT, R0, UR4, PT ;  /* 0x0000000400007c0c */ /* 0x000fe2000bfa6270 */
[----:B------:R-:W-:Y:S01]  /*4a5c0*/  ULDC UR4, c[0x0][0x228] ;  /* 0x00008a0000047ab9 */ /* 0x000fe20000000800 */
[----:B------:R3:W-:Y:S01]  /*4a5d0*/  @P3 STG.E desc[UR8][R16.64], R170 ;  /* 0x000000aa10003986 */ /* 0x0007e2000c101908 */
[----:B------:R-:W-:Y:S01]  /*4a5e0*/  ISETP.LT.AND P3, PT, R7, UR4, !P0 ;  /* 0x0000000407007c0c */ /* 0x000fe2000c761270 */
[C---:B----4-:R-:W-:Y:S01]  /*4a5f0*/  IMAD.WIDE R18, R23.reuse, 0x4, R4 ;  /* 0x0000000417127825 */ /* 0x050fe200078e0204 */
[----:B------:R-:W-:Y:S01]  /*4a600*/  ULDC UR6, c[0x0][0x228] ;  /* 0x00008a0000067ab9 */ /* 0x000fe20000000800 */
[----:B------:R-:W-:Y:S01]  /*4a610*/  ULDC UR4, c[0x0][0x22c] ;  /* 0x00008b0000047ab9 */ /* 0x000fe20000000800 */
[----:B------:R-:W-:Y:S01]  /*4a620*/  ULDC UR10, c[0x0][0x228] ;  /* 0x00008a00000a7ab9 */ /* 0x000fe20000000800 */
[C---:B-1----:R-:W-:Y:S01]  /*4a630*/  IMAD.WIDE R12, R23.reuse, 0x4, R10 ;  /* 0x00000004170c7825 */ /* 0x042fe200078e020a */
[----:B------:R-:W-:-:S03]  /*4a640*/  IADD3 R23, R23, UR26, RZ ;  /* 0x0000001a17177c10 */ /* 0x000fc6000fffe0ff */
[----:B------:R-:W-:Y:S01]  /*4a650*/  VIADD R0, R3, 0x49 ;  /* 0x0000004903007836 */ /* 0x000fe20000000000 */
[----:B------:R-:W-:Y:S01]  /*4a660*/  ISETP.LT.AND P0, PT, R8, UR6, !P0 ;  /* 0x0000000608007c0c */ /* 0x000fe2000c701270 */
[----:B------:R1:W-:Y:S01]  /*4a670*/  @P6 STG.E desc[UR8][R18.64], R58 ;  /* 0x0000003a12006986 */ /* 0x0003e2000c101908 */
[----:B--2---:R-:W-:Y:S01]  /*4a680*/  IMAD.WIDE R14, R23, 0x4, R4 ;  /* 0x00000004170e7825 */ /* 0x004fe200078e0204 */
[----:B------:R-:W-:Y:S02]  /*4a690*/  ULDC UR6, c[0x0][0x228] ;  /* 0x00008a0000067ab9 */ /* 0x000fe40000000800 */
[----:B------:R2:W-:Y:S01]  /*4a6a0*/  @P2 STG.E desc[UR8][R12.64], R122 ;  /* 0x0000007a0c002986 */ /* 0x0005e2000c101908 */
[----:B------:R-:W-:Y:S01]  /*4a6b0*/  ISETP.GE.AND P2, PT, R0, UR4, PT ;  /* 0x0000000400007c0c */ /* 0x000fe2000bf46270 */
[----:B------:R-:W-:Y:S01]  /*4a6c0*/  ULDC UR4, c[0x0][0x22c] ;  /* 0x00008b0000047ab9 */ /* 0x000fe20000000800 */
[----:B------:R-:W-:Y:S02]  /*4a6d0*/  IADD3 R0, R3, 0x4a, RZ ;  /* 0x0000004a03007810 */ /* 0x000fe40007ffe0ff */
[----:B------:R-:W-:Y:S01]  /*4a6e0*/  ISETP.LT.AND P6, PT, R7, UR10, !P4 ;  /* 0x0000000a07007c0c */ /* 0x000fe2000e7c1270 */
[----:B------:R4:W-:Y:S01]  /*4a6f0*/  @P3 STG.E desc[UR8][R14.64], R183 ;  /* 0x000000b70e003986 */ /* 0x0009e2000c101908 */
[C---:B---3--:R-:W-:Y:S01]  /*4a700*/  IMAD.WIDE R16, R23.reuse, 0x4, R10 ;  /* 0x0000000417107825 */ /* 0x048fe200078e020a */
[----:B------:R-:W-:Y:S01]  /*4a710*/  ISETP.GE.AND P3, PT, R0, UR4, PT ;  /* 0x0000000400007c0c */ /* 0x000fe2000bf66270 */
[----:B------:R-:W-:Y:S01]  /*4a720*/  ULDC UR4, c[0x0][0x228] ;  /* 0x00008a0000047ab9 */ /* 0x000fe20000000800 */
[----:B------:R-:W-:Y:S01]  /*4a730*/  ULDC UR10, c[0x0][0x228] ;  /* 0x00008a00000a7ab9 */ /* 0x000fe20000000800 */
[----:B------:R-:W-:Y:S01]  /*4a740*/  VIADD R21, R23, UR26 ;  /* 0x0000001a17157c36 */ /* 0x000fe20008000000 */
[----:B------:R-:W-:Y:S01]  /*4a750*/  ISETP.LT.AND P4, PT, R8, UR4, !P4 ;  /* 0x0000000408007c0c */ /* 0x000fe2000e781270 */
[----:B------:R-:W-:Y:S01]  /*4a760*/  ULDC UR4, c[0x0][0x228] ;  /* 0x00008a0000047ab9 */ /* 0x000fe20000000800 */
[----:B------:R3:W-:Y:S01]  /*4a770*/  @P0 STG.E desc[UR8][R16.64], R171 ;  /* 0x000000ab10000986 */ /* 0x0007e2000c101908 */
[----:B-1----:R-:W-:Y:S01]  /*4a780*/  IMAD.WIDE R18, R21, 0x4, R4 ;  /* 0x0000000415127825 */ /* 0x002fe200078e0204 */
[----:B------:R-:W-:Y:S01]  /*4a790*/  ISETP.LT.AND P0, PT, R7, UR4, !P5 ;  /* 0x0000000407007c0c */ /* 0x000fe2000ef01270 */
[----:B------:R-:W-:-:S02]  /*4a7a0*/  ULDC UR4, c[0x0][0x22c] ;  /* 0x00008b0000047ab9 */ /* 0x000fc40000000800 */
[----:B------:R-:W-:Y:S01]  /*4a7b0*/  VIADD R0, R3, 0x4b ;  /* 0x0000004b03007836 */ /* 0x000fe20000000000 */
[C---:B------:R-:W-:Y:S01]  /*4a7c0*/  IADD3 R23, R21.reuse, UR26, RZ ;  /* 0x0000001a15177c10 */ /* 0x040fe2000fffe0ff */
[----:B------:R-:W-:Y:S01]  /*4a7d0*/  @P6 STG.E desc[UR8][R18.64], R59 ;  /* 0x0000003b12006986 */ /* 0x000fe2000c101908 */
[----:B--2---:R-:W-:Y:S01]  /*4a7e0*/  IMAD.WIDE R12, R21, 0x4, R10 ;  /* 0x00000004150c7825 */ /* 0x004fe200078e020a */
[----:B------:R-:W-:Y:S01]  /*4a7f0*/  ISETP.LT.AND P5, PT, R8, UR6, !P5 ;  /* 0x0000000608007c0c */ /* 0x000fe2000efa1270 */
[----:B------:R-:W-:Y:S01]  /*4a800*/  ULDC UR6, c[0x0][0x228] ;  /* 0x00008a0000067ab9 */ /* 0x000fe20000000800 */
[----:B------:R-:W-:Y:S01]  /*4a810*/  ISETP.GE.AND P6, PT, R0, UR4, PT ;  /* 0x0000000400007c0c */ /* 0x000fe2000bfc6270 */
[----:B------:R-:W-:Y:S01]  /*4a820*/  VIADD R0, R3, 0x4c ;  /* 0x0000004c03007836 */ /* 0x000fe20000000000 */
[----:B------:R-:W-:Y:S01]  /*4a830*/  ULDC UR4, c[0x0][0x22c] ;  /* 0x00008b0000047ab9 */ /* 0x000fe20000000800 */
[C---:B----4-:R-:W-:Y:S01]  /*4a840*/  IMAD.WIDE R14, R23.reuse, 0x4, R4 ;  /* 0x00000004170e7825 */ /* 0x050fe200078e0204 */
[----:B------:R1:W-:Y:S02]  /*4a850*/  @P4 STG.E desc[UR8][R12.64], R123 ;  /* 0x0000007b0c004986 */ /* 0x0003e4000c101908 */
[----:B------:R-:W-:Y:S01]  /*4a860*/  ISETP.GE.AND P4, PT, R0, UR4, PT ;  /* 0x0000000400007c0c */ /* 0x000fe2000bf86270 */
[----:B------:R-:W-:Y:S01]  /*4a870*/  ULDC UR4, c[0x0][0x228] ;  /* 0x00008a0000047ab9 */ /* 0x000fe20000000800 */
[----:B------:R2:W-:Y:S01]  /*4a880*/  @P0 STG.E desc[UR8][R14.64], R188 ;  /* 0x000000bc0e000986 */ /* 0x0005e2000c101908 */
[----:B---3--:R-:W-:Y:S01]  /*4a890*/  IMAD.WIDE R16, R23, 0x4, R10 ;  /* 0x0000000417107825 */ /* 0x008fe200078e020a */
[----:B------:R-:W-:Y:S01]  /*4a8a0*/  ISETP.LT.AND P0, PT, R7, UR4, !P2 ;  /* 0x0000000407007c0c */ /* 0x000fe2000d701270 */
[----:B------:R-:W-:Y:S01]  /*4a8b0*/  ULDC UR4, c[0x0][0x228] ;  /* 0x00008a0000047ab9 */ /* 0x000fe20000000800 */
[----:B------:R-:W-:Y:S01]  /*4a8c0*/  ISETP.LT.AND P2, PT, R8, UR6, !P2 ;  /* 0x0000000608007c0c */ /* 0x000fe2000d741270 */
[----:B------:R-:W-:Y:S01]  /*4a8d0*/  VIADD R0, R3, 0x4d ;  /* 0x0000004d03007836 */ /* 0x000fe20000000000 */
[----:B------:R-:W-:Y:S01]  /*4a8e0*/  IADD3 R23, R23, UR26, RZ ;  /* 0x0000001a17177c10 */ /* 0x000fe2000fffe0ff */
[----:B------:R3:W-:Y:S01]  /*4a8f0*/  @P5 STG.E desc[UR8][R16.64], R176 ;  /* 0x000000b010005986 */ /* 0x0007e2000c101908 */
[----:B------:R-:W-:Y:S01]  /*4a900*/  ISETP.LT.AND P5, PT, R7, UR4, !P3 ;  /* 0x0000000407007c0c */ /* 0x000fe2000dfa1270 */
[----:B------:R-:W-:Y:S01]  /*4a910*/  ULDC UR6, c[0x0][0x228] ;  /* 0x00008a0000067ab9 */ /* 0x000fe20000000800 */
[----:B------:R-:W-:Y:S01]  /*4a920*/  ULDC UR4, c[0x0][0x22c] ;  /* 0x00008b0000047ab9 */ /* 0x000fe20000000800 */
[----:B-1----:R-:W-:-:S04]  /*4a930*/  IMAD.WIDE R12, R23, 0x4, R4 ;  /* 0x00000004170c7825 */ /* 0x002fc800078e0204 */
[C---:B--2---:R-:W-:Y:S01]  /*4a940*/  IMAD.WIDE R14, R23.reuse, 0x4, R10 ;  /* 0x00000004170e7825 */ /* 0x044fe200078e020a */
[----:B------:R-:W-:Y:S01]  /*4a950*/  IADD3 R23, R23, UR26, RZ ;  /* 0x0000001a17177c10 */ /* 0x000fe2000fffe0ff */
[----:B------:R1:W-:Y:S01]  /*4a960*/  @P0 STG.E desc[UR8][R12.64], R60 ;  /* 0x0000003c0c000986 */ /* 0x0003e2000c101908 */
[----:B------:R-:W-:Y:S01]  /*4a970*/  ISETP.LT.AND P3, PT, R8, UR6, !P3 ;  /* 0x0000000608007c0c */ /* 0x000fe2000df61270 */
[----:B------:R-:W-:Y:S01]  /*4a980*/  ULDC UR6, c[0x0][0x228] ;  /* 0x00008a0000067ab9 */ /* 0x000fe20000000800 */
[----:B------:R-:W-:Y:S01]  /*4a990*/  ISETP.GE.AND P0, PT, R0, UR4, PT ;  /* 0x0000000400007c0c */ /* 0x000fe2000bf06270 */
[----:B---3--:R-:W-:Y:S01]  /*4a9a0*/  IMAD.WIDE R16, R23, 0x4, R4 ;  /* 0x0000000417107825 */ /* 0x008fe200078e0204 */
[----:B------:R-:W-:Y:S01]  /*4a9b0*/  ULDC UR4, c[0x0][0x228] ;  /* 0x00008a0000047ab9 */ /* 0x000fe20000000800 */
[----:B------:R2:W-:Y:S02]  /*4a9c0*/  @P2 STG.E desc[UR8][R14.64], R124 ;  /* 0x0000007c0e002986 */ /* 0x0005e4000c101908 */
[----:B------:R-:W-:Y:S01]  /*4a9d0*/  VIADD R0, R3, 0x4e ;  /* 0x0000004e03007836 */ /* 0x000fe20000000000 */
        /* <DEDUP_REMOVED lines=12> */
[----:B------:R-:W-:Y:S01]  /*4aaa0*/  IADD3 R21, R23, UR26, RZ ;  /* 0x0000001a17157c10 */ /* 0x000fe2000fffe0ff */
[----:B------:R-:W-:Y:S01]  /*4aab0*/  VIADD R0, R3, 0x4f ;  /* 0x0000004f03007836 */ /* 0x000fe20000000000 */
[----:B------:R1:W-:Y:S01]  /*4aac0*/  @P2 STG.E desc[UR8][R12.64], R61 ;  /* 0x0000003d0c002986 */ /* 0x0003e2000c101908 */
[----:B--2---:R-:W-:Y:S01]  /*4aad0*/  IMAD.WIDE R14, R23, 0x4, R10 ;  /* 0x00000004170e7825 */ /* 0x004fe200078e020a */
[----:B------:R-:W-:-:S02]  /*4aae0*/  ULDC UR6, c[0x0][0x228] ;  /* 0x00008a0000067ab9 */ /* 0x000fc40000000800 */
        /* <DEDUP_REMOVED lines=11> */
[C---:B-1----:R-:W-:Y:S01]  /*4aba0*/  IMAD.WIDE R12, R21.reuse, 0x4, R10 ;  /* 0x00000004150c7825 */ /* 0x042fe200078e020a */
[----:B------:R-:W-:Y:S01]  /*4abb0*/  IADD3 R21, R21, UR26, RZ ;  /* 0x0000001a15157c10 */ /* 0x000fe2000fffe0ff */
[----:B------:R-:W-:-:S02]  /*4abc0*/  ULDC UR4, c[0x0][0x228] ;  /* 0x00008a0000047ab9 */ /* 0x000fc40000000800 */
[----:B------:R-:W-:Y:S01]  /*4abd0*/  ISETP.LT.AND P0, PT, R8, UR4, !P0 ;  /* 0x0000000408007c0c */ /* 0x000fe2000c701270 */
[----:B------:R-:W-:Y:S01]  /*4abe0*/  ULDC UR4, c[0x0][0x228] ;  /* 0x00008a0000047ab9 */ /* 0x000fe20000000800 */
[----:B--2---:R-:W-:Y:S01]  /*4abf0*/  IMAD.WIDE R14, R21, 0x4, R4 ;  /* 0x00000004150e7825 */ /* 0x004fe200078e0204 */
[----:B------:R1:W-:Y:S01]  /*4ac00*/  @P4 STG.E desc[UR8][R12.64], R178 ;  /* 0x000000b20c004986 */ /* 0x0003e2000c101908 */
[----:B------:R-:W-:Y:S01]  /*4ac10*/  ISETP.LT.AND P4, PT, R7, UR4, !P5 ;  /* 0x0000000407007c0c */ /* 0x000fe2000ef81270 */
[----:B------:R-:W-:Y:S01]  /*4ac20*/  ULDC UR4, c[0x0][0x22c] ;  /* 0x00008b0000047ab9 */ /* 0x000fe20000000800 */
[----:B------:R-:W-:Y:S02]  /*4ac30*/  VIADD R0, R3, 0x51 ;  /* 0x0000005103007836 */ /* 0x000fe40000000000 */
[----:B------:R2:W-:Y:S01]  /*4ac40*/  @P3 STG.E desc[UR8][R14.64], R62 ;  /* 0x0000003e0e003986 */ /* 0x0005e2000c101908 */
[----:B---3--:R-:W-:Y:S02]  /*4ac50*/  IMAD.WIDE R16, R21, 0x4, R10 ;  /* 0x0000000415107825 */ /* 0x008fe400078e020a */
[----:B------:R-:W-:Y:S01]  /*4ac60*/  ISETP.GE.AND P3, PT, R0, UR4, PT ;  /* 0x0000000400007c0c */ /* 0x000fe2000bf66270 */
[----:B------:R-:W-:-:S02]  /*4ac70*/  ULDC UR4, c[0x0][0x228] ;  /* 0x00008a0000047ab9 */ /* 0x000fc40000000800 */
[C---:B------:R-:W-:Y:S01]  /*4ac80*/  ISETP.LT.AND P5, PT, R8.reuse, UR4, !P5 ;  /* 0x0000000408007c0c */ /* 0x040fe2000efa1270 */
[----:B------:R-:W-:Y:S01]  /*4ac90*/  ULDC UR4, c[0x0][0x228] ;  /* 0x00008a0000047ab9 */ /* 0x000fe20000000800 */
[----:B------:R-:W-:Y:S01]  /*4aca0*/  IADD3 R23, R21, UR26, RZ ;  /* 0x0000001a15177c10 */ /* 0x000fe2000fffe0ff */
[----:B------:R3:W-:Y:S01]  /*4acb0*/  @P0 STG.E desc[UR8][R16.64], R126 ;  /* 0x0000007e10000986 */ /* 0x0007e2000c101908 */
[----:B------:R-:W-:Y:S01]  /*4acc0*/  ISETP.LT.AND P0, PT, R7, UR4, !P2 ;  /* 0x0000000407007c0c */ /* 0x000fe2000d701270 */
[----:B------:R-:W-:Y:S01]  /*4acd0*/  VIADD R0, R3, 0x52 ;  /* 0x0000005203007836 */ /* 0x000fe20000000000 */
[C---:B------:R-:W-:Y:S01]  /*4ace0*/  IADD3 R21, R23.reuse, UR26, RZ ;  /* 0x0000001a17157c10 */ /* 0x040fe2000fffe0ff */
[C---:B------:R-:W-:Y:S01]  /*4acf0*/  IMAD.WIDE R18, R23.reuse, 0x4, R4 ;  /* 0x0000000417127825 */ /* 0x040fe200078e0204 */
[----:B------:R-:W-:Y:S01]  /*4ad00*/  ISETP.LT.AND P2, PT, R8, UR6, !P2 ;  /* 0x0000000608007c0c */ /* 0x000fe2000d741270 */
[----:B------:R-:W-:Y:S01]  /*4ad10*/  ULDC UR4, c[0x0][0x22c] ;  /* 0x00008b0000047ab9 */ /* 0x000fe20000000800 */
[----:B------:R-:W-:Y:S01]  /*4ad20*/  ULDC UR6, c[0x0][0x228] ;  /* 0x00008a0000067ab9 */ /* 0x000fe20000000800 */
[----:B-1----:R-:W-:Y:S01]  /*4ad30*/  IMAD.WIDE R12, R23, 0x4, R10 ;  /* 0x00000004170c7825 */ /* 0x002fe200078e020a */
[----:B------:R1:W-:Y:S03]  /*4ad40*/  @P4 STG.E desc[UR8][R18.64], R191 ;  /* 0x000000bf12004986 */ /* 0x0003e6000c101908 */
[----:B--2---:R-:W-:Y:S01]  /*4ad50*/  IMAD.WIDE R14, R21, 0x4, R4 ;  /* 0x00000004150e7825 */ /* 0x004fe200078e0204 */
[----:B------:R2:W-:Y:S01]  /*4ad60*/  @P5 STG.E desc[UR8][R12.64], R179 ;  /* 0x000000b30c005986 */ /* 0x0005e2000c101908 */
[----:B------:R-:W-:Y:S01]  /*4ad70*/  ISETP.GE.AND P5, PT, R0, UR4, PT ;  /* 0x0000000400007c0c */ /* 0x000fe2000bfa6270 */
[----:B------:R-:W-:Y:S01]  /*4ad80*/  ULDC UR4, c[0x0][0x22c] ;  /* 0x00008b0000047ab9 */ /* 0x000fe20000000800 */
[----:B------:R-:W-:Y:S01]  /*4ad90*/  IADD3 R0, R3, 0x53, RZ ;  /* 0x0000005303007810 */ /* 0x000fe20007ffe0ff */
[----:B---3--:R-:W-:Y:S01]  /*4ada0*/  IMAD.WIDE R16, R21, 0x4, R10 ;  /* 0x0000000415107825 */ /* 0x008fe200078e020a */
        /* <DEDUP_REMOVED lines=8> */
[C---:B-1----:R-:W-:Y:S01]  /*4ae30*/  IMAD.WIDE R18, R23.reuse, 0x4, R4 ;  /* 0x0000000417127825 */ /* 0x042fe200078e0204 */
[----:B------:R-:W-:Y:S01]  /*4ae40*/  ULDC UR6, c[0x0][0x228] ;  /* 0x00008a0000067ab9 */ /* 0x000fe20000000800 */
[----:B------:R-:W-:Y:S01]  /*4ae50*/  ULDC UR4, c[0x0][0x22c] ;  /* 0x00008b0000047ab9 */ /* 0x000fe20000000800 */
[----:B------:R-:W-:Y:S01]  /*4ae60*/  ULDC UR10, c[0x0][0x228] ;  /* 0x00008a00000a7ab9 */ /* 0x000fe20000000800 */
[C---:B--2---:R-:W-:Y:S01]  /*4ae70*/  IMAD.WIDE R12, R23.reuse, 0x4, R10 ;  /* 0x00000004170c7825 */ /* 0x044fe200078e020a */
[----:B------:R-:W-:-:S03]  /*4ae80*/  IADD3 R23, R23, UR26, RZ ;  /* 0x0000001a17177c10 */ /* 0x000fc6000fffe0ff */
[----:B------:R-:W-:Y:S01]  /*4ae90*/  VIADD R0, R3, 0x54 ;  /* 0x0000005403007836 */ /* 0x000fe20000000000 */
[----:B------:R-:W-:Y:S01]  /*4aea0*/  ISETP.LT.AND P3, PT, R8, UR6, !P3 ;  /* 0x0000000608007c0c */ /* 0x000fe2000df61270 */
[----:B------:R1:W-:Y:S01]  /*4aeb0*/  @P4 STG.E desc[UR8][R18.64], R192 ;  /* 0x000000c012004986 */ /* 0x0003e2000c101908 */
[----:B---3--:R-:W-:Y:S01]  /*4aec0*/  IMAD.WIDE R14, R23, 0x4, R4 ;  /* 0x00000004170e7825 */ /* 0x008fe200078e0204 */
[----:B------:R-:W-:Y:S02]  /*4aed0*/  ULDC UR6, c[0x0][0x228] ;  /* 0x00008a0000067ab9 */ /* 0x000fe40000000800 */
[----:B------:R2:W-:Y:S01]  /*4aee0*/  @P6 STG.E desc[UR8][R12.64], R184 ;  /* 0x000000b80c006986 */ /* 0x0005e2000c101908 */
[----:B------:R-:W-:Y:S01]  /*4aef0*/  ISETP.GE.AND P6, PT, R0, UR4, PT ;  /* 0x0000000400007c0c */ /* 0x000fe2000bfc6270 */
[----:B------:R-:W-:Y:S01]  /*4af00*/  ULDC UR4, c[0x0][0x22c] ;  /* 0x00008b0000047ab9 */ /* 0x000fe20000000800 */
[----:B------:R-:W-:Y:S02]  /*4af10*/  IADD3 R0, R3, 0x55, RZ ;  /* 0x0000005503007810 */ /* 0x000fe40007ffe0ff */
[----:B------:R-:W-:Y:S01]  /*4af20*/  ISETP.LT.AND P4, PT, R7, UR10, !P5 ;  /* 0x0000000a07007c0c */ /* 0x000fe2000ef81270 */
[----:B------:R3:W-:Y:S01]  /*4af30*/  @P2 STG.E desc[UR8][R14.64], R64 ;  /* 0x000000400e002986 */ /* 0x0007e2000c101908 */
[C---:B----4-:R-:W-:Y:S01]  /*4af40*/  IMAD.WIDE R16, R23.reuse, 0x4, R10 ;  /* 0x0000000417107825 */ /* 0x050fe200078e020a */
        /* <DEDUP_REMOVED lines=19> */
[C---:B---3--:R-:W-:Y:S01]  /*4b080*/  IMAD.WIDE R14, R23.reuse, 0x4, R4 ;  /* 0x00000004170e7825 */ /* 0x048fe200078e0204 */
[----:B------:R1:W-:Y:S02]  /*4b090*/  @P5 STG.E desc[UR8][R12.64], R185 ;  /* 0x000000b90c005986 */ /* 0x0003e4000c101908 */
[----:B------:R-:W-:Y:S01]  /*4b0a0*/  ISETP.GE.AND P5, PT, R0, UR4, PT ;  /* 0x0000000400007c0c */ /* 0x000fe2000bfa6270 */
[----:B------:R-:W-:Y:S01]  /*4b0b0*/  ULDC UR4, c[0x0][0x228] ;  /* 0x00008a0000047ab9 */ /* 0x000fe20000000800 */
[----:B------:R2:W-:Y:S01]  /*4b0c0*/  @P3 STG.E desc[UR8][R14.64], R65 ;  /* 0x000000410e003986 */ /* 0x0005e2000c101908 */
[----:B----4-:R-:W-:Y:S01]  /*4b0d0*/  IMAD.WIDE R16, R23, 0x4, R10 ;  /* 0x0000000417107825 */ /* 0x010fe200078e020a */
        /* <DEDUP_REMOVED lines=57> */
[----:B------:R-:W-:Y:S01]  /*4b470*/  VIADD R0, R3, 0x5c ;  /* 0x0000005c03007836 */ /* 0x000fe20000000000 */
[C---:B------:R-:W-:Y:S01]  /*4b480*/  IADD3 R23, R21.reuse, UR26, RZ ;  /* 0x0000001a15177c10 */ /* 0x040fe2000fffe0ff */
[----:B------:R2:W-:Y:S01]  /*4b490*/  @P2 STG.E desc[UR8][R14.64], R196 ;  /* 0x000000c40e002986 */ /* 0x0005e2000c101908 */
[----:B---3--:R-:W-:Y:S02]  /*4b4a0*/  IMAD.WIDE R16, R21, 0x4, R10 ;  /* 0x0000000415107825 */ /* 0x008fe400078e020a */
[----:B------:R-:W-:Y:S01]  /*4b4b0*/  ISETP.GE.AND P2, PT, R0, UR4, PT ;  /* 0x0000000400007c0c */ /* 0x000fe2000bf46270 */
[----:B------:R-:W-:-:S02]  /*4b4c0*/  ULDC UR4, c[0x0][0x228] ;  /* 0x00008a0000047ab9 */ /* 0x000fc40000000800 */
[C---:B------:R-:W-:Y:S01]  /*4b4d0*/  ISETP.LT.AND P0, PT, R8.reuse, UR4, !P0 ;  /* 0x0000000408007c0c */ /* 0x040fe2000c701270 */
[----:B------:R-:W-:Y:S01]  /*4b4e0*/  IMAD.WIDE R18, R23, 0x4, R4 ;  /* 0x0000000417127825 */ /* 0x000fe200078e0204 */
[----:B------:R-:W-:Y:S01]  /*4b4f0*/  ULDC UR4, c[0x0][0x228] ;  /* 0x00008a0000047ab9 */ /* 0x000fe20000000800 */
[----:B------:R3:W-:Y:S01]  /*4b500*/  @P3 STG.E desc[UR8][R16.64], R216 ;  /* 0x000000d810003986 */ /* 0x0007e2000c101908 */
[----:B------:R-:W-:Y:S01]  /*4b510*/  ISETP.LT.AND P3, PT, R7, UR4, !P6 ;  /* 0x0000000407007c0c */ /* 0x000fe2000f761270 */
[C---:B-1----:R-:W-:Y:S01]  /*4b520*/  IMAD.WIDE R12, R23.reuse, 0x4, R10 ;  /* 0x00000004170c7825 */ /* 0x042fe200078e020a */
[----:B------:R-:W-:Y:S01]  /*4b530*/  IADD3 R21, R23, UR26, RZ ;  /* 0x0000001a17157c10 */ /* 0x000fe2000fffe0ff */
[----:B------:R1:W-:Y:S01]  /*4b540*/  @P5 STG.E desc[UR8][R18.64], R68 ;  /* 0x0000004412005986 */ /* 0x0003e2000c101908 */
[----:B------:R-:W-:Y:S01]  /*4b550*/  ISETP.LT.AND P6, PT, R8, UR6, !P6 ;  /* 0x0000000608007c0c */ /* 0x000fe2000f7c1270 */
[----:B------:R-:W-:Y:S01]  /*4b560*/  VIADD R0, R3, 0x5d ;  /* 0x0000005d03007836 */ /* 0x000fe20000000000 */
[----:B------:R-:W-:Y:S01]  /*4b570*/  ISETP.LT.AND P5, PT, R7, UR10, !P4 ;  /* 0x0000000a07007c0c */ /* 0x000fe2000e7a1270 */
[----:B------:R-:W-:Y:S01]  /*4b580*/  ULDC UR4, c[0x0][0x22c] ;  /* 0x00008b0000047ab9 */ /* 0x000fe20000000800 */
[C---:B------:R-:W-:Y:S01]  /*4b590*/  VIADD R23, R21.reuse, UR26 ;  /* 0x0000001a15177c36 */ /* 0x040fe20008000000 */
[----:B------:R4:W-:Y:S01]  /*4b5a0*/  @P0 STG.E desc[UR8][R12.64], R132 ;  /* 0x000000840c000986 */ /* 0x0009e2000c101908 */
[----:B--2---:R-:W-:Y:S01]  /*4b5b0*/  IMAD.WIDE R14, R21, 0x4, R4 ;  /* 0x00000004150e7825 */ /* 0x004fe200078e0204 */
[----:B------:R-:W-:Y:S01]  /*4b5c0*/  ISETP.GE.AND P0, PT, R0, UR4, PT ;  /* 0x0000000400007c0c */ /* 0x000fe2000bf06270 */
[----:B------:R-:W-:Y:S01]  /*4b5d0*/  ULDC UR6, c[0x0][0x228] ;  /* 0x00008a0000067ab9 */ /* 0x000fe20000000800 */
[----:B------:R-:W-:Y:S01]  /*4b5e0*/  IADD3 R0, R3, 0x5e, RZ ;  /* 0x0000005e03007810 */ /* 0x000fe20007ffe0ff */
[----:B---3--:R-:W-:Y:S01]  /*4b5f0*/  IMAD.WIDE R16, R21, 0x4, R10 ;  /* 0x0000000415107825 */ /* 0x008fe200078e020a */
[----:B------:R-:W-:Y:S01]  /*4b600*/  ULDC UR4, c[0x0][0x22c] ;  /* 0x00008b0000047ab9 */ /* 0x000fe20000000800 */
[----:B------:R-:W-:Y:S01]  /*4b610*/  ISETP.LT.AND P4, PT, R8, UR6, !P4 ;  /* 0x0000000608007c0c */ /* 0x000fe2000e781270 */
[----:B------:R-:W-:Y:S01]  /*4b620*/  ULDC UR10, c[0x0][0x228] ;  /* 0x00008a00000a7ab9 */ /* 0x000fe20000000800 */
[C---:B-1----:R-:W-:Y:S01]  /*4b630*/  IMAD.WIDE R18, R23.reuse, 0x4, R4 ;  /* 0x0000000417127825 */ /* 0x042fe200078e0204 */
[----:B------:R1:W-:Y:S01]  /*4b640*/  @P3 STG.E desc[UR8][R14.64], R197 ;  /* 0x000000c50e003986 */ /* 0x0003e2000c101908 */
[----:B------:R-:W-:Y:S01]  /*4b650*/  ISETP.GE.AND P3, PT, R0, UR4, PT ;  /* 0x0000000400007c0c */ /* 0x000fe2000bf66270 */
[----:B------:R-:W-:Y:S01]  /*4b660*/  ULDC UR4, c[0x0][0x228] ;  /* 0x00008a0000047ab9 */ /* 0x000fe20000000800 */
[----:B----4-:R-:W-:Y:S01]  /*4b670*/  IMAD.WIDE R12, R23, 0x4, R10 ;  /* 0x00000004170c7825 */ /* 0x010fe200078e020a */
[----:B------:R2:W-:Y:S01]  /*4b680*/  @P6 STG.E desc[UR8][R16.64], R217 ;  /* 0x000000d910006986 */ /* 0x0005e2000c101908 */
[----:B------:R-:W-:-:S03]  /*4b690*/  ULDC UR6, c[0x0][0x228] ;  /* 0x00008a0000067ab9 */ /* 0x000fc60000000800 */
[----:B------:R3:W-:Y:S01]  /*4b6a0*/  @P5 STG.E desc[UR8][R18.64], R69 ;  /* 0x0000004512005986 */ /* 0x0007e2000c101908 */
[----:B------:R-:W-:Y:S01]  /*4b6b0*/  ISETP.LT.AND P5, PT, R7, UR4, !P2 ;  /* 0x0000000407007c0c */ /* 0x000fe2000d7a1270 */
[----:B------:R-:W-:Y:S01]  /*4b6c0*/  VIADD R0, R3, 0x5f ;  /* 0x0000005f03007836 */ /* 0x000fe20000000000 */
[----:B------:R-:W-:Y:S01]  /*4b6d0*/  IADD3 R23, R23, UR26, RZ ;  /* 0x0000001a17177c10 */ /* 0x000fe2000fffe0ff */
[----:B------:R-:W-:Y:S01]  /*4b6e0*/  ULDC UR4, c[0x0][0x22c] ;  /* 0x00008b0000047ab9 */ /* 0x000fe20000000800 */
[----:B------:R-:W-:Y:S01]  /*4b6f0*/  ISETP.LT.AND P2, PT, R8, UR6, !P2 ;  /* 0x0000000608007c0c */ /* 0x000fe2000d741270 */
[----:B------:R4:W-:Y:S01]  /*4b700*/  @P4 STG.E desc[UR8][R12.64], R133 ;  /* 0x000000850c004986 */ /* 0x0009e2000c101908 */
[----:B------:R-:W-:Y:S01]  /*4b710*/  ISETP.GE.AND P4, PT, R0, UR4, PT ;  /* 0x0000000400007c0c */ /* 0x000fe2000bf86270 */
[----:B-1----:R-:W-:Y:S01]  /*4b720*/  IMAD.WIDE R14, R23, 0x4, R4 ;  /* 0x00000004170e7825 */ /* 0x002fe200078e0204 */
[----:B------:R-:W-:Y:S01]  /*4b730*/  IADD3 R0, R3, 0x60, RZ ;  /* 0x0000006003007810 */ /* 0x000fe20007ffe0ff */
[----:B------:R-:W-:Y:S01]  /*4b740*/  ULDC UR4, c[0x0][0x22c] ;  /* 0x00008b0000047ab9 */ /* 0x000fe20000000800 */
[----:B------:R-:W-:Y:S01]  /*4b750*/  ISETP.LT.AND P6, PT, R7, UR10, !P0 ;  /* 0x0000000a07007c0c */ /* 0x000fe2000c7c1270 */
[C---:B--2---:R-:W-:Y:S01]  /*4b760*/  IMAD.WIDE R16, R23.reuse, 0x4, R10 ;  /* 0x0000000417107825 */ /* 0x044fe200078e020a */
[----:B------:R-:W-:Y:S01]  /*4b770*/  ULDC UR6, c[0x0][0x228] ;  /* 0x00008a0000067ab9 */ /* 0x000fe20000000800 */
[----:B------:R1:W-:Y:S01]  /*4b780*/  @P5 STG.E desc[UR8][R14.64], R198 ;  /* 0x000000c60e005986 */ /* 0x0003e2000c101908 */
[----:B------:R-:W-:Y:S01]  /*4b790*/  ISETP.GE.AND P5, PT, R0, UR4, PT ;  /* 0x0000000400007c0c */ /* 0x000fe2000bfa6270 */
[----:B------:R-:W-:Y:S01]  /*4b7a0*/  VIADD R21, R23, UR26 ;  /* 0x0000001a17157c36 */ /* 0x000fe20008000000 */
[----:B------:R-:W-:Y:S01]  /*4b7b0*/  ULDC UR4, c[0x0][0x228] ;  /* 0x00008a0000047ab9 */ /* 0x000fe20000000800 */
[----:B------:R-:W-:Y:S01]  /*4b7c0*/  ULDC UR10, c[0x0][0x228] ;  /* 0x00008a00000a7ab9 */ /* 0x000fe20000000800 */
[C---:B------:R-:W-:Y:S01]  /*4b7d0*/  ISETP.LT.AND P0, PT, R8.reuse, UR4, !P0 ;  /* 0x0000000408007c0c */ /* 0x040fe2000c701270 */
[----:B------:R-:W-:Y:S01]  /*4b7e0*/  ULDC UR4, c[0x0][0x228] ;  /* 0x00008a0000047ab9 */ /* 0x000fe20000000800 */
[----:B---3--:R-:W-:Y:S01]  /*4b7f0*/  IMAD.WIDE R18, R21, 0x4, R4 ;  /* 0x0000000415127825 */ /* 0x008fe200078e0204 */
[----:B------:R2:W-:Y:S01]  /*4b800*/  @P2 STG.E desc[UR8][R16.64], R218 ;  /* 0x000000da10002986 */ /* 0x0005e2000c101908 */
[----:B------:R-:W-:Y:S01]  /*4b810*/  ISETP.LT.AND P2, PT, R7, UR4, !P3 ;  /* 0x0000000407007c0c */ /* 0x000fe2000df41270 */
[----:B------:R-:W-:Y:S01]  /*4b820*/  ULDC UR4, c[0x0][0x22c] ;  /* 0x00008b0000047ab9 */ /* 0x000fe20000000800 */
[----:B------:R-:W-:Y:S01]  /*4b830*/  VIADD R0, R3, 0x61 ;  /* 0x0000006103007836 */ /* 0x000fe20000000000 */
[C---:B------:R-:W-:Y:S01]  /*4b840*/  IADD3 R23, R21.reuse, UR26, RZ ;  /* 0x0000001a15177c10 */ /* 0x040fe2000fffe0ff */
[----:B------:R-:W-:Y:S01]  /*4b850*/  @P6 STG.E desc[UR8][R18.64], R70 ;  /* 0x0000004612006986 */ /* 0x000fe2000c101908 */
[----:B----4-:R-:W-:Y:S01]  /*4b860*/  IMAD.WIDE R12, R21, 0x4, R10 ;  /* 0x00000004150c7825 */ /* 0x010fe200078e020a */
[----:B------:R-:W-:Y:S01]  /*4b870*/  ISETP.LT.AND P3, PT, R8, UR6, !P3 ;  /* 0x0000000608007c0c */ /* 0x000fe2000df61270 */
[----:B------:R-:W-:Y:S01]  /*4b880*/  ULDC UR6, c[0x0][0x228] ;  /* 0x00008a0000067ab9 */ /* 0x000fe20000000800 */
[----:B------:R-:W-:Y:S01]  /*4b890*/  ISETP.GE.AND P6, PT, R0, UR4, PT ;  /* 0x0000000400007c0c */ /* 0x000fe2000bfc6270 */
        /* <DEDUP_REMOVED lines=18> */
[C---:B---3--:R-:W-:Y:S01]  /*4b9c0*/  IMAD.WIDE R14, R23.reuse, 0x4, R10 ;  /* 0x00000004170e7825 */ /* 0x048fe200078e020a */
[----:B------:R-:W-:Y:S01]  /*4b9d0*/  IADD3 R23, R23, UR26, RZ ;  /* 0x0000001a17177c10 */ /* 0x000fe2000fffe0ff */
[----:B------:R1:W-:Y:S01]  /*4b9e0*/  @P2 STG.E desc[UR8][R12.64], R71 ;  /* 0x000000470c002986 */ /* 0x0003e2000c101908 */
[----:B------:R-:W-:Y:S01]  /*4b9f0*/  ISETP.LT.AND P5, PT, R8, UR6, !P5 ;  /* 0x0000000608007c0c */ /* 0x000fe2000efa1270 */
[----:B------:R-:W-:Y:S01]  /*4ba00*/  ULDC UR6, c[0x0][0x228] ;  /* 0x00008a0000067ab9 */ /* 0x000fe20000000800 */
[----:B------:R-:W-:Y:S01]  /*4ba10*/  ISETP.GE.AND P2, PT, R0, UR4, PT ;  /* 0x0000000400007c0c */ /* 0x000fe2000bf46270 */
[----:B--2---:R-:W-:Y:S01]  /*4ba20*/  IMAD.WIDE R16, R23, 0x4, R4 ;  /* 0x0000000417107825 */ /* 0x004fe200078e0204 */
        /* <DEDUP_REMOVED lines=57> */
[----:B------:R-:W-:Y:S01]  /*4bdc0*/  ISETP.LT.AND P2, PT, R7, UR10, !P6 ;  /* 0x0000000a07007c0c */ /* 0x000fe2000f741270 */
        /* <DEDUP_REMOVED lines=10> */
[C---:B----4-:R-:W-:Y:S01]  /*4be70*/  IMAD.WIDE R18, R23.reuse, 0x4, R4 ;  /* 0x0000000417127825 */ /* 0x050fe200078e0204 */
[----:B------:R2:W-:Y:S01]  /*4be80*/  @P0 STG.E desc[UR8][R14.64], R74 ;  /* 0x0000004a0e000986 */ /* 0x0005e2000c101908 */
[----:B------:R-:W-:Y:S01]  /*4be90*/  ISETP.GE.AND P0, PT, R0, UR4, PT ;  /* 0x0000000400007c0c */ /* 0x000fe2000bf06270 */
[----:B------:R-:W-:Y:S01]  /*4bea0*/  ULDC UR4, c[0x0][0x228] ;  /* 0x00008a0000047ab9 */ /* 0x000fe20000000800 */
[----:B-1----:R-:W-:Y:S01]  /*4beb0*/  IMAD.WIDE R12, R23, 0x4, R10 ;  /* 0x00000004170c7825 */ /* 0x002fe200078e020a */
[----:B------:R1:W-:Y:S01]  /*4bec0*/  @P4 STG.E desc[UR8][R16.64], R138 ;  /* 0x0000008a10004986 */ /* 0x0003e2000c101908 */
[----:B------:R-:W-:-:S03]  /*4bed0*/  ULDC UR6, c[0x0][0x228] ;  /* 0x00008a0000067ab9 */ /* 0x000fc60000000800 */
[----:B------:R3:W-:Y:S01]  /*4bee0*/  @P2 STG.E desc[UR8][R18.64], R203 ;  /* 0x000000cb12002986 */ /* 0x0007e2000c101908 */
[----:B------:R-:W-:Y:S01]  /*4bef0*/  ISETP.LT.AND P2, PT, R7, UR4, !P5 ;  /* 0x0000000407007c0c */ /* 0x000fe2000ef41270 */
[----:B------:R-:W-:Y:S01]  /*4bf00*/  VIADD R0, R3, 0x6a ;  /* 0x0000006a03007836 */ /* 0x000fe20000000000 */
[----:B------:R-:W-:Y:S01]  /*4bf10*/  IADD3 R23, R23, UR26, RZ ;  /* 0x0000001a17177c10 */ /* 0x000fe2000fffe0ff */
[----:B------:R-:W-:Y:S01]  /*4bf20*/  ULDC UR4, c[0x0][0x22c] ;  /* 0x00008b0000047ab9 */ /* 0x000fe20000000800 */
        /* <DEDUP_REMOVED lines=9> */
[----:B-1----:R-:W-:Y:S01]  /*4bfc0*/  IMAD.WIDE R16, R23, 0x4, R10 ;  /* 0x0000000417107825 */ /* 0x002fe200078e020a */
[----:B------:R-:W-:Y:S01]  /*4bfd0*/  ISETP.GE.AND P2, PT, R0, UR4, PT ;  /* 0x0000000400007c0c */ /* 0x000fe2000bf46270 */
[----:B------:R-:W-:Y:S01]  /*4bfe0*/  ULDC UR4, c[0x0][0x228] ;  /* 0x00008a0000047ab9 */ /* 0x000fe20000000800 */
[----:B------:R-:W-:Y:S01]  /*4bff0*/  ULDC UR6, c[0x0][0x228] ;  /* 0x00008a0000067ab9 */ /* 0x000fe20000000800 */
[----:B---3--:R-:W-:Y:S01]  /*4c000*/  IMAD.WIDE R18, R21, 0x4, R4 ;  /* 0x0000000415127825 */ /* 0x008fe200078e0204 */
[----:B------:R-:W-:Y:S01]  /*4c010*/  ISETP.LT.AND P3, PT, R8, UR4, !P3 ;  /* 0x0000000408007c0c */ /* 0x000fe2000df61270 */
[----:B------:R1:W-:Y:S01]  /*4c020*/  @P5 STG.E desc[UR8][R16.64], R139 ;  /* 0x0000008b10005986 */ /* 0x0003e2000c101908 */
[----:B------:R-:W-:Y:S01]  /*4c030*/  ULDC UR4, c[0x0][0x228] ;  /* 0x00008a0000047ab9 */ /* 0x000fe20000000800 */
[----:B------:R-:W-:Y:S01]  /*4c040*/  VIADD R0, R3, 0x6c ;  /* 0x0000006c03007836 */ /* 0x000fe20000000000 */
[----:B------:R-:W-:Y:S01]  /*4c050*/  ULDC UR10, c[0x0][0x228] ;  /* 0x00008a00000a7ab9 */ /* 0x000fe20000000800 */
        /* <DEDUP_REMOVED lines=8> */
[----:B------:R-:W-:-:S02]  /*4c0e0*/  VIADD R0, R3, 0x6d ;  /* 0x0000006d03007836 */ /* 0x000fc40000000000 */
        /* <DEDUP_REMOVED lines=16> */
[----:B--2---:R-:W-:-:S04]  /*4c1f0*/  IMAD.WIDE R12, R23, 0x4, R4 ;  /* 0x00000004170c7825 */ /* 0x004fc800078e0204 */
        /* <DEDUP_REMOVED lines=19> */
[----:B--2---:R-:W-:Y:S01]  /*4c330*/  IMAD.WIDE R12, R23, 0x4, R4 ;  /* 0x00000004170c7825 */ /* 0x004fe200078e0204 */
[----:B------:R-:W-:Y:S01]  /*4c340*/  ISETP.LT.AND P2, PT, R7, UR6, !P3 ;  /* 0x0000000607007c0c */ /* 0x000fe2000df41270 */
[----:B------:R-:W-:Y:S01]  /*4c350*/  ULDC UR4, c[0x0][0x22c] ;  /* 0x00008b0000047ab9 */ /* 0x000fe20000000800 */
[----:B------:R-:W-:Y:S01]  /*4c360*/  IADD3 R21, R23, UR26, RZ ;  /* 0x0000001a17157c10 */ /* 0x000fe2000fffe0ff */
[----:B------:R-:W-:Y:S01]  /*4c370*/  VIADD R0, R3, 0x70 ;  /* 0x0000007003007836 */ /* 0x000fe20000000000 */
[----:B------:R2:W-:Y:S01]  /*4c380*/  @P6 STG.E desc[UR8][R12.64], R206 ;  /* 0x000000ce0c006986 */ /* 0x0005e2000c101908 */
[----:B-1----:R-:W-:Y:S01]  /*4c390*/  IMAD.WIDE R14, R23, 0x4, R10 ;  /* 0x00000004170e7825 */ /* 0x002fe200078e020a */
        /* <DEDUP_REMOVED lines=19> */
[C---:B-1----:R-:W-:Y:S01]  /*4c4d0*/  IMAD.WIDE R14, R21.reuse, 0x4, R4 ;  /* 0x00000004150e7825 */ /* 0x042fe200078e0204 */
        /* <DEDUP_REMOVED lines=13> */
[C---:B--2---:R-:W-:Y:S01]  /*4c5b0*/  IMAD.WIDE R12, R23.reuse, 0x4, R10 ;  /* 0x00000004170c7825 */ /* 0x044fe200078e020a */
[----:B------:R-:W-:Y:S01]  /*4c5c0*/  IADD3 R21, R23, UR26, RZ ;  /* 0x0000001a17157c10 */ /* 0x000fe2000fffe0ff */
[----:B------:R-:W-:Y:S01]  /*4c5d0*/  ULDC UR4, c[0x0][0x22c] ;  /* 0x00008b0000047ab9 */ /* 0x000fe20000000800 */
[----:B------:R-:W-:Y:S01]  /*4c5e0*/  ISETP.LT.AND P6, PT, R8, UR6, !P6 ;  /* 0x0000000608007c0c */ /* 0x000fe2000f7c1270 */
[----:B------:R-:W-:Y:S01]  /*4c5f0*/  VIADD R0, R3, 0x73 ;  /* 0x0000007303007836 */ /* 0x000fe20000000000 */
[----:B------:R-:W-:Y:S01]  /*4c600*/  ISETP.LT.AND P4, PT, R7, UR10, !P5 ;  /* 0x0000000a07007c0c */ /* 0x000fe2000ef81270 */
[C---:B------:R-:W-:Y:S01]  /*4c610*/  VIADD R23, R21.reuse, UR26 ;  /* 0x0000001a15177c36 */ /* 0x040fe20008000000 */
[----:B------:R2:W-:Y:S01]  /*4c620*/  @P0 STG.E desc[UR8][R12.64], R143 ;  /* 0x0000008f0c000986 */ /* 0x0005e2000c101908 */
[----:B-1----:R-:W-:Y:S01]  /*4c630*/  IMAD.WIDE R14, R21, 0x4, R4 ;  /* 0x00000004150e7825 */ /* 0x002fe200078e0204 */
[----:B------:R-:W-:Y:S01]  /*4c640*/  ISETP.GE.AND P0, PT, R0, UR4, PT ;  /* 0x0000000400007c0c */ /* 0x000fe2000bf06270 */
[----:B------:R-:W-:Y:S01]  /*4c650*/  ULDC UR4, c[0x0][0x22c] ;  /* 0x00008b0000047ab9 */ /* 0x000fe20000000800 */
[----:B------:R-:W-:Y:S01]  /*4c660*/  IADD3 R0, R3, 0x74, RZ ;  /* 0x0000007403007810 */ /* 0x000fe20007ffe0ff */
[----:B---3--:R-:W-:Y:S01]  /*4c670*/  IMAD.WIDE R16, R21, 0x4, R10 ;  /* 0x0000000415107825 */ /* 0x008fe200078e020a */
[----:B------:R1:W-:Y:S01]  /*4c680*/  @P3 STG.E desc[UR8][R14.64], R208 ;  /* 0x000000d00e003986 */ /* 0x0003e2000c101908 */
[----:B------:R-:W-:Y:S01]  /*4c690*/  ULDC UR6, c[0x0][0x228] ;  /* 0x00008a0000067ab9 */ /* 0x000fe20000000800 */
[----:B------:R-:W-:Y:S01]  /*4c6a0*/  ULDC UR10, c[0x0][0x228] ;  /* 0x00008a00000a7ab9 */ /* 0x000fe20000000800 */
[----:B----4-:R-:W-:Y:S01]  /*4c6b0*/  IMAD.WIDE R18, R23, 0x4, R4 ;  /* 0x0000000417127825 */ /* 0x010fe200078e0204 */
[----:B------:R-:W-:Y:S01]  /*4c6c0*/  ISETP.GE.AND P3, PT, R0, UR4, PT ;  /* 0x0000000400007c0c */ /* 0x000fe2000bf66270 */
[----:B------:R3:W-:Y:S01]  /*4c6d0*/  @P6 STG.E desc[UR8][R16.64], R228 ;  /* 0x000000e410006986 */ /* 0x0007e2000c101908 */
[C---:B------:R-:W-:Y:S01]  /*4c6e0*/  ISETP.LT.AND P5, PT, R8.reuse, UR6, !P5 ;  /* 0x0000000608007c0c */ /* 0x040fe2000efa1270 */
[----:B------:R-:W-:Y:S01]  /*4c6f0*/  ULDC UR4, c[0x0][0x228] ;  /* 0x00008a0000047ab9 */ /* 0x000fe20000000800 */
[----:B------:R-:W-:Y:S01]  /*4c700*/  ULDC UR6, c[0x0][0x228] ;  /* 0x00008a0000067ab9 */ /* 0x000fe20000000800 */
[----:B------:R4:W-:Y:S01]  /*4c710*/  @P4 STG.E desc[UR8][R18.64], R144 ;  /* 0x0000009012004986 */ /* 0x0009e2000c101908 */
[----:B------:R-:W-:Y:S01]  /*4c720*/  ISETP.LT.AND P4, PT, R7, UR4, !P2 ;  /* 0x0000000407007c0c */ /* 0x000fe2000d781270 */
[C---:B--2---:R-:W-:Y:S01]  /*4c730*/  IMAD.WIDE R12, R23.reuse, 0x4, R10 ;  /* 0x00000004170c7825 */ /* 0x044fe200078e020a */
[----:B------:R-:W-:Y:S01]  /*4c740*/  ISETP.LT.AND P2, PT, R8, UR6, !P2 ;  /* 0x0000000608007c0c */ /* 0x000fe2000d741270 */
[----:B------:R-:W-:Y:S01]  /*4c750*/  ULDC UR4, c[0x0][0x228] ;  /* 0x00008a0000047ab9 */ /* 0x000fe20000000800 */
[----:B------:R-:W-:Y:S01]  /*4c760*/  IADD3 R23, R23, UR26, RZ ;  /* 0x0000001a17177c10 */ /* 0x000fe2000fffe0ff */
[----:B------:R-:W-:Y:S01]  /*4c770*/  ULDC UR6, c[0x0][0x228] ;  /* 0x00008a0000067ab9 */ /* 0x000fe20000000800 */
[----:B------:R-:W-:Y:S01]  /*4c780*/  ISETP.LT.AND P6, PT, R7, UR10, !P0 ;  /* 0x0000000a07007c0c */ /* 0x000fe2000c7c1270 */
[----:B------:R-:W-:-:S02]  /*4c790*/  VIADD R0, R3, 0x75 ;  /* 0x0000007503007836 */ /* 0x000fc40000000000 */
[C---:B-1----:R-:W-:Y:S01]  /*4c7a0*/  IMAD.WIDE R14, R23.reuse, 0x4, R4 ;  /* 0x00000004170e7825 */ /* 0x042fe200078e0204 */
[----:B------:R1:W-:Y:S03]  /*4c7b0*/  @P5 STG.E desc[UR8][R12.64], R80 ;  /* 0x000000500c005986 */ /* 0x0003e6000c101908 */
[C---:B---3--:R-:W-:Y:S01]  /*4c7c0*/  IMAD.WIDE R16, R23.reuse, 0x4, R10 ;  /* 0x0000000417107825 */ /* 0x048fe200078e020a */
[C---:B------:R-:W-:Y:S01]  /*4c7d0*/  ISETP.LT.AND P0, PT, R8.reuse, UR4, !P0 ;  /* 0x0000000408007c0c */ /* 0x040fe2000c701270 */
[----:B------:R2:W-:Y:S01]  /*4c7e0*/  @P4 STG.E desc[UR8][R14.64], R209 ;  /* 0x000000d10e004986 */ /* 0x0005e2000c101908 */
[----:B------:R-:W-:Y:S01]  /*4c7f0*/  ULDC UR4, c[0x0][0x228] ;  /* 0x00008a0000047ab9 */ /* 0x000fe20000000800 */
[----:B------:R-:W-:Y:S01]  /*4c800*/  VIADD R21, R23, UR26 ;  /* 0x0000001a17157c36 */ /* 0x000fe20008000000 */
[----:B------:R-:W-:Y:S01]  /*4c810*/  IADD3 R2, R3, 0x78, RZ ;  /* 0x0000007803027810 */ /* 0x000fe20007ffe0ff */
[----:B------:R3:W-:Y:S01]  /*4c820*/  @P2 STG.E desc[UR8][R16.64], R229 ;  /* 0x000000e510002986 */ /* 0x0007e2000c101908 */
[----:B------:R-:W-:Y:S01]  /*4c830*/  ISETP.LT.AND P2, PT, R7, UR4, !P3 ;  /* 0x0000000407007c0c */ /* 0x000fe2000df41270 */
[C---:B----4-:R-:W-:Y:S01]  /*4c840*/  IMAD.WIDE R18, R21.reuse, 0x4, R4 ;  /* 0x0000000415127825 */ /* 0x050fe200078e0204 */
[----:B------:R-:W-:Y:S01]  /*4c850*/  ISETP.LT.AND P3, PT, R8, UR6, !P3 ;  /* 0x0000000608007c0c */ /* 0x000fe2000df61270 */
[----:B------:R-:W-:Y:S01]  /*4c860*/  ULDC UR4, c[0x0][0x228] ;  /* 0x00008a0000047ab9 */ /* 0x000fe20000000800 */
[----:B------:R-:W-:Y:S01]  /*4c870*/  ISETP.GE.AND P5, PT, R0, UR25, PT ;  /* 0x0000001900007c0c */ /* 0x000fe2000bfa6270 */
[----:B-1----:R-:W-:Y:S01]  /*4c880*/  IMAD.WIDE R12, R21, 0x4, R10 ;  /* 0x00000004150c7825 */ /* 0x002fe200078e020a */
[----:B------:R-:W-:Y:S01]  /*4c890*/  IADD3 R0, R3, 0x76, RZ ;  /* 0x0000007603007810 */ /* 0x000fe20007ffe0ff */
[----:B------:R1:W-:Y:S01]  /*4c8a0*/  @P6 STG.E desc[UR8][R18.64], R145 ;  /* 0x0000009112006986 */ /* 0x0003e2000c101908 */
[----:B------:R-:W-:Y:S01]  /*4c8b0*/  ULDC UR6, c[0x0][0x228] ;  /* 0x00008a0000067ab9 */ /* 0x000fe20000000800 */
[----:B------:R-:W-:Y:S01]  /*4c8c0*/  VIADD R21, R21, UR26 ;  /* 0x0000001a15157c36 */ /* 0x000fe20008000000 */
[----:B------:R-:W-:Y:S01]  /*4c8d0*/  ISETP.LT.AND P6, PT, R7, UR4, !P5 ;  /* 0x0000000407007c0c */ /* 0x000fe2000efc1270 */
[----:B------:R-:W-:Y:S01]  /*4c8e0*/  ULDC UR4, c[0x0][0x228] ;  /* 0x00008a0000047ab9 */ /* 0x000fe20000000800 */
[----:B------:R-:W-:Y:S01]  /*4c8f0*/  ULDC UR10, c[0x0][0x228] ;  /* 0x00008a00000a7ab9 */ /* 0x000fe20000000800 */
[----:B--2---:R-:W-:Y:S01]  /*4c900*/  IMAD.WIDE R14, R21, 0x4, R4 ;  /* 0x00000004150e7825 */ /* 0x004fe200078e0204 */
[----:B------:R-:W-:-:S03]  /*4c910*/  ISETP.GE.AND P4, PT, R0, UR23, PT ;  /* 0x0000001700007c0c */ /* 0x000fc6000bf86270 */
[C---:B---3--:R-:W-:Y:S01]  /*4c920*/  IMAD.WIDE R16, R21.reuse, 0x4, R10 ;  /* 0x0000000415107825 */ /* 0x048fe200078e020a */
[----:B------:R2:W-:Y:S01]  /*4c930*/  @P0 STG.E desc[UR8][R12.64], R81 ;  /* 0x000000510c000986 */ /* 0x0005e2000c101908 */
[----:B------:R-:W-:Y:S01]  /*4c940*/  ISETP.LT.AND P5, PT, R8, UR4, !P5 ;  /* 0x0000000408007c0c */ /* 0x000fe2000efa1270 */
[----:B------:R-:W-:Y:S01]  /*4c950*/  ULDC UR4, c[0x0][0x228] ;  /* 0x00008a0000047ab9 */ /* 0x000fe20000000800 */
[----:B------:R-:W-:Y:S01]  /*4c960*/  VIADD R23, R21, UR26 ;  /* 0x0000001a15177c36 */ /* 0x000fe20008000000 */
[----:B------:R-:W-:Y:S01]  /*4c970*/  @P2 STG.E desc[UR8][R14.64], R210 ;  /* 0x000000d20e002986 */ /* 0x000fe2000c101908 */
[----:B------:R-:W-:-:S03]  /*4c980*/  IADD3 R0, R3, 0x77, RZ ;  /* 0x0000007703007810 */ /* 0x000fc60007ffe0ff */
[----:B------:R3:W-:Y:S01]  /*4c990*/  @P3 STG.E desc[UR8][R16.64], R230 ;  /* 0x000000e610003986 */ /* 0x0007e2000c101908 */
[----:B------:R-:W-:Y:S01]  /*4c9a0*/  ISETP.LT.AND P3, PT, R7, UR4, !P4 ;  /* 0x0000000407007c0c */ /* 0x000fe2000e761270 */
[C---:B-1----:R-:W-:Y:S01]  /*4c9b0*/  IMAD.WIDE R18, R23.reuse, 0x4, R4 ;  /* 0x0000000417127825 */ /* 0x042fe200078e0204 */
[----:B------:R-:W-:Y:S01]  /*4c9c0*/  ISETP.LT.AND P4, PT, R8, UR6, !P4 ;  /* 0x0000000608007c0c */ /* 0x000fe2000e781270 */
[----:B------:R-:W-:Y:S01]  /*4c9d0*/  ULDC UR4, c[0x0][0x228] ;  /* 0x00008a0000047ab9 */ /* 0x000fe20000000800 */
[----:B------:R-:W-:Y:S01]  /*4c9e0*/  ISETP.GE.AND P0, PT, R0, UR21, PT ;  /* 0x0000001500007c0c */ /* 0x000fe2000bf06270 */
[C---:B--2---:R-:W-:Y:S01]  /*4c9f0*/  IMAD.WIDE R12, R23.reuse, 0x4, R10 ;  /* 0x00000004170c7825 */ /* 0x044fe200078e020a */
[----:B------:R1:W-:Y:S01]  /*4ca00*/  @P6 STG.E desc[UR8][R18.64], R146 ;  /* 0x0000009212006986 */ /* 0x0003e2000c101908 */
[----:B------:R-:W-:Y:S01]  /*4ca10*/  ISETP.GE.AND P2, PT, R2, UR19, PT ;  /* 0x0000001302007c0c */ /* 0x000fe2000bf46270 */
[----:B------:R-:W-:Y:S01]  /*4ca20*/  ULDC UR6, c[0x0][0x228] ;  /* 0x00008a0000067ab9 */ /* 0x000fe20000000800 */
[----:B---3--:R-:W-:-:S02]  /*4ca30*/  IADD3 R17, R23, UR26, RZ ;  /* 0x0000001a17117c10 */ /* 0x008fc4000fffe0ff */
[----:B------:R-:W-:Y:S01]  /*4ca40*/  ISETP.LT.AND P6, PT, R7, UR10, !P0 ;  /* 0x0000000a07007c0c */ /* 0x000fe2000c7c1270 */
[----:B------:R-:W-:Y:S02]  /*4ca50*/  @P5 STG.E desc[UR8][R12.64], R82 ;  /* 0x000000520c005986 */ /* 0x000fe4000c101908 */
[C---:B------:R-:W-:Y:S02]  /*4ca60*/  VIADD R23, R17.reuse, UR26 ;  /* 0x0000001a11177c36 */ /* 0x040fe40008000000 */
[----:B------:R-:W-:Y:S01]  /*4ca70*/  IMAD.WIDE R14, R17, 0x4, R4 ;  /* 0x00000004110e7825 */ /* 0x000fe200078e0204 */
[----:B------:R-:W-:-:S03]  /*4ca80*/  ULDC UR10, c[0x0][0x228] ;  /* 0x00008a00000a7ab9 */ /* 0x000fc60000000800 */
[----:B------:R-:W-:Y:S01]  /*4ca90*/  IMAD.WIDE R16, R17, 0x4, R10 ;  /* 0x0000000411107825 */ /* 0x000fe200078e020a */
[----:B------:R2:W-:Y:S01]  /*4caa0*/  @P3 STG.E desc[UR8][R14.64], R211 ;  /* 0x000000d30e003986 */ /* 0x0005e2000c101908 */
[C---:B------:R-:W-:Y:S02]  /*4cab0*/  ISETP.LT.AND P0, PT, R8.reuse, UR12, !P0 ;  /* 0x0000000c08007c0c */ /* 0x040fe4000c701270 */
[----:B------:R-:W-:Y:S01]  /*4cac0*/  VIADD R0, R3, 0x79 ;  /* 0x0000007903007836 */ /* 0x000fe20000000000 */
[----:B------:R3:W-:Y:S01]  /*4cad0*/  @P4 STG.E desc[UR8][R16.64], R231 ;  /* 0x000000e710004986 */ /* 0x0007e2000c101908 */
[----:B------:R-:W-:Y:S01]  /*4cae0*/  ISETP.LT.AND P4, PT, R7, UR4, !P2 ;  /* 0x0000000407007c0c */ /* 0x000fe2000d781270 */
[C---:B-1----:R-:W-:Y:S01]  /*4caf0*/  IMAD.WIDE R18, R23.reuse, 0x4, R4 ;  /* 0x0000000417127825 */ /* 0x042fe200078e0204 */
[----:B------:R-:W-:Y:S01]  /*4cb00*/  ISETP.LT.AND P2, PT, R8, UR6, !P2 ;  /* 0x0000000608007c0c */ /* 0x000fe2000d741270 */
[----:B------:R-:W-:Y:S01]  /*4cb10*/  ULDC UR4, c[0x0][0x228] ;  /* 0x00008a0000047ab9 */ /* 0x000fe20000000800 */
[----:B------:R-:W-:Y:S01]  /*4cb20*/  ISETP.GE.AND P5, PT, R0, UR17, PT ;  /* 0x0000001100007c0c */ /* 0x000fe2000bfa6270 */
[----:B------:R-:W-:Y:S01]  /*4cb30*/  IMAD.WIDE R20, R23, 0x4, R10 ;  /* 0x0000000417147825 */ /* 0x000fe200078e020a */
[----:B------:R-:W-:-:S03]  /*4cb40*/  IADD3 R0, R3, 0x7a, RZ ;  /* 0x0000007a03007810 */ /* 0x000fc60007ffe0ff */
[----:B--2---:R-:W-:Y:S01]  /*4cb50*/  VIADD R15, R23, UR26 ;  /* 0x0000001a170f7c36 */ /* 0x004fe20008000000 */
[----:B------:R1:W-:Y:S01]  /*4cb60*/  @P6 STG.E desc[UR8][R18.64], R147 ;  /* 0x0000009312006986 */ /* 0x0003e2000c101908 */
[----:B------:R-:W-:Y:S01]  /*4cb70*/  ISETP.LT.AND P6, PT, R7, UR10, !P5 ;  /* 0x0000000a07007c0c */ /* 0x000fe2000efc1270 */
[----:B------:R-:W-:Y:S01]  /*4cb80*/  ULDC UR6, c[0x0][0x228] ;  /* 0x00008a0000067ab9 */ /* 0x000fe20000000800 */
[C---:B------:R-:W-:Y:S01]  /*4cb90*/  VIADD R9, R15.reuse, UR26 ;  /* 0x0000001a0f097c36 */ /* 0x040fe20008000000 */
[----:B------:R-:W-:Y:S01]  /*4cba0*/  ISETP.LT.AND P5, PT, R8, UR4, !P5 ;  /* 0x0000000408007c0c */ /* 0x000fe2000efa1270 */
[C---:B------:R-:W-:Y:S01]  /*4cbb0*/  IMAD.WIDE R12, R15.reuse, 0x4, R4 ;  /* 0x000000040f0c7825 */ /* 0x040fe200078e0204 */
[----:B------:R-:W-:Y:S01]  /*4cbc0*/  ISETP.GE.AND P3, PT, R0, UR15, PT ;  /* 0x0000000f00007c0c */ /* 0x000fe2000bf66270 */
[----:B------:R-:W-:Y:S01]  /*4cbd0*/  @P0 STG.E desc[UR8][R20.64], R83 ;  /* 0x0000005314000986 */ /* 0x000fe2000c101908 */
[----:B------:R-:W-:Y:S01]  /*4cbe0*/  ULDC UR4, c[0x0][0x228] ;  /* 0x00008a0000047ab9 */ /* 0x000fe20000000800 */
[----:B------:R-:W-:Y:S01]  /*4cbf0*/  IMAD.WIDE R14, R15, 0x4, R10 ;  /* 0x000000040f0e7825 */ /* 0x000fe200078e020a */
[----:B------:R-:W-:Y:S01]  /*4cc00*/  IADD3 R0, R3, 0x7b, RZ ;  /* 0x0000007b03007810 */ /* 0x000fe20007ffe0ff */
[----:B------:R2:W-:Y:S01]  /*4cc10*/  @P4 STG.E desc[UR8][R12.64], R236 ;  /* 0x000000ec0c004986 */ /* 0x0005e2000c101908 */
[----:B------:R-:W-:Y:S01]  /*4cc20*/  ULDC UR10, c[0x0][0x228] ;  /* 0x00008a00000a7ab9 */ /* 0x000fe20000000800 */
[----:B---3--:R-:W-:-:S02]  /*4cc30*/  IMAD.WIDE R16, R9, 0x4, R4 ;  /* 0x0000000409107825 */ /* 0x008fc400078e0204 */
[----:B------:R-:W-:Y:S01]  /*4cc40*/  @P2 STG.E desc[UR8][R14.64], R212 ;  /* 0x000000d40e002986 */ /* 0x000fe2000c101908 */
[----:B------:R-:W-:Y:S01]  /*4cc50*/  ISETP.LT.AND P2, PT, R7, UR4, !P3 ;  /* 0x0000000407007c0c */ /* 0x000fe2000df41270 */
[----:B-1----:R-:W-:Y:S01]  /*4cc60*/  IMAD.WIDE R18, R9, 0x4, R10 ;  /* 0x0000000409127825 */ /* 0x002fe200078e020a */
[----:B------:R-:W-:Y:S01]  /*4cc70*/  ISETP.GE.AND P0, PT, R0, UR13, PT ;  /* 0x0000000d00007c0c */ /* 0x000fe2000bf06270 */
[----:B------:R-:W-:Y:S01]  /*4cc80*/  ULDC UR4, c[0x0][0x228] ;  /* 0x00008a0000047ab9 */ /* 0x000fe20000000800 */
[----:B------:R-:W-:Y:S02]  /*4cc90*/  IADD3 R0, R3, 0x7c, RZ ;  /* 0x0000007c03007810 */ /* 0x000fe40007ffe0ff */
[----:B------:R-:W-:Y:S01]  /*4cca0*/  IADD3 R9, R9, UR26, RZ ;  /* 0x0000001a09097c10 */ /* 0x000fe2000fffe0ff */
[----:B------:R1:W-:Y:S01]  /*4ccb0*/  @P6 STG.E desc[UR8][R16.64], R84 ;  /* 0x0000005410006986 */ /* 0x0003e2000c101908 */
[----:B------:R-:W-:Y:S01]  /*4ccc0*/  ISETP.GE.AND P4, PT, R0, UR11, PT ;  /* 0x0000000b00007c0c */ /* 0x000fe2000bf86270 */
[----:B------:R-:W-:Y:S01]  /*4ccd0*/  ULDC UR11, c[0x0][0x228] ;  /* 0x00008a00000b7ab9 */ /* 0x000fe20000000800 */
[C---:B------:R-:W-:Y:S01]  /*4cce0*/  ISETP.LT.AND P3, PT, R8.reuse, UR4, !P3 ;  /* 0x0000000408007c0c */ /* 0x040fe2000df61270 */
[----:B------:R3:W-:Y:S01]  /*4ccf0*/  @P5 STG.E desc[UR8][R18.64], R24 ;  /* 0x0000001812005986 */ /* 0x0007e2000c101908 */
[----:B--2---:R-:W-:Y:S01]  /*4cd00*/  IMAD.WIDE R12, R9, 0x4, R4 ;  /* 0x00000004090c7825 */ /* 0x004fe200078e0204 */
[----:B------:R-:W-:Y:S01]  /*4cd10*/  ISETP.LT.AND P5, PT, R7, UR6, !P0 ;  /* 0x0000000607007c0c */ /* 0x000fe2000c7a1270 */
[----:B------:R-:W-:Y:S01]  /*4cd20*/  ULDC UR4, c[0x0][0x228] ;  /* 0x00008a0000047ab9 */ /* 0x000fe20000000800 */
[----:B------:R-:W-:Y:S01]  /*4cd30*/  ISETP.LT.AND P0, PT, R8, UR10, !P0 ;  /* 0x0000000a08007c0c */ /* 0x000fe2000c701270 */
[----:B------:R-:W-:Y:S01]  /*4cd40*/  VIADD R0, R3, 0x7d ;  /* 0x0000007d03007836 */ /* 0x000fe20000000000 */
[----:B------:R-:W-:Y:S01]  /*4cd50*/  ISETP.LT.AND P6, PT, R7, UR11, !P4 ;  /* 0x0000000b07007c0c */ /* 0x000fe2000e7c1270 */
[C---:B-1----:R-:W-:Y:S01]  /*4cd60*/  VIADD R17, R9.reuse, UR26 ;  /* 0x0000001a09117c36 */ /* 0x042fe20008000000 */
[----:B------:R-:W-:Y:S02]  /*4cd70*/  @P2 STG.E desc[UR8][R12.64], R237 ;  /* 0x000000ed0c002986 */ /* 0x000fe4000c101908 */
[----:B------:R-:W-:Y:S01]  /*4cd80*/  ISETP.GE.AND P2, PT, R0, UR7, PT ;  /* 0x0000000700007c0c */ /* 0x000fe2000bf46270 */
[----:B------:R-:W-:Y:S01]  /*4cd90*/  IMAD.WIDE R14, R9, 0x4, R10 ;  /* 0x00000004090e7825 */ /* 0x000fe200078e020a */
[----:B------:R-:W-:Y:S01]  /*4cda0*/  ULDC UR6, c[0x0][0x228] ;  /* 0x00008a0000067ab9 */ /* 0x000fe20000000800 */
[----:B------:R-:W-:Y:S01]  /*4cdb0*/  IADD3 R21, R17, UR26, RZ ;  /* 0x0000001a11157c10 */ /* 0x000fe2000fffe0ff */
[----:B------:R-:W-:Y:S01]  /*4cdc0*/  ULDC UR7, c[0x0][0x228] ;  /* 0x00008a0000077ab9 */ /* 0x000fe20000000800 */
[----:B------:R-:W-:-:S02]  /*4cdd0*/  VIADD R0, R3, 0x7e ;  /* 0x0000007e03007836 */ /* 0x000fc40000000000 */
[C---:B------:R-:W-:Y:S01]  /*4cde0*/  IMAD.WIDE R2, R17.reuse, 0x4, R4 ;  /* 0x0000000411027825 */ /* 0x040fe200078e0204 */
[----:B------:R1:W-:Y:S03]  /*4cdf0*/  @P3 STG.E desc[UR8][R14.64], R213 ;  /* 0x000000d50e003986 */ /* 0x0003e6000c101908 */
[----:B------:R-:W-:Y:S01]  /*4ce00*/  IMAD.WIDE R16, R17, 0x4, R10 ;  /* 0x0000000411107825 */ /* 0x000fe200078e020a */
[----:B------:R2:W-:Y:S03]  /*4ce10*/  @P5 STG.E desc[UR8][R2.64], R85 ;  /* 0x0000005502005986 */ /* 0x0005e6000c101908 */
[C---:B---3--:R-:W-:Y:S01]  /*4ce20*/  IMAD.WIDE R18, R21.reuse, 0x4, R4 ;  /* 0x0000000415127825 */ /* 0x048fe200078e0204 */
[----:B------:R-:W-:Y:S01]  /*4ce30*/  ISETP.GE.AND P3, PT, R0, UR5, PT ;  /* 0x0000000500007c0c */ /* 0x000fe2000bf66270 */
[----:B------:R3:W-:Y:S01]  /*4ce40*/  @P0 STG.E desc[UR8][R16.64], R25 ;  /* 0x0000001910000986 */ /* 0x0007e2000c101908 */
[----:B------:R-:W-:Y:S01]  /*4ce50*/  ULDC UR5, c[0x0][0x228] ;  /* 0x00008a0000057ab9 */ /* 0x000fe20000000800 */
[----:B------:R-:W-:-:S02]  /*4ce60*/  IADD3 R9, R21, UR26, RZ ;  /* 0x0000001a15097c10 */ /* 0x000fc4000fffe0ff */
[----:B------:R4:W-:Y:S01]  /*4ce70*/  @P6 STG.E desc[UR8][R18.64], R238 ;  /* 0x000000ee12006986 */ /* 0x0009e2000c101908 */
[C---:B------:R-:W-:Y:S01]  /*4ce80*/  ISETP.LT.AND P6, PT, R7.reuse, UR4, !P2 ;  /* 0x0000000407007c0c */ /* 0x040fe2000d7c1270 */
[----:B------:R-:W-:Y:S01]  /*4ce90*/  ULDC UR4, c[0x0][0x228] ;  /* 0x00008a0000047ab9 */ /* 0x000fe20000000800 */
[C---:B------:R-:W-:Y:S01]  /*4cea0*/  ISETP.LT.AND P5, PT, R7.reuse, UR5, !P3 ;  /* 0x0000000507007c0c */ /* 0x040fe2000dfa1270 */
[----:B------:R-:W-:Y:S01]  /*4ceb0*/  ULDC UR5, c[0x0][0x228] ;  /* 0x00008a0000057ab9 */ /* 0x000fe20000000800 */
[C---:B------:R-:W-:Y:S02]  /*4cec0*/  ISETP.LT.AND P4, PT, R8.reuse, UR4, !P4 ;  /* 0x0000000408007c0c */ /* 0x040fe4000e781270 */
[----:B------:R-:W-:Y:S01]  /*4ced0*/  ISETP.LT.AND P0, PT, R7, UR6, !P1 ;  /* 0x0000000607007c0c */ /* 0x000fe2000cf01270 */
[----:B------:R-:W-:Y:S01]  /*4cee0*/  ULDC UR6, c[0x0][0x228] ;  /* 0x00008a0000067ab9 */ /* 0x000fe20000000800 */
[C---:B------:R-:W-:Y:S01]  /*4cef0*/  ISETP.LT.AND P2, PT, R8.reuse, UR5, !P2 ;  /* 0x0000000508007c0c */ /* 0x040fe2000d741270 */
[----:B-1----:R-:W-:Y:S01]  /*4cf00*/  VIADD R15, R9, UR26 ;  /* 0x0000001a090f7c36 */ /* 0x002fe20008000000 */
[----:B------:R-:W-:-:S02]  /*4cf10*/  ISETP.LT.AND P3, PT, R8, UR6, !P3 ;  /* 0x0000000608007c0c */ /* 0x000fc4000df61270 */
[----:B------:R-:W-:Y:S01]  /*4cf20*/  ISETP.LT.AND P1, PT, R8, UR7, !P1 ;  /* 0x0000000708007c0c */ /* 0x000fe2000cf21270 */
[----:B--2---:R-:W-:Y:S01]  /*4cf30*/  IMAD.WIDE R2, R21, 0x4, R10 ;  /* 0x0000000415027825 */ /* 0x004fe200078e020a */
[----:B---3--:R-:W-:-:S03]  /*4cf40*/  IADD3 R17, R15, UR26, RZ ;  /* 0x0000001a0f117c10 */ /* 0x008fc6000fffe0ff */
[C---:B------:R-:W-:Y:S01]  /*4cf50*/  IMAD.WIDE R6, R9.reuse, 0x4, R4 ;  /* 0x0000000409067825 */ /* 0x040fe200078e0204 */
[----:B------:R4:W-:Y:S03]  /*4cf60*/  @P4 STG.E desc[UR8][R2.64], R214 ;  /* 0x000000d602004986 */ /* 0x0009e6000c101908 */
[----:B------:R-:W-:Y:S01]  /*4cf70*/  IMAD.WIDE R8, R9, 0x4, R10 ;  /* 0x0000000409087825 */ /* 0x000fe200078e020a */
[----:B------:R4:W-:Y:S03]  /*4cf80*/  @P6 STG.E desc[UR8][R6.64], R86 ;  /* 0x0000005606006986 */ /* 0x0009e6000c101908 */
[C---:B------:R-:W-:Y:S01]  /*4cf90*/  IMAD.WIDE R12, R15.reuse, 0x4, R4 ;  /* 0x000000040f0c7825 */ /* 0x040fe200078e0204 */
[----:B------:R4:W-:Y:S03]  /*4cfa0*/  @P2 STG.E desc[UR8][R8.64], R26 ;  /* 0x0000001a08002986 */ /* 0x0009e6000c101908 */
[----:B------:R-:W-:Y:S01]  /*4cfb0*/  IMAD.WIDE R14, R15, 0x4, R10 ;  /* 0x000000040f0e7825 */ /* 0x000fe200078e020a */
[----:B------:R4:W-:Y:S03]  /*4cfc0*/  @P5 STG.E desc[UR8][R12.64], R239 ;  /* 0x000000ef0c005986 */ /* 0x0009e6000c101908 */
[C---:B------:R-:W-:Y:S01]  /*4cfd0*/  IMAD.WIDE R4, R17.reuse, 0x4, R4 ;  /* 0x0000000411047825 */ /* 0x040fe200078e0204 */
[----:B------:R4:W-:Y:S04]  /*4cfe0*/  @P3 STG.E desc[UR8][R14.64], R215 ;  /* 0x000000d70e003986 */ /* 0x0009e8000c101908 */
[----:B------:R4:W-:Y:S01]  /*4cff0*/  @P0 STG.E desc[UR8][R4.64], R87 ;  /* 0x0000005704000986 */ /* 0x0009e2000c101908 */
[----:B------:R-:W-:Y:S01]  /*4d000*/  IMAD.WIDE R10, R17, 0x4, R10 ;  /* 0x00000004110a7825 */ /* 0x000fe200078e020a */
[----:B------:R-:W-:Y:S06]  /*4d010*/  @!P1 EXIT ;  /* 0x000000000000994d */ /* 0x000fec0003800000 */
[----:B------:R-:W-:Y:S01]  /*4d020*/  STG.E desc[UR8][R10.64], R27 ;  /* 0x0000001b0a007986 */ /* 0x000fe2000c101908 */
[----:B------:R-:W-:Y:S05]  /*4d030*/  EXIT ;  /* 0x000000000000794d */ /* 0x000fea0003800000 */
.L_x_2:
[----:B------:R-:W-:-:S00]  /*4d040*/  BRA `(.L_x_2) ;  /* 0xfffffffc00fc7947 */ /* 0x000fc0000383ffff */
[----:B------:R-:W-:-:S00]  /*4d050*/  NOP ;  /* 0x0000000000007918 */ /* 0x000fc00000000000 */
        /* <DEDUP_REMOVED lines=10> */
.L_x_3:


//--------------------- .nv.shared.matmul_kernel  --------------------------
	.section	.nv.shared.matmul_kernel,"aw",@nobits
	.sectionflags	@""
	.align	16
	.zero		1024


//--------------------- .nv.shared.reserved.0     --------------------------
	.section	.nv.shared.reserved.0,"aw",@nobits
	.weak		__nv_reservedSMEM_offset_0_alias
	.size		__nv_reservedSMEM_offset_0_alias, 0, 0
	.other		__nv_reservedSMEM_offset_0_alias,@"STO_CUDA_RESERVED_SHARED STV_DEFAULT"
__nv_reservedSMEM_offset_0_alias:
	.zero		0


//--------------------- .nv.constant0.matmul_kernel --------------------------
	.section	.nv.constant0.matmul_kernel,"a",@progbits
	.sectionflags	@""
	.align	4
.nv.constant0.matmul_kernel:
	.zero		608


//--------------------- SYMBOLS --------------------------

	.type		.nv.reservedSmem.offset0,@object
	.size		.nv.reservedSmem.offset0,0x4
